	.target	sm_103a

	.elftype	@"ET_EXEC"


//--------------------- .note.nv.tkinfo           --------------------------
	.section	.note.nv.tkinfo,"",@"SHT_NOTE"
	.sectionflags	@"SHF_NOTE_NV_TKINFO"
	.tkinfo
        /*0018*/ 	.word	0x00000002
        /*0030*/ 	.string	""
        /*0030*/ 	.string	"ptxas"
        /*0030*/ 	.string	"Cuda compilation tools, release 13.0, V13.0.88"
        /*0030*/ 	.string	"Build cuda_13.0.r13.0/compiler.36424714_0"
        /*0030*/ 	.string	"-arch sm_103a -m 64 "



//--------------------- .note.nv.cuinfo           --------------------------
	.section	.note.nv.cuinfo,"",@"SHT_NOTE"
	.sectionflags	@"SHF_NOTE_NV_CUINFO"
        /*0018*/ 	.short	0x0002
        /*001a*/ 	.short	0x0067
        /*001c*/ 	.short	0x0082
	.zero		2


//--------------------- .nv.info                  --------------------------
	.section	.nv.info,"",@"SHT_CUDA_INFO"
	.align	4


	//----- nvinfo : EIATTR_REGCOUNT
	.align		4
        /*0000*/ 	.byte	0x04, 0x2f
        /*0002*/ 	.short	(.L_39 - .L_38)
	.align		4
.L_38:
        /*0004*/ 	.word	index@(_ZN2at6native29vectorized_elementwise_kernelILi8EZZZNS0_61_GLOBAL__N__b29612f4_23_ActivationMishKernel_cu_9e10b42f_310011mish_kernelERNS_18TensorIteratorBaseEENKUlvE_clEvENKUlvE_clEvEUldE_St5arrayIPcLm2EEEEviT0_T1_)
        /*0008*/ 	.word	0x00000004


	//----- nvinfo : EIATTR_FRAME_SIZE
	.align		4
.L_39:
        /*000c*/ 	.byte	0x04, 0x11
        /*000e*/ 	.short	(.L_41 - .L_40)
	.align		4
.L_40:
        /*0010*/ 	.word	index@(_ZN2at6native29vectorized_elementwise_kernelILi8EZZZNS0_61_GLOBAL__N__b29612f4_23_ActivationMishKernel_cu_9e10b42f_310011mish_kernelERNS_18TensorIteratorBaseEENKUlvE_clEvENKUlvE_clEvEUldE_St5arrayIPcLm2EEEEviT0_T1_)
        /*0014*/ 	.word	0x00000000


	//----- nvinfo : EIATTR_REGCOUNT
	.align		4
.L_41:
        /*0018*/ 	.byte	0x04, 0x2f
        /*001a*/ 	.short	(.L_43 - .L_42)
	.align		4
.L_42:
        /*001c*/ 	.word	index@(_ZN2at6native29vectorized_elementwise_kernelILi4EZZZNS0_61_GLOBAL__N__b29612f4_23_ActivationMishKernel_cu_9e10b42f_310011mish_kernelERNS_18TensorIteratorBaseEENKUlvE_clEvENKUlvE_clEvEUldE_St5arrayIPcLm2EEEEviT0_T1_)
        /*0020*/ 	.word	0x0000002e


	//----- nvinfo : EIATTR_FRAME_SIZE
	.align		4
.L_43:
        /*0024*/ 	.byte	0x04, 0x11
        /*0026*/ 	.short	(.L_45 - .L_44)
	.align		4
.L_44:
        /*0028*/ 	.word	index@($__internal_17_$__cuda_sm20_div_rn_f64_full)
        /*002c*/ 	.word	0x00000000


	//----- nvinfo : EIATTR_FRAME_SIZE
	.align		4
.L_45:
        /*0030*/ 	.byte	0x04, 0x11
        /*0032*/ 	.short	(.L_47 - .L_46)
	.align		4
.L_46:
        /*0034*/ 	.word	index@(_ZN2at6native29vectorized_elementwise_kernelILi4EZZZNS0_61_GLOBAL__N__b29612f4_23_ActivationMishKernel_cu_9e10b42f_310011mish_kernelERNS_18TensorIteratorBaseEENKUlvE_clEvENKUlvE_clEvEUldE_St5arrayIPcLm2EEEEviT0_T1_)
        /*0038*/ 	.word	0x00000000


	//----- nvinfo : EIATTR_REGCOUNT
	.align		4
.L_47:
        /*003c*/ 	.byte	0x04, 0x2f
        /*003e*/ 	.short	(.L_49 - .L_48)
	.align		4
.L_48:
        /*0040*/ 	.word	index@(_ZN2at6native29vectorized_elementwise_kernelILi2EZZZNS0_61_GLOBAL__N__b29612f4_23_ActivationMishKernel_cu_9e10b42f_310011mish_kernelERNS_18TensorIteratorBaseEENKUlvE_clEvENKUlvE_clEvEUldE_St5arrayIPcLm2EEEEviT0_T1_)
        /*0044*/ 	.word	0x0000002e


	//----- nvinfo : EIATTR_FRAME_SIZE
	.align		4
.L_49:
        /*0048*/ 	.byte	0x04, 0x11
        /*004a*/ 	.short	(.L_51 - .L_50)
	.align		4
.L_50:
        /*004c*/ 	.word	index@($__internal_16_$__cuda_sm20_div_rn_f64_full)
        /*0050*/ 	.word	0x00000000


	//----- nvinfo : EIATTR_FRAME_SIZE
	.align		4
.L_51:
        /*0054*/ 	.byte	0x04, 0x11
        /*0056*/ 	.short	(.L_53 - .L_52)
	.align		4
.L_52:
        /*0058*/ 	.word	index@(_ZN2at6native29vectorized_elementwise_kernelILi2EZZZNS0_61_GLOBAL__N__b29612f4_23_ActivationMishKernel_cu_9e10b42f_310011mish_kernelERNS_18TensorIteratorBaseEENKUlvE_clEvENKUlvE_clEvEUldE_St5arrayIPcLm2EEEEviT0_T1_)
        /*005c*/ 	.word	0x00000000


	//----- nvinfo : EIATTR_REGCOUNT
	.align		4
.L_53:
        /*0060*/ 	.byte	0x04, 0x2f
        /*0062*/ 	.short	(.L_55 - .L_54)
	.align		4
.L_54:
        /*0064*/ 	.word	index@(_ZN2at6native27unrolled_elementwise_kernelIZZZNS0_61_GLOBAL__N__b29612f4_23_ActivationMishKernel_cu_9e10b42f_310011mish_kernelERNS_18TensorIteratorBaseEENKUlvE_clEvENKUlvE_clEvEUldE_St5arrayIPcLm2EELi4E23TrivialOffsetCalculatorILi1EjESC_NS0_6memory15LoadWithoutCastENSD_16StoreWithoutCastEEEviT_T0_T2_T3_T4_T5_)
        /*0068*/ 	.word	0x00000024


	//----- nvinfo : EIATTR_FRAME_SIZE
	.align		4
.L_55:
        /*006c*/ 	.byte	0x04, 0x11
        /*006e*/ 	.short	(.L_57 - .L_56)
	.align		4
.L_56:
        /*0070*/ 	.word	index@($__internal_15_$__cuda_sm20_div_rn_f64_full)
        /*0074*/ 	.word	0x00000000


	//----- nvinfo : EIATTR_FRAME_SIZE
	.align		4
.L_57:
        /*0078*/ 	.byte	0x04, 0x11
        /*007a*/ 	.short	(.L_59 - .L_58)
	.align		4
.L_58:
        /*007c*/ 	.word	index@(_ZN2at6native27unrolled_elementwise_kernelIZZZNS0_61_GLOBAL__N__b29612f4_23_ActivationMishKernel_cu_9e10b42f_310011mish_kernelERNS_18TensorIteratorBaseEENKUlvE_clEvENKUlvE_clEvEUldE_St5arrayIPcLm2EELi4E23TrivialOffsetCalculatorILi1EjESC_NS0_6memory15LoadWithoutCastENSD_16StoreWithoutCastEEEviT_T0_T2_T3_T4_T5_)
        /*0080*/ 	.word	0x00000000


	//----- nvinfo : EIATTR_REGCOUNT
	.align		4
.L_59:
        /*0084*/ 	.byte	0x04, 0x2f
        /*0086*/ 	.short	(.L_61 - .L_60)
	.align		4
.L_60:
        /*0088*/ 	.word	index@(_ZN2at6native18elementwise_kernelILi128ELi2EZNS0_22gpu_kernel_impl_nocastIZZZNS0_61_GLOBAL__N__b29612f4_23_ActivationMishKernel_cu_9e10b42f_310011mish_kernelERNS_18TensorIteratorBaseEENKUlvE_clEvENKUlvE_clEvEUldE_EEvS5_RKT_EUliE_EEviT1_)
        /*008c*/ 	.word	0x00000020


	//----- nvinfo : EIATTR_FRAME_SIZE
	.align		4
.L_61:
        /*0090*/ 	.byte	0x04, 0x11
        /*0092*/ 	.short	(.L_63 - .L_62)
	.align		4
.L_62:
        /*0094*/ 	.word	index@($__internal_14_$__cuda_sm20_div_rn_f64_full)
        /*0098*/ 	.word	0x00000000


	//----- nvinfo : EIATTR_FRAME_SIZE
	.align		4
.L_63:
        /*009c*/ 	.byte	0x04, 0x11
        /*009e*/ 	.short	(.L_65 - .L_64)
	.align		4
.L_64:
        /*00a0*/ 	.word	index@(_ZN2at6native18elementwise_kernelILi128ELi2EZNS0_22gpu_kernel_impl_nocastIZZZNS0_61_GLOBAL__N__b29612f4_23_ActivationMishKernel_cu_9e10b42f_310011mish_kernelERNS_18TensorIteratorBaseEENKUlvE_clEvENKUlvE_clEvEUldE_EEvS5_RKT_EUliE_EEviT1_)
        /*00a4*/ 	.word	0x00000000


	//----- nvinfo : EIATTR_REGCOUNT
	.align		4
.L_65:
        /*00a8*/ 	.byte	0x04, 0x2f
        /*00aa*/ 	.short	(.L_67 - .L_66)
	.align		4
.L_66:
        /*00ac*/ 	.word	index@(_ZN2at6native27unrolled_elementwise_kernelIZZZNS0_61_GLOBAL__N__b29612f4_23_ActivationMishKernel_cu_9e10b42f_310011mish_kernelERNS_18TensorIteratorBaseEENKUlvE_clEvENKUlvE_clEvEUldE_St5arrayIPcLm2EELi4E23TrivialOffsetCalculatorILi1EjESC_NS0_6memory12LoadWithCastILi1EEENSD_13StoreWithCastILi1EEEEEviT_T0_T2_T3_T4_T5_)
        /*00b0*/ 	.word	0x00000026


	//----- nvinfo : EIATTR_FRAME_SIZE
	.align		4
.L_67:
        /*00b4*/ 	.byte	0x04, 0x11
        /*00b6*/ 	.short	(.L_69 - .L_68)
	.align		4
.L_68:
        /*00b8*/ 	.word	index@($__internal_13_$__cuda_sm20_div_rn_f64_full)
        /*00bc*/ 	.word	0x00000000


	//----- nvinfo : EIATTR_FRAME_SIZE
	.align		4
.L_69:
        /*00c0*/ 	.byte	0x04, 0x11
        /*00c2*/ 	.short	(.L_71 - .L_70)
	.align		4
.L_70:
        /*00c4*/ 	.word	index@(_ZN2at6native27unrolled_elementwise_kernelIZZZNS0_61_GLOBAL__N__b29612f4_23_ActivationMishKernel_cu_9e10b42f_310011mish_kernelERNS_18TensorIteratorBaseEENKUlvE_clEvENKUlvE_clEvEUldE_St5arrayIPcLm2EELi4E23TrivialOffsetCalculatorILi1EjESC_NS0_6memory12LoadWithCastILi1EEENSD_13StoreWithCastILi1EEEEEviT_T0_T2_T3_T4_T5_)
        /*00c8*/ 	.word	0x00000000


	//----- nvinfo : EIATTR_REGCOUNT
	.align		4
.L_71:
        /*00cc*/ 	.byte	0x04, 0x2f
        /*00ce*/ 	.short	(.L_73 - .L_72)
	.align		4
.L_72:
        /*00d0*/ 	.word	index@(_ZN2at6native18elementwise_kernelILi128ELi4EZNS0_15gpu_kernel_implIZZZNS0_61_GLOBAL__N__b29612f4_23_ActivationMishKernel_cu_9e10b42f_310011mish_kernelERNS_18TensorIteratorBaseEENKUlvE_clEvENKUlvE_clEvEUldE_EEvS5_RKT_EUliE_EEviT1_)
        /*00d4*/ 	.word	0x0000001f


	//----- nvinfo : EIATTR_FRAME_SIZE
	.align		4
.L_73:
        /*00d8*/ 	.byte	0x04, 0x11
        /*00da*/ 	.short	(.L_75 - .L_74)
	.align		4
.L_74:
        /*00dc*/ 	.word	index@($__internal_12_$__cuda_sm20_div_rn_f64_full)
        /*00e0*/ 	.word	0x00000000


	//----- nvinfo : EIATTR_FRAME_SIZE
	.align		4
.L_75:
        /*00e4*/ 	.byte	0x04, 0x11
        /*00e6*/ 	.short	(.L_77 - .L_76)
	.align		4
.L_76:
        /*00e8*/ 	.word	index@(_ZN2at6native18elementwise_kernelILi128ELi4EZNS0_15gpu_kernel_implIZZZNS0_61_GLOBAL__N__b29612f4_23_ActivationMishKernel_cu_9e10b42f_310011mish_kernelERNS_18TensorIteratorBaseEENKUlvE_clEvENKUlvE_clEvEUldE_EEvS5_RKT_EUliE_EEviT1_)
        /*00ec*/ 	.word	0x00000000


	//----- nvinfo : EIATTR_REGCOUNT
	.align		4
.L_77:
        /*00f0*/ 	.byte	0x04, 0x2f
        /*00f2*/ 	.short	(.L_79 - .L_78)
	.align		4
.L_78:
        /*00f4*/ 	.word	index@(_ZN2at6native29vectorized_elementwise_kernelILi8EZZZNS0_61_GLOBAL__N__b29612f4_23_ActivationMishKernel_cu_9e10b42f_310011mish_kernelERNS_18TensorIteratorBaseEENKUlvE_clEvENKUlvE0_clEvEUlfE_St5arrayIPcLm2EEEEviT0_T1_)
        /*00f8*/ 	.word	0x00000004


	//----- nvinfo : EIATTR_FRAME_SIZE
	.align		4
.L_79:
        /*00fc*/ 	.byte	0x04, 0x11
        /*00fe*/ 	.short	(.L_81 - .L_80)
	.align		4
.L_80:
        /*0100*/ 	.word	index@(_ZN2at6native29vectorized_elementwise_kernelILi8EZZZNS0_61_GLOBAL__N__b29612f4_23_ActivationMishKernel_cu_9e10b42f_310011mish_kernelERNS_18TensorIteratorBaseEENKUlvE_clEvENKUlvE0_clEvEUlfE_St5arrayIPcLm2EEEEviT0_T1_)
        /*0104*/ 	.word	0x00000000


	//----- nvinfo : EIATTR_REGCOUNT
	.align		4
.L_81:
        /*0108*/ 	.byte	0x04, 0x2f
        /*010a*/ 	.short	(.L_83 - .L_82)
	.align		4
.L_82:
        /*010c*/ 	.word	index@(_ZN2at6native29vectorized_elementwise_kernelILi4EZZZNS0_61_GLOBAL__N__b29612f4_23_ActivationMishKernel_cu_9e10b42f_310011mish_kernelERNS_18TensorIteratorBaseEENKUlvE_clEvENKUlvE0_clEvEUlfE_St5arrayIPcLm2EEEEviT0_T1_)
        /*0110*/ 	.word	0x0000001f


	//----- nvinfo : EIATTR_FRAME_SIZE
	.align		4
.L_83:
        /*0114*/ 	.byte	0x04, 0x11
        /*0116*/ 	.short	(.L_85 - .L_84)
	.align		4
.L_84:
        /*0118*/ 	.word	index@(_ZN2at6native29vectorized_elementwise_kernelILi4EZZZNS0_61_GLOBAL__N__b29612f4_23_ActivationMishKernel_cu_9e10b42f_310011mish_kernelERNS_18TensorIteratorBaseEENKUlvE_clEvENKUlvE0_clEvEUlfE_St5arrayIPcLm2EEEEviT0_T1_)
        /*011c*/ 	.word	0x00000000


	//----- nvinfo : EIATTR_REGCOUNT
	.align		4
.L_85:
        /*0120*/ 	.byte	0x04, 0x2f
        /*0122*/ 	.short	(.L_87 - .L_86)
	.align		4
.L_86:
        /*0124*/ 	.word	index@(_ZN2at6native29vectorized_elementwise_kernelILi2EZZZNS0_61_GLOBAL__N__b29612f4_23_ActivationMishKernel_cu_9e10b42f_310011mish_kernelERNS_18TensorIteratorBaseEENKUlvE_clEvENKUlvE0_clEvEUlfE_St5arrayIPcLm2EEEEviT0_T1_)
        /*0128*/ 	.word	0x0000001f


	//----- nvinfo : EIATTR_FRAME_SIZE
	.align		4
.L_87:
        /*012c*/ 	.byte	0x04, 0x11
        /*012e*/ 	.short	(.L_89 - .L_88)
	.align		4
.L_88:
        /*0130*/ 	.word	index@(_ZN2at6native29vectorized_elementwise_kernelILi2EZZZNS0_61_GLOBAL__N__b29612f4_23_ActivationMishKernel_cu_9e10b42f_310011mish_kernelERNS_18TensorIteratorBaseEENKUlvE_clEvENKUlvE0_clEvEUlfE_St5arrayIPcLm2EEEEviT0_T1_)
        /*0134*/ 	.word	0x00000000


	//----- nvinfo : EIATTR_REGCOUNT
	.align		4
.L_89:
        /*0138*/ 	.byte	0x04, 0x2f
        /*013a*/ 	.short	(.L_91 - .L_90)
	.align		4
.L_90:
        /*013c*/ 	.word	index@(_ZN2at6native27unrolled_elementwise_kernelIZZZNS0_61_GLOBAL__N__b29612f4_23_ActivationMishKernel_cu_9e10b42f_310011mish_kernelERNS_18TensorIteratorBaseEENKUlvE_clEvENKUlvE0_clEvEUlfE_St5arrayIPcLm2EELi4E23TrivialOffsetCalculatorILi1EjESC_NS0_6memory15LoadWithoutCastENSD_16StoreWithoutCastEEEviT_T0_T2_T3_T4_T5_)
        /*0140*/ 	.word	0x00000016


	//----- nvinfo : EIATTR_FRAME_SIZE
	.align		4
.L_91:
        /*0144*/ 	.byte	0x04, 0x11
        /*0146*/ 	.short	(.L_93 - .L_92)
	.align		4
.L_92:
        /*0148*/ 	.word	index@(_ZN2at6native27unrolled_elementwise_kernelIZZZNS0_61_GLOBAL__N__b29612f4_23_ActivationMishKernel_cu_9e10b42f_310011mish_kernelERNS_18TensorIteratorBaseEENKUlvE_clEvENKUlvE0_clEvEUlfE_St5arrayIPcLm2EELi4E23TrivialOffsetCalculatorILi1EjESC_NS0_6memory15LoadWithoutCastENSD_16StoreWithoutCastEEEviT_T0_T2_T3_T4_T5_)
        /*014c*/ 	.word	0x00000000


	//----- nvinfo : EIATTR_REGCOUNT
	.align		4
.L_93:
        /*0150*/ 	.byte	0x04, 0x2f
        /*0152*/ 	.short	(.L_95 - .L_94)
	.align		4
.L_94:
        /*0154*/ 	.word	index@(_ZN2at6native18elementwise_kernelILi128ELi2EZNS0_22gpu_kernel_impl_nocastIZZZNS0_61_GLOBAL__N__b29612f4_23_ActivationMishKernel_cu_9e10b42f_310011mish_kernelERNS_18TensorIteratorBaseEENKUlvE_clEvENKUlvE0_clEvEUlfE_EEvS5_RKT_EUliE_EEviT1_)
        /*0158*/ 	.word	0x00000014


	//----- nvinfo : EIATTR_FRAME_SIZE
	.align		4
.L_95:
        /*015c*/ 	.byte	0x04, 0x11
        /*015e*/ 	.short	(.L_97 - .L_96)
	.align		4
.L_96:
        /*0160*/ 	.word	index@(_ZN2at6native18elementwise_kernelILi128ELi2EZNS0_22gpu_kernel_impl_nocastIZZZNS0_61_GLOBAL__N__b29612f4_23_ActivationMishKernel_cu_9e10b42f_310011mish_kernelERNS_18TensorIteratorBaseEENKUlvE_clEvENKUlvE0_clEvEUlfE_EEvS5_RKT_EUliE_EEviT1_)
        /*0164*/ 	.word	0x00000000


	//----- nvinfo : EIATTR_REGCOUNT
	.align		4
.L_97:
        /*0168*/ 	.byte	0x04, 0x2f
        /*016a*/ 	.short	(.L_99 - .L_98)
	.align		4
.L_98:
        /*016c*/ 	.word	index@(_ZN2at6native27unrolled_elementwise_kernelIZZZNS0_61_GLOBAL__N__b29612f4_23_ActivationMishKernel_cu_9e10b42f_310011mish_kernelERNS_18TensorIteratorBaseEENKUlvE_clEvENKUlvE0_clEvEUlfE_St5arrayIPcLm2EELi4E23TrivialOffsetCalculatorILi1EjESC_NS0_6memory12LoadWithCastILi1EEENSD_13StoreWithCastILi1EEEEEviT_T0_T2_T3_T4_T5_)
        /*0170*/ 	.word	0x0000001d


	//----- nvinfo : EIATTR_FRAME_SIZE
	.align		4
.L_99:
        /*0174*/ 	.byte	0x04, 0x11
        /*0176*/ 	.short	(.L_101 - .L_100)
	.align		4
.L_100:
        /*0178*/ 	.word	index@(_ZN2at6native27unrolled_elementwise_kernelIZZZNS0_61_GLOBAL__N__b29612f4_23_ActivationMishKernel_cu_9e10b42f_310011mish_kernelERNS_18TensorIteratorBaseEENKUlvE_clEvENKUlvE0_clEvEUlfE_St5arrayIPcLm2EELi4E23TrivialOffsetCalculatorILi1EjESC_NS0_6memory12LoadWithCastILi1EEENSD_13StoreWithCastILi1EEEEEviT_T0_T2_T3_T4_T5_)
        /*017c*/ 	.word	0x00000000


	//----- nvinfo : EIATTR_REGCOUNT
	.align		4
.L_101:
        /*0180*/ 	.byte	0x04, 0x2f
        /*0182*/ 	.short	(.L_103 - .L_102)
	.align		4
.L_102:
        /*0184*/ 	.word	index@(_ZN2at6native18elementwise_kernelILi128ELi4EZNS0_15gpu_kernel_implIZZZNS0_61_GLOBAL__N__b29612f4_23_ActivationMishKernel_cu_9e10b42f_310011mish_kernelERNS_18TensorIteratorBaseEENKUlvE_clEvENKUlvE0_clEvEUlfE_EEvS5_RKT_EUliE_EEviT1_)
        /*0188*/ 	.word	0x00000018


	//----- nvinfo : EIATTR_FRAME_SIZE
	.align		4
.L_103:
        /*018c*/ 	.byte	0x04, 0x11
        /*018e*/ 	.short	(.L_105 - .L_104)
	.align		4
.L_104:
        /*0190*/ 	.word	index@(_ZN2at6native18elementwise_kernelILi128ELi4EZNS0_15gpu_kernel_implIZZZNS0_61_GLOBAL__N__b29612f4_23_ActivationMishKernel_cu_9e10b42f_310011mish_kernelERNS_18TensorIteratorBaseEENKUlvE_clEvENKUlvE0_clEvEUlfE_EEvS5_RKT_EUliE_EEviT1_)
        /*0194*/ 	.word	0x00000000


	//----- nvinfo : EIATTR_REGCOUNT
	.align		4
.L_105:
        /*0198*/ 	.byte	0x04, 0x2f
        /*019a*/ 	.short	(.L_107 - .L_106)
	.align		4
.L_106:
        /*019c*/ 	.word	index@(_ZN2at6native29vectorized_elementwise_kernelILi8EZZZNS0_61_GLOBAL__N__b29612f4_23_ActivationMishKernel_cu_9e10b42f_310011mish_kernelERNS_18TensorIteratorBaseEENKUlvE_clEvENKUlvE1_clEvEUlN3c104HalfEE_St5arrayIPcLm2EEEEviT0_T1_)
        /*01a0*/ 	.word	0x00000004


	//----- nvinfo : EIATTR_FRAME_SIZE
	.align		4
.L_107:
        /*01a4*/ 	.byte	0x04, 0x11
        /*01a6*/ 	.short	(.L_109 - .L_108)
	.align		4
.L_108:
        /*01a8*/ 	.word	index@(_ZN2at6native29vectorized_elementwise_kernelILi8EZZZNS0_61_GLOBAL__N__b29612f4_23_ActivationMishKernel_cu_9e10b42f_310011mish_kernelERNS_18TensorIteratorBaseEENKUlvE_clEvENKUlvE1_clEvEUlN3c104HalfEE_St5arrayIPcLm2EEEEviT0_T1_)
        /*01ac*/ 	.word	0x00000000


	//----- nvinfo : EIATTR_REGCOUNT
	.align		4
.L_109:
        /*01b0*/ 	.byte	0x04, 0x2f
        /*01b2*/ 	.short	(.L_111 - .L_110)
	.align		4
.L_110:
        /*01b4*/ 	.word	index@(_ZN2at6native29vectorized_elementwise_kernelILi4EZZZNS0_61_GLOBAL__N__b29612f4_23_ActivationMishKernel_cu_9e10b42f_310011mish_kernelERNS_18TensorIteratorBaseEENKUlvE_clEvENKUlvE1_clEvEUlN3c104HalfEE_St5arrayIPcLm2EEEEviT0_T1_)
        /*01b8*/ 	.word	0x00000020


	//----- nvinfo : EIATTR_FRAME_SIZE
	.align		4
.L_111:
        /*01bc*/ 	.byte	0x04, 0x11
        /*01be*/ 	.short	(.L_113 - .L_112)
	.align		4
.L_112:
        /*01c0*/ 	.word	index@(_ZN2at6native29vectorized_elementwise_kernelILi4EZZZNS0_61_GLOBAL__N__b29612f4_23_ActivationMishKernel_cu_9e10b42f_310011mish_kernelERNS_18TensorIteratorBaseEENKUlvE_clEvENKUlvE1_clEvEUlN3c104HalfEE_St5arrayIPcLm2EEEEviT0_T1_)
        /*01c4*/ 	.word	0x00000000


	//----- nvinfo : EIATTR_REGCOUNT
	.align		4
.L_113:
        /*01c8*/ 	.byte	0x04, 0x2f
        /*01ca*/ 	.short	(.L_115 - .L_114)
	.align		4
.L_114:
        /*01cc*/ 	.word	index@(_ZN2at6native29vectorized_elementwise_kernelILi2EZZZNS0_61_GLOBAL__N__b29612f4_23_ActivationMishKernel_cu_9e10b42f_310011mish_kernelERNS_18TensorIteratorBaseEENKUlvE_clEvENKUlvE1_clEvEUlN3c104HalfEE_St5arrayIPcLm2EEEEviT0_T1_)
        /*01d0*/ 	.word	0x00000020


	//----- nvinfo : EIATTR_FRAME_SIZE
	.align		4
.L_115:
        /*01d4*/ 	.byte	0x04, 0x11
        /*01d6*/ 	.short	(.L_117 - .L_116)
	.align		4
.L_116:
        /*01d8*/ 	.word	index@(_ZN2at6native29vectorized_elementwise_kernelILi2EZZZNS0_61_GLOBAL__N__b29612f4_23_ActivationMishKernel_cu_9e10b42f_310011mish_kernelERNS_18TensorIteratorBaseEENKUlvE_clEvENKUlvE1_clEvEUlN3c104HalfEE_St5arrayIPcLm2EEEEviT0_T1_)
        /*01dc*/ 	.word	0x00000000


	//----- nvinfo : EIATTR_REGCOUNT
	.align		4
.L_117:
        /*01e0*/ 	.byte	0x04, 0x2f
        /*01e2*/ 	.short	(.L_119 - .L_118)
	.align		4
.L_118:
        /*01e4*/ 	.word	index@(_ZN2at6native27unrolled_elementwise_kernelIZZZNS0_61_GLOBAL__N__b29612f4_23_ActivationMishKernel_cu_9e10b42f_310011mish_kernelERNS_18TensorIteratorBaseEENKUlvE_clEvENKUlvE1_clEvEUlN3c104HalfEE_St5arrayIPcLm2EELi4E23TrivialOffsetCalculatorILi1EjESE_NS0_6memory15LoadWithoutCastENSF_16StoreWithoutCastEEEviT_T0_T2_T3_T4_T5_)
        /*01e8*/ 	.word	0x00000016


	//----- nvinfo : EIATTR_FRAME_SIZE
	.align		4
.L_119:
        /*01ec*/ 	.byte	0x04, 0x11
        /*01ee*/ 	.short	(.L_121 - .L_120)
	.align		4
.L_120:
        /*01f0*/ 	.word	index@(_ZN2at6native27unrolled_elementwise_kernelIZZZNS0_61_GLOBAL__N__b29612f4_23_ActivationMishKernel_cu_9e10b42f_310011mish_kernelERNS_18TensorIteratorBaseEENKUlvE_clEvENKUlvE1_clEvEUlN3c104HalfEE_St5arrayIPcLm2EELi4E23TrivialOffsetCalculatorILi1EjESE_NS0_6memory15LoadWithoutCastENSF_16StoreWithoutCastEEEviT_T0_T2_T3_T4_T5_)
        /*01f4*/ 	.word	0x00000000


	//----- nvinfo : EIATTR_REGCOUNT
	.align		4
.L_121:
        /*01f8*/ 	.byte	0x04, 0x2f
        /*01fa*/ 	.short	(.L_123 - .L_122)
	.align		4
.L_122:
        /*01fc*/ 	.word	index@(_ZN2at6native18elementwise_kernelILi128ELi4EZNS0_22gpu_kernel_impl_nocastIZZZNS0_61_GLOBAL__N__b29612f4_23_ActivationMishKernel_cu_9e10b42f_310011mish_kernelERNS_18TensorIteratorBaseEENKUlvE_clEvENKUlvE1_clEvEUlN3c104HalfEE_EEvS5_RKT_EUliE_EEviT1_)
        /*0200*/ 	.word	0x00000014


	//----- nvinfo : EIATTR_FRAME_SIZE
	.align		4
.L_123:
        /*0204*/ 	.byte	0x04, 0x11
        /*0206*/ 	.short	(.L_125 - .L_124)
	.align		4
.L_124:
        /*0208*/ 	.word	index@(_ZN2at6native18elementwise_kernelILi128ELi4EZNS0_22gpu_kernel_impl_nocastIZZZNS0_61_GLOBAL__N__b29612f4_23_ActivationMishKernel_cu_9e10b42f_310011mish_kernelERNS_18TensorIteratorBaseEENKUlvE_clEvENKUlvE1_clEvEUlN3c104HalfEE_EEvS5_RKT_EUliE_EEviT1_)
        /*020c*/ 	.word	0x00000000


	//----- nvinfo : EIATTR_REGCOUNT
	.align		4
.L_125:
        /*0210*/ 	.byte	0x04, 0x2f
        /*0212*/ 	.short	(.L_127 - .L_126)
	.align		4
.L_126:
        /*0214*/ 	.word	index@(_ZN2at6native27unrolled_elementwise_kernelIZZZNS0_61_GLOBAL__N__b29612f4_23_ActivationMishKernel_cu_9e10b42f_310011mish_kernelERNS_18TensorIteratorBaseEENKUlvE_clEvENKUlvE1_clEvEUlN3c104HalfEE_St5arrayIPcLm2EELi4E23TrivialOffsetCalculatorILi1EjESE_NS0_6memory12LoadWithCastILi1EEENSF_13StoreWithCastILi1EEEEEviT_T0_T2_T3_T4_T5_)
        /*0218*/ 	.word	0x0000001e


	//----- nvinfo : EIATTR_FRAME_SIZE
	.align		4
.L_127:
        /*021c*/ 	.byte	0x04, 0x11
        /*021e*/ 	.short	(.L_129 - .L_128)
	.align		4
.L_128:
        /*0220*/ 	.word	index@(_ZN2at6native27unrolled_elementwise_kernelIZZZNS0_61_GLOBAL__N__b29612f4_23_ActivationMishKernel_cu_9e10b42f_310011mish_kernelERNS_18TensorIteratorBaseEENKUlvE_clEvENKUlvE1_clEvEUlN3c104HalfEE_St5arrayIPcLm2EELi4E23TrivialOffsetCalculatorILi1EjESE_NS0_6memory12LoadWithCastILi1EEENSF_13StoreWithCastILi1EEEEEviT_T0_T2_T3_T4_T5_)
        /*0224*/ 	.word	0x00000000


	//----- nvinfo : EIATTR_REGCOUNT
	.align		4
.L_129:
        /*0228*/ 	.byte	0x04, 0x2f
        /*022a*/ 	.short	(.L_131 - .L_130)
	.align		4
.L_130:
        /*022c*/ 	.word	index@(_ZN2at6native18elementwise_kernelILi128ELi4EZNS0_15gpu_kernel_implIZZZNS0_61_GLOBAL__N__b29612f4_23_ActivationMishKernel_cu_9e10b42f_310011mish_kernelERNS_18TensorIteratorBaseEENKUlvE_clEvENKUlvE1_clEvEUlN3c104HalfEE_EEvS5_RKT_EUliE_EEviT1_)
        /*0230*/ 	.word	0x00000018


	//----- nvinfo : EIATTR_FRAME_SIZE
	.align		4
.L_131:
        /*0234*/ 	.byte	0x04, 0x11
        /*0236*/ 	.short	(.L_133 - .L_132)
	.align		4
.L_132:
        /*0238*/ 	.word	index@(_ZN2at6native18elementwise_kernelILi128ELi4EZNS0_15gpu_kernel_implIZZZNS0_61_GLOBAL__N__b29612f4_23_ActivationMishKernel_cu_9e10b42f_310011mish_kernelERNS_18TensorIteratorBaseEENKUlvE_clEvENKUlvE1_clEvEUlN3c104HalfEE_EEvS5_RKT_EUliE_EEviT1_)
        /*023c*/ 	.word	0x00000000


	//----- nvinfo : EIATTR_REGCOUNT
	.align		4
.L_133:
        /*0240*/ 	.byte	0x04, 0x2f
        /*0242*/ 	.short	(.L_135 - .L_134)
	.align		4
.L_134:
        /*0244*/ 	.word	index@(_ZN2at6native29vectorized_elementwise_kernelILi8EZZZNS0_61_GLOBAL__N__b29612f4_23_ActivationMishKernel_cu_9e10b42f_310011mish_kernelERNS_18TensorIteratorBaseEENKUlvE_clEvENKUlvE2_clEvEUlN3c108BFloat16EE_St5arrayIPcLm2EEEEviT0_T1_)
        /*0248*/ 	.word	0x00000004


	//----- nvinfo : EIATTR_FRAME_SIZE
	.align		4
.L_135:
        /*024c*/ 	.byte	0x04, 0x11
        /*024e*/ 	.short	(.L_137 - .L_136)
	.align		4
.L_136:
        /*0250*/ 	.word	index@(_ZN2at6native29vectorized_elementwise_kernelILi8EZZZNS0_61_GLOBAL__N__b29612f4_23_ActivationMishKernel_cu_9e10b42f_310011mish_kernelERNS_18TensorIteratorBaseEENKUlvE_clEvENKUlvE2_clEvEUlN3c108BFloat16EE_St5arrayIPcLm2EEEEviT0_T1_)
        /*0254*/ 	.word	0x00000000


	//----- nvinfo : EIATTR_REGCOUNT
	.align		4
.L_137:
        /*0258*/ 	.byte	0x04, 0x2f
        /*025a*/ 	.short	(.L_139 - .L_138)
	.align		4
.L_138:
        /*025c*/ 	.word	index@(_ZN2at6native29vectorized_elementwise_kernelILi4EZZZNS0_61_GLOBAL__N__b29612f4_23_ActivationMishKernel_cu_9e10b42f_310011mish_kernelERNS_18TensorIteratorBaseEENKUlvE_clEvENKUlvE2_clEvEUlN3c108BFloat16EE_St5arrayIPcLm2EEEEviT0_T1_)
        /*0260*/ 	.word	0x00000020


	//----- nvinfo : EIATTR_FRAME_SIZE
	.align		4
.L_139:
        /*0264*/ 	.byte	0x04, 0x11
        /*0266*/ 	.short	(.L_141 - .L_140)
	.align		4
.L_140:
        /*0268*/ 	.word	index@(_ZN2at6native29vectorized_elementwise_kernelILi4EZZZNS0_61_GLOBAL__N__b29612f4_23_ActivationMishKernel_cu_9e10b42f_310011mish_kernelERNS_18TensorIteratorBaseEENKUlvE_clEvENKUlvE2_clEvEUlN3c108BFloat16EE_St5arrayIPcLm2EEEEviT0_T1_)
        /*026c*/ 	.word	0x00000000


	//----- nvinfo : EIATTR_REGCOUNT
	.align		4
.L_141:
        /*0270*/ 	.byte	0x04, 0x2f
        /*0272*/ 	.short	(.L_143 - .L_142)
	.align		4
.L_142:
        /*0274*/ 	.word	index@(_ZN2at6native29vectorized_elementwise_kernelILi2EZZZNS0_61_GLOBAL__N__b29612f4_23_ActivationMishKernel_cu_9e10b42f_310011mish_kernelERNS_18TensorIteratorBaseEENKUlvE_clEvENKUlvE2_clEvEUlN3c108BFloat16EE_St5arrayIPcLm2EEEEviT0_T1_)
        /*0278*/ 	.word	0x00000020


	//----- nvinfo : EIATTR_FRAME_SIZE
	.align		4
.L_143:
        /*027c*/ 	.byte	0x04, 0x11
        /*027e*/ 	.short	(.L_145 - .L_144)
	.align		4
.L_144:
        /*0280*/ 	.word	index@(_ZN2at6native29vectorized_elementwise_kernelILi2EZZZNS0_61_GLOBAL__N__b29612f4_23_ActivationMishKernel_cu_9e10b42f_310011mish_kernelERNS_18TensorIteratorBaseEENKUlvE_clEvENKUlvE2_clEvEUlN3c108BFloat16EE_St5arrayIPcLm2EEEEviT0_T1_)
        /*0284*/ 	.word	0x00000000


	//----- nvinfo : EIATTR_REGCOUNT
	.align		4
.L_145:
        /*0288*/ 	.byte	0x04, 0x2f
        /*028a*/ 	.short	(.L_147 - .L_146)
	.align		4
.L_146:
        /*028c*/ 	.word	index@(_ZN2at6native27unrolled_elementwise_kernelIZZZNS0_61_GLOBAL__N__b29612f4_23_ActivationMishKernel_cu_9e10b42f_310011mish_kernelERNS_18TensorIteratorBaseEENKUlvE_clEvENKUlvE2_clEvEUlN3c108BFloat16EE_St5arrayIPcLm2EELi4E23TrivialOffsetCalculatorILi1EjESE_NS0_6memory15LoadWithoutCastENSF_16StoreWithoutCastEEEviT_T0_T2_T3_T4_T5_)
        /*0290*/ 	.word	0x00000016


	//----- nvinfo : EIATTR_FRAME_SIZE
	.align		4
.L_147:
        /*0294*/ 	.byte	0x04, 0x11
        /*0296*/ 	.short	(.L_149 - .L_148)
	.align		4
.L_148:
        /*0298*/ 	.word	index@(_ZN2at6native27unrolled_elementwise_kernelIZZZNS0_61_GLOBAL__N__b29612f4_23_ActivationMishKernel_cu_9e10b42f_310011mish_kernelERNS_18TensorIteratorBaseEENKUlvE_clEvENKUlvE2_clEvEUlN3c108BFloat16EE_St5arrayIPcLm2EELi4E23TrivialOffsetCalculatorILi1EjESE_NS0_6memory15LoadWithoutCastENSF_16StoreWithoutCastEEEviT_T0_T2_T3_T4_T5_)
        /*029c*/ 	.word	0x00000000


	//----- nvinfo : EIATTR_REGCOUNT
	.align		4
.L_149:
        /*02a0*/ 	.byte	0x04, 0x2f
        /*02a2*/ 	.short	(.L_151 - .L_150)
	.align		4
.L_150:
        /*02a4*/ 	.word	index@(_ZN2at6native18elementwise_kernelILi128ELi4EZNS0_22gpu_kernel_impl_nocastIZZZNS0_61_GLOBAL__N__b29612f4_23_ActivationMishKernel_cu_9e10b42f_310011mish_kernelERNS_18TensorIteratorBaseEENKUlvE_clEvENKUlvE2_clEvEUlN3c108BFloat16EE_EEvS5_RKT_EUliE_EEviT1_)
        /*02a8*/ 	.word	0x00000014


	//----- nvinfo : EIATTR_FRAME_SIZE
	.align		4
.L_151:
        /*02ac*/ 	.byte	0x04, 0x11
        /*02ae*/ 	.short	(.L_153 - .L_152)
	.align		4
.L_152:
        /*02b0*/ 	.word	index@(_ZN2at6native18elementwise_kernelILi128ELi4EZNS0_22gpu_kernel_impl_nocastIZZZNS0_61_GLOBAL__N__b29612f4_23_ActivationMishKernel_cu_9e10b42f_310011mish_kernelERNS_18TensorIteratorBaseEENKUlvE_clEvENKUlvE2_clEvEUlN3c108BFloat16EE_EEvS5_RKT_EUliE_EEviT1_)
        /*02b4*/ 	.word	0x00000000


	//----- nvinfo : EIATTR_REGCOUNT
	.align		4
.L_153:
        /*02b8*/ 	.byte	0x04, 0x2f
        /*02ba*/ 	.short	(.L_155 - .L_154)
	.align		4
.L_154:
        /*02bc*/ 	.word	index@(_ZN2at6native27unrolled_elementwise_kernelIZZZNS0_61_GLOBAL__N__b29612f4_23_ActivationMishKernel_cu_9e10b42f_310011mish_kernelERNS_18TensorIteratorBaseEENKUlvE_clEvENKUlvE2_clEvEUlN3c108BFloat16EE_St5arrayIPcLm2EELi4E23TrivialOffsetCalculatorILi1EjESE_NS0_6memory12LoadWithCastILi1EEENSF_13StoreWithCastILi1EEEEEviT_T0_T2_T3_T4_T5_)
        /*02c0*/ 	.word	0x0000001c


	//----- nvinfo : EIATTR_FRAME_SIZE
	.align		4
.L_155:
        /*02c4*/ 	.byte	0x04, 0x11
        /*02c6*/ 	.short	(.L_157 - .L_156)
	.align		4
.L_156:
        /*02c8*/ 	.word	index@(_ZN2at6native27unrolled_elementwise_kernelIZZZNS0_61_GLOBAL__N__b29612f4_23_ActivationMishKernel_cu_9e10b42f_310011mish_kernelERNS_18TensorIteratorBaseEENKUlvE_clEvENKUlvE2_clEvEUlN3c108BFloat16EE_St5arrayIPcLm2EELi4E23TrivialOffsetCalculatorILi1EjESE_NS0_6memory12LoadWithCastILi1EEENSF_13StoreWithCastILi1EEEEEviT_T0_T2_T3_T4_T5_)
        /*02cc*/ 	.word	0x00000000


	//----- nvinfo : EIATTR_REGCOUNT
	.align		4
.L_157:
        /*02d0*/ 	.byte	0x04, 0x2f
        /*02d2*/ 	.short	(.L_159 - .L_158)
	.align		4
.L_158:
        /*02d4*/ 	.word	index@(_ZN2at6native18elementwise_kernelILi128ELi4EZNS0_15gpu_kernel_implIZZZNS0_61_GLOBAL__N__b29612f4_23_ActivationMishKernel_cu_9e10b42f_310011mish_kernelERNS_18TensorIteratorBaseEENKUlvE_clEvENKUlvE2_clEvEUlN3c108BFloat16EE_EEvS5_RKT_EUliE_EEviT1_)
        /*02d8*/ 	.word	0x00000018


	//----- nvinfo : EIATTR_FRAME_SIZE
	.align		4
.L_159:
        /*02dc*/ 	.byte	0x04, 0x11
        /*02de*/ 	.short	(.L_161 - .L_160)
	.align		4
.L_160:
        /*02e0*/ 	.word	index@(_ZN2at6native18elementwise_kernelILi128ELi4EZNS0_15gpu_kernel_implIZZZNS0_61_GLOBAL__N__b29612f4_23_ActivationMishKernel_cu_9e10b42f_310011mish_kernelERNS_18TensorIteratorBaseEENKUlvE_clEvENKUlvE2_clEvEUlN3c108BFloat16EE_EEvS5_RKT_EUliE_EEviT1_)
        /*02e4*/ 	.word	0x00000000


	//----- nvinfo : EIATTR_REGCOUNT
	.align		4
.L_161:
        /*02e8*/ 	.byte	0x04, 0x2f
        /*02ea*/ 	.short	(.L_163 - .L_162)
	.align		4
.L_162:
        /*02ec*/ 	.word	index@(_ZN2at6native29vectorized_elementwise_kernelILi8EZZZNS0_61_GLOBAL__N__b29612f4_23_ActivationMishKernel_cu_9e10b42f_310020mish_backward_kernelERNS_14TensorIteratorEENKUlvE_clEvENKUlvE_clEvEUlddE_St5arrayIPcLm3EEEEviT0_T1_)
        /*02f0*/ 	.word	0x00000004


	//----- nvinfo : EIATTR_FRAME_SIZE
	.align		4
.L_163:
        /*02f4*/ 	.byte	0x04, 0x11
        /*02f6*/ 	.short	(.L_165 - .L_164)
	.align		4
.L_164:
        /*02f8*/ 	.word	index@(_ZN2at6native29vectorized_elementwise_kernelILi8EZZZNS0_61_GLOBAL__N__b29612f4_23_ActivationMishKernel_cu_9e10b42f_310020mish_backward_kernelERNS_14TensorIteratorEENKUlvE_clEvENKUlvE_clEvEUlddE_St5arrayIPcLm3EEEEviT0_T1_)
        /*02fc*/ 	.word	0x00000000


	//----- nvinfo : EIATTR_REGCOUNT
	.align		4
.L_165:
        /*0300*/ 	.byte	0x04, 0x2f
        /*0302*/ 	.short	(.L_167 - .L_166)
	.align		4
.L_166:
        /*0304*/ 	.word	index@(_ZN2at6native29vectorized_elementwise_kernelILi4EZZZNS0_61_GLOBAL__N__b29612f4_23_ActivationMishKernel_cu_9e10b42f_310020mish_backward_kernelERNS_14TensorIteratorEENKUlvE_clEvENKUlvE_clEvEUlddE_St5arrayIPcLm3EEEEviT0_T1_)
        /*0308*/ 	.word	0x00000046


	//----- nvinfo : EIATTR_FRAME_SIZE
	.align		4
.L_167:
        /*030c*/ 	.byte	0x04, 0x11
        /*030e*/ 	.short	(.L_169 - .L_168)
	.align		4
.L_168:
        /*0310*/ 	.word	index@($__internal_11_$__cuda_sm20_div_rn_f64_full)
        /*0314*/ 	.word	0x00000000


	//----- nvinfo : EIATTR_FRAME_SIZE
	.align		4
.L_169:
        /*0318*/ 	.byte	0x04, 0x11
        /*031a*/ 	.short	(.L_171 - .L_170)
	.align		4
.L_170:
        /*031c*/ 	.word	index@($__internal_10_$__cuda_sm20_dblrcp_rn_slowpath_v3)
        /*0320*/ 	.word	0x00000000


	//----- nvinfo : EIATTR_FRAME_SIZE
	.align		4
.L_171:
        /*0324*/ 	.byte	0x04, 0x11
        /*0326*/ 	.short	(.L_173 - .L_172)
	.align		4
.L_172:
        /*0328*/ 	.word	index@(_ZN2at6native29vectorized_elementwise_kernelILi4EZZZNS0_61_GLOBAL__N__b29612f4_23_ActivationMishKernel_cu_9e10b42f_310020mish_backward_kernelERNS_14TensorIteratorEENKUlvE_clEvENKUlvE_clEvEUlddE_St5arrayIPcLm3EEEEviT0_T1_)
        /*032c*/ 	.word	0x00000000


	//----- nvinfo : EIATTR_REGCOUNT
	.align		4
.L_173:
        /*0330*/ 	.byte	0x04, 0x2f
        /*0332*/ 	.short	(.L_175 - .L_174)
	.align		4
.L_174:
        /*0334*/ 	.word	index@(_ZN2at6native29vectorized_elementwise_kernelILi2EZZZNS0_61_GLOBAL__N__b29612f4_23_ActivationMishKernel_cu_9e10b42f_310020mish_backward_kernelERNS_14TensorIteratorEENKUlvE_clEvENKUlvE_clEvEUlddE_St5arrayIPcLm3EEEEviT0_T1_)
        /*0338*/ 	.word	0x00000046


	//----- nvinfo : EIATTR_FRAME_SIZE
	.align		4
.L_175:
        /*033c*/ 	.byte	0x04, 0x11
        /*033e*/ 	.short	(.L_177 - .L_176)
	.align		4
.L_176:
        /*0340*/ 	.word	index@($__internal_9_$__cuda_sm20_div_rn_f64_full)
        /*0344*/ 	.word	0x00000000


	//----- nvinfo : EIATTR_FRAME_SIZE
	.align		4
.L_177:
        /*0348*/ 	.byte	0x04, 0x11
        /*034a*/ 	.short	(.L_179 - .L_178)
	.align		4
.L_178:
        /*034c*/ 	.word	index@($__internal_8_$__cuda_sm20_dblrcp_rn_slowpath_v3)
        /*0350*/ 	.word	0x00000000


	//----- nvinfo : EIATTR_FRAME_SIZE
	.align		4
.L_179:
        /*0354*/ 	.byte	0x04, 0x11
        /*0356*/ 	.short	(.L_181 - .L_180)
	.align		4
.L_180:
        /*0358*/ 	.word	index@(_ZN2at6native29vectorized_elementwise_kernelILi2EZZZNS0_61_GLOBAL__N__b29612f4_23_ActivationMishKernel_cu_9e10b42f_310020mish_backward_kernelERNS_14TensorIteratorEENKUlvE_clEvENKUlvE_clEvEUlddE_St5arrayIPcLm3EEEEviT0_T1_)
        /*035c*/ 	.word	0x00000000


	//----- nvinfo : EIATTR_REGCOUNT
	.align		4
.L_181:
        /*0360*/ 	.byte	0x04, 0x2f
        /*0362*/ 	.short	(.L_183 - .L_182)
	.align		4
.L_182:
        /*0364*/ 	.word	index@(_ZN2at6native27unrolled_elementwise_kernelIZZZNS0_61_GLOBAL__N__b29612f4_23_ActivationMishKernel_cu_9e10b42f_310020mish_backward_kernelERNS_14TensorIteratorEENKUlvE_clEvENKUlvE_clEvEUlddE_St5arrayIPcLm3EELi4E23TrivialOffsetCalculatorILi2EjESB_ILi1EjENS0_6memory15LoadWithoutCastENSE_16StoreWithoutCastEEEviT_T0_T2_T3_T4_T5_)
        /*0368*/ 	.word	0x00000038


	//----- nvinfo : EIATTR_FRAME_SIZE
	.align		4
.L_183:
        /*036c*/ 	.byte	0x04, 0x11
        /*036e*/ 	.short	(.L_185 - .L_184)
	.align		4
.L_184:
        /*0370*/ 	.word	index@($__internal_7_$__cuda_sm20_div_rn_f64_full)
        /*0374*/ 	.word	0x00000000


	//----- nvinfo : EIATTR_FRAME_SIZE
	.align		4
.L_185:
        /*0378*/ 	.byte	0x04, 0x11
        /*037a*/ 	.short	(.L_187 - .L_186)
	.align		4
.L_186:
        /*037c*/ 	.word	index@($__internal_6_$__cuda_sm20_dblrcp_rn_slowpath_v3)
        /*0380*/ 	.word	0x00000000


	//----- nvinfo : EIATTR_FRAME_SIZE
	.align		4
.L_187:
        /*0384*/ 	.byte	0x04, 0x11
        /*0386*/ 	.short	(.L_189 - .L_188)
	.align		4
.L_188:
        /*0388*/ 	.word	index@(_ZN2at6native27unrolled_elementwise_kernelIZZZNS0_61_GLOBAL__N__b29612f4_23_ActivationMishKernel_cu_9e10b42f_310020mish_backward_kernelERNS_14TensorIteratorEENKUlvE_clEvENKUlvE_clEvEUlddE_St5arrayIPcLm3EELi4E23TrivialOffsetCalculatorILi2EjESB_ILi1EjENS0_6memory15LoadWithoutCastENSE_16StoreWithoutCastEEEviT_T0_T2_T3_T4_T5_)
        /*038c*/ 	.word	0x00000000


	//----- nvinfo : EIATTR_REGCOUNT
	.align		4
.L_189:
        /*0390*/ 	.byte	0x04, 0x2f
        /*0392*/ 	.short	(.L_191 - .L_190)
	.align		4
.L_190:
        /*0394*/ 	.word	index@(_ZN2at6native18elementwise_kernelILi128ELi2EZNS0_22gpu_kernel_impl_nocastIZZZNS0_61_GLOBAL__N__b29612f4_23_ActivationMishKernel_cu_9e10b42f_310020mish_backward_kernelERNS_14TensorIteratorEENKUlvE_clEvENKUlvE_clEvEUlddE_EEvRNS_18TensorIteratorBaseERKT_EUliE_EEviT1_)
        /*0398*/ 	.word	0x00000024


	//----- nvinfo : EIATTR_FRAME_SIZE
	.align		4
.L_191:
        /*039c*/ 	.byte	0x04, 0x11
        /*039e*/ 	.short	(.L_193 - .L_192)
	.align		4
.L_192:
        /*03a0*/ 	.word	index@($__internal_5_$__cuda_sm20_div_rn_f64_full)
        /*03a4*/ 	.word	0x00000000


	//----- nvinfo : EIATTR_FRAME_SIZE
	.align		4
.L_193:
        /*03a8*/ 	.byte	0x04, 0x11
        /*03aa*/ 	.short	(.L_195 - .L_194)
	.align		4
.L_194:
        /*03ac*/ 	.word	index@($__internal_4_$__cuda_sm20_dblrcp_rn_slowpath_v3)
        /*03b0*/ 	.word	0x00000000


	//----- nvinfo : EIATTR_FRAME_SIZE
	.align		4
.L_195:
        /*03b4*/ 	.byte	0x04, 0x11
        /*03b6*/ 	.short	(.L_197 - .L_196)
	.align		4
.L_196:
        /*03b8*/ 	.word	index@(_ZN2at6native18elementwise_kernelILi128ELi2EZNS0_22gpu_kernel_impl_nocastIZZZNS0_61_GLOBAL__N__b29612f4_23_ActivationMishKernel_cu_9e10b42f_310020mish_backward_kernelERNS_14TensorIteratorEENKUlvE_clEvENKUlvE_clEvEUlddE_EEvRNS_18TensorIteratorBaseERKT_EUliE_EEviT1_)
        /*03bc*/ 	.word	0x00000000


	//----- nvinfo : EIATTR_REGCOUNT
	.align		4
.L_197:
        /*03c0*/ 	.byte	0x04, 0x2f
        /*03c2*/ 	.short	(.L_199 - .L_198)
	.align		4
.L_198:
        /*03c4*/ 	.word	index@(_ZN2at6native27unrolled_elementwise_kernelIZZZNS0_61_GLOBAL__N__b29612f4_23_ActivationMishKernel_cu_9e10b42f_310020mish_backward_kernelERNS_14TensorIteratorEENKUlvE_clEvENKUlvE_clEvEUlddE_St5arrayIPcLm3EELi4E23TrivialOffsetCalculatorILi2EjESB_ILi1EjENS0_6memory12LoadWithCastILi2EEENSE_13StoreWithCastILi1EEEEEviT_T0_T2_T3_T4_T5_)
        /*03c8*/ 	.word	0x00000030


	//----- nvinfo : EIATTR_FRAME_SIZE
	.align		4
.L_199:
        /*03cc*/ 	.byte	0x04, 0x11
        /*03ce*/ 	.short	(.L_201 - .L_200)
	.align		4
.L_200:
        /*03d0*/ 	.word	index@($__internal_3_$__cuda_sm20_div_rn_f64_full)
        /*03d4*/ 	.word	0x00000020


	//----- nvinfo : EIATTR_FRAME_SIZE
	.align		4
.L_201:
        /*03d8*/ 	.byte	0x04, 0x11
        /*03da*/ 	.short	(.L_203 - .L_202)
	.align		4
.L_202:
        /*03dc*/ 	.word	index@($__internal_2_$__cuda_sm20_dblrcp_rn_slowpath_v3)
        /*03e0*/ 	.word	0x00000020


	//----- nvinfo : EIATTR_FRAME_SIZE
	.align		4
.L_203:
        /*03e4*/ 	.byte	0x04, 0x11
        /*03e6*/ 	.short	(.L_205 - .L_204)
	.align		4
.L_204:
        /*03e8*/ 	.word	index@(_ZN2at6native27unrolled_elementwise_kernelIZZZNS0_61_GLOBAL__N__b29612f4_23_ActivationMishKernel_cu_9e10b42f_310020mish_backward_kernelERNS_14TensorIteratorEENKUlvE_clEvENKUlvE_clEvEUlddE_St5arrayIPcLm3EELi4E23TrivialOffsetCalculatorILi2EjESB_ILi1EjENS0_6memory12LoadWithCastILi2EEENSE_13StoreWithCastILi1EEEEEviT_T0_T2_T3_T4_T5_)
        /*03ec*/ 	.word	0x00000020


	//----- nvinfo : EIATTR_REGCOUNT
	.align		4
.L_205:
        /*03f0*/ 	.byte	0x04, 0x2f
        /*03f2*/ 	.short	(.L_207 - .L_206)
	.align		4
.L_206:
        /*03f4*/ 	.word	index@(_ZN2at6native18elementwise_kernelILi128ELi4EZNS0_15gpu_kernel_implIZZZNS0_61_GLOBAL__N__b29612f4_23_ActivationMishKernel_cu_9e10b42f_310020mish_backward_kernelERNS_14TensorIteratorEENKUlvE_clEvENKUlvE_clEvEUlddE_EEvRNS_18TensorIteratorBaseERKT_EUliE_EEviT1_)
        /*03f8*/ 	.word	0x00000024


	//----- nvinfo : EIATTR_FRAME_SIZE
	.align		4
.L_207:
        /*03fc*/ 	.byte	0x04, 0x11
        /*03fe*/ 	.short	(.L_209 - .L_208)
	.align		4
.L_208:
        /*0400*/ 	.word	index@($__internal_1_$__cuda_sm20_div_rn_f64_full)
        /*0404*/ 	.word	0x00000000


	//----- nvinfo : EIATTR_FRAME_SIZE
	.align		4
.L_209:
        /*0408*/ 	.byte	0x04, 0x11
        /*040a*/ 	.short	(.L_211 - .L_210)
	.align		4
.L_210:
        /*040c*/ 	.word	index@($__internal_0_$__cuda_sm20_dblrcp_rn_slowpath_v3)
        /*0410*/ 	.word	0x00000000


	//----- nvinfo : EIATTR_FRAME_SIZE
	.align		4
.L_211:
        /*0414*/ 	.byte	0x04, 0x11
        /*0416*/ 	.short	(.L_213 - .L_212)
	.align		4
.L_212:
        /*0418*/ 	.word	index@(_ZN2at6native18elementwise_kernelILi128ELi4EZNS0_15gpu_kernel_implIZZZNS0_61_GLOBAL__N__b29612f4_23_ActivationMishKernel_cu_9e10b42f_310020mish_backward_kernelERNS_14TensorIteratorEENKUlvE_clEvENKUlvE_clEvEUlddE_EEvRNS_18TensorIteratorBaseERKT_EUliE_EEviT1_)
        /*041c*/ 	.word	0x00000000


	//----- nvinfo : EIATTR_REGCOUNT
	.align		4
.L_213:
        /*0420*/ 	.byte	0x04, 0x2f
        /*0422*/ 	.short	(.L_215 - .L_214)
	.align		4
.L_214:
        /*0424*/ 	.word	index@(_ZN2at6native29vectorized_elementwise_kernelILi8EZZZNS0_61_GLOBAL__N__b29612f4_23_ActivationMishKernel_cu_9e10b42f_310020mish_backward_kernelERNS_14TensorIteratorEENKUlvE_clEvENKUlvE0_clEvEUlffE_St5arrayIPcLm3EEEEviT0_T1_)
        /*0428*/ 	.word	0x00000004


	//----- nvinfo : EIATTR_FRAME_SIZE
	.align		4
.L_215:
        /*042c*/ 	.byte	0x04, 0x11
        /*042e*/ 	.short	(.L_217 - .L_216)
	.align		4
.L_216:
        /*0430*/ 	.word	index@(_ZN2at6native29vectorized_elementwise_kernelILi8EZZZNS0_61_GLOBAL__N__b29612f4_23_ActivationMishKernel_cu_9e10b42f_310020mish_backward_kernelERNS_14TensorIteratorEENKUlvE_clEvENKUlvE0_clEvEUlffE_St5arrayIPcLm3EEEEviT0_T1_)
        /*0434*/ 	.word	0x00000000


	//----- nvinfo : EIATTR_REGCOUNT
	.align		4
.L_217:
        /*0438*/ 	.byte	0x04, 0x2f
        /*043a*/ 	.short	(.L_219 - .L_218)
	.align		4
.L_218:
        /*043c*/ 	.word	index@(_ZN2at6native29vectorized_elementwise_kernelILi4EZZZNS0_61_GLOBAL__N__b29612f4_23_ActivationMishKernel_cu_9e10b42f_310020mish_backward_kernelERNS_14TensorIteratorEENKUlvE_clEvENKUlvE0_clEvEUlffE_St5arrayIPcLm3EEEEviT0_T1_)
        /*0440*/ 	.word	0x00000020


	//----- nvinfo : EIATTR_FRAME_SIZE
	.align		4
.L_219:
        /*0444*/ 	.byte	0x04, 0x11
        /*0446*/ 	.short	(.L_221 - .L_220)
	.align		4
.L_220:
        /*0448*/ 	.word	index@(_ZN2at6native29vectorized_elementwise_kernelILi4EZZZNS0_61_GLOBAL__N__b29612f4_23_ActivationMishKernel_cu_9e10b42f_310020mish_backward_kernelERNS_14TensorIteratorEENKUlvE_clEvENKUlvE0_clEvEUlffE_St5arrayIPcLm3EEEEviT0_T1_)
        /*044c*/ 	.word	0x00000000


	//----- nvinfo : EIATTR_REGCOUNT
	.align		4
.L_221:
        /*0450*/ 	.byte	0x04, 0x2f
        /*0452*/ 	.short	(.L_223 - .L_222)
	.align		4
.L_222:
        /*0454*/ 	.word	index@(_ZN2at6native29vectorized_elementwise_kernelILi2EZZZNS0_61_GLOBAL__N__b29612f4_23_ActivationMishKernel_cu_9e10b42f_310020mish_backward_kernelERNS_14TensorIteratorEENKUlvE_clEvENKUlvE0_clEvEUlffE_St5arrayIPcLm3EEEEviT0_T1_)
        /*0458*/ 	.word	0x00000020


	//----- nvinfo : EIATTR_FRAME_SIZE
	.align		4
.L_223:
        /*045c*/ 	.byte	0x04, 0x11
        /*045e*/ 	.short	(.L_225 - .L_224)
	.align		4
.L_224:
        /*0460*/ 	.word	index@(_ZN2at6native29vectorized_elementwise_kernelILi2EZZZNS0_61_GLOBAL__N__b29612f4_23_ActivationMishKernel_cu_9e10b42f_310020mish_backward_kernelERNS_14TensorIteratorEENKUlvE_clEvENKUlvE0_clEvEUlffE_St5arrayIPcLm3EEEEviT0_T1_)
        /*0464*/ 	.word	0x00000000


	//----- nvinfo : EIATTR_REGCOUNT
	.align		4
.L_225:
        /*0468*/ 	.byte	0x04, 0x2f
        /*046a*/ 	.short	(.L_227 - .L_226)
	.align		4
.L_226:
        /*046c*/ 	.word	index@(_ZN2at6native27unrolled_elementwise_kernelIZZZNS0_61_GLOBAL__N__b29612f4_23_ActivationMishKernel_cu_9e10b42f_310020mish_backward_kernelERNS_14TensorIteratorEENKUlvE_clEvENKUlvE0_clEvEUlffE_St5arrayIPcLm3EELi4E23TrivialOffsetCalculatorILi2EjESB_ILi1EjENS0_6memory15LoadWithoutCastENSE_16StoreWithoutCastEEEviT_T0_T2_T3_T4_T5_)
        /*0470*/ 	.word	0x0000001c


	//----- nvinfo : EIATTR_FRAME_SIZE
	.align		4
.L_227:
        /*0474*/ 	.byte	0x04, 0x11
        /*0476*/ 	.short	(.L_229 - .L_228)
	.align		4
.L_228:
        /*0478*/ 	.word	index@(_ZN2at6native27unrolled_elementwise_kernelIZZZNS0_61_GLOBAL__N__b29612f4_23_ActivationMishKernel_cu_9e10b42f_310020mish_backward_kernelERNS_14TensorIteratorEENKUlvE_clEvENKUlvE0_clEvEUlffE_St5arrayIPcLm3EELi4E23TrivialOffsetCalculatorILi2EjESB_ILi1EjENS0_6memory15LoadWithoutCastENSE_16StoreWithoutCastEEEviT_T0_T2_T3_T4_T5_)
        /*047c*/ 	.word	0x00000000


	//----- nvinfo : EIATTR_REGCOUNT
	.align		4
.L_229:
        /*0480*/ 	.byte	0x04, 0x2f
        /*0482*/ 	.short	(.L_231 - .L_230)
	.align		4
.L_230:
        /*0484*/ 	.word	index@(_ZN2at6native18elementwise_kernelILi128ELi2EZNS0_22gpu_kernel_impl_nocastIZZZNS0_61_GLOBAL__N__b29612f4_23_ActivationMishKernel_cu_9e10b42f_310020mish_backward_kernelERNS_14TensorIteratorEENKUlvE_clEvENKUlvE0_clEvEUlffE_EEvRNS_18TensorIteratorBaseERKT_EUliE_EEviT1_)
        /*0488*/ 	.word	0x00000014


	//----- nvinfo : EIATTR_FRAME_SIZE
	.align		4
.L_231:
        /*048c*/ 	.byte	0x04, 0x11
        /*048e*/ 	.short	(.L_233 - .L_232)
	.align		4
.L_232:
        /*0490*/ 	.word	index@(_ZN2at6native18elementwise_kernelILi128ELi2EZNS0_22gpu_kernel_impl_nocastIZZZNS0_61_GLOBAL__N__b29612f4_23_ActivationMishKernel_cu_9e10b42f_310020mish_backward_kernelERNS_14TensorIteratorEENKUlvE_clEvENKUlvE0_clEvEUlffE_EEvRNS_18TensorIteratorBaseERKT_EUliE_EEviT1_)
        /*0494*/ 	.word	0x00000000


	//----- nvinfo : EIATTR_REGCOUNT
	.align		4
.L_233:
        /*0498*/ 	.byte	0x04, 0x2f
        /*049a*/ 	.short	(.L_235 - .L_234)
	.align		4
.L_234:
        /*049c*/ 	.word	index@(_ZN2at6native27unrolled_elementwise_kernelIZZZNS0_61_GLOBAL__N__b29612f4_23_ActivationMishKernel_cu_9e10b42f_310020mish_backward_kernelERNS_14TensorIteratorEENKUlvE_clEvENKUlvE0_clEvEUlffE_St5arrayIPcLm3EELi4E23TrivialOffsetCalculatorILi2EjESB_ILi1EjENS0_6memory12LoadWithCastILi2EEENSE_13StoreWithCastILi1EEEEEviT_T0_T2_T3_T4_T5_)
        /*04a0*/ 	.word	0x00000020


	//----- nvinfo : EIATTR_FRAME_SIZE
	.align		4
.L_235:
        /*04a4*/ 	.byte	0x04, 0x11
        /*04a6*/ 	.short	(.L_237 - .L_236)
	.align		4
.L_236:
        /*04a8*/ 	.word	index@(_ZN2at6native27unrolled_elementwise_kernelIZZZNS0_61_GLOBAL__N__b29612f4_23_ActivationMishKernel_cu_9e10b42f_310020mish_backward_kernelERNS_14TensorIteratorEENKUlvE_clEvENKUlvE0_clEvEUlffE_St5arrayIPcLm3EELi4E23TrivialOffsetCalculatorILi2EjESB_ILi1EjENS0_6memory12LoadWithCastILi2EEENSE_13StoreWithCastILi1EEEEEviT_T0_T2_T3_T4_T5_)
        /*04ac*/ 	.word	0x00000000


	//----- nvinfo : EIATTR_REGCOUNT
	.align		4
.L_237:
        /*04b0*/ 	.byte	0x04, 0x2f
        /*04b2*/ 	.short	(.L_239 - .L_238)
	.align		4
.L_238:
        /*04b4*/ 	.word	index@(_ZN2at6native18elementwise_kernelILi128ELi4EZNS0_15gpu_kernel_implIZZZNS0_61_GLOBAL__N__b29612f4_23_ActivationMishKernel_cu_9e10b42f_310020mish_backward_kernelERNS_14TensorIteratorEENKUlvE_clEvENKUlvE0_clEvEUlffE_EEvRNS_18TensorIteratorBaseERKT_EUliE_EEviT1_)
        /*04b8*/ 	.word	0x00000018


	//----- nvinfo : EIATTR_FRAME_SIZE
	.align		4
.L_239:
        /*04bc*/ 	.byte	0x04, 0x11
        /*04be*/ 	.short	(.L_241 - .L_240)
	.align		4
.L_240:
        /*04c0*/ 	.word	index@(_ZN2at6native18elementwise_kernelILi128ELi4EZNS0_15gpu_kernel_implIZZZNS0_61_GLOBAL__N__b29612f4_23_ActivationMishKernel_cu_9e10b42f_310020mish_backward_kernelERNS_14TensorIteratorEENKUlvE_clEvENKUlvE0_clEvEUlffE_EEvRNS_18TensorIteratorBaseERKT_EUliE_EEviT1_)
        /*04c4*/ 	.word	0x00000000


	//----- nvinfo : EIATTR_REGCOUNT
	.align		4
.L_241:
        /*04c8*/ 	.byte	0x04, 0x2f
        /*04ca*/ 	.short	(.L_243 - .L_242)
	.align		4
.L_242:
        /*04cc*/ 	.word	index@(_ZN2at6native29vectorized_elementwise_kernelILi8EZZZNS0_61_GLOBAL__N__b29612f4_23_ActivationMishKernel_cu_9e10b42f_310020mish_backward_kernelERNS_14TensorIteratorEENKUlvE_clEvENKUlvE1_clEvEUlN3c104HalfES8_E_St5arrayIPcLm3EEEEviT0_T1_)
        /*04d0*/ 	.word	0x00000004


	//----- nvinfo : EIATTR_FRAME_SIZE
	.align		4
.L_243:
        /*04d4*/ 	.byte	0x04, 0x11
        /*04d6*/ 	.short	(.L_245 - .L_244)
	.align		4
.L_244:
        /*04d8*/ 	.word	index@(_ZN2at6native29vectorized_elementwise_kernelILi8EZZZNS0_61_GLOBAL__N__b29612f4_23_ActivationMishKernel_cu_9e10b42f_310020mish_backward_kernelERNS_14TensorIteratorEENKUlvE_clEvENKUlvE1_clEvEUlN3c104HalfES8_E_St5arrayIPcLm3EEEEviT0_T1_)
        /*04dc*/ 	.word	0x00000000


	//----- nvinfo : EIATTR_REGCOUNT
	.align		4
.L_245:
        /*04e0*/ 	.byte	0x04, 0x2f
        /*04e2*/ 	.short	(.L_247 - .L_246)
	.align		4
.L_246:
        /*04e4*/ 	.word	index@(_ZN2at6native29vectorized_elementwise_kernelILi4EZZZNS0_61_GLOBAL__N__b29612f4_23_ActivationMishKernel_cu_9e10b42f_310020mish_backward_kernelERNS_14TensorIteratorEENKUlvE_clEvENKUlvE1_clEvEUlN3c104HalfES8_E_St5arrayIPcLm3EEEEviT0_T1_)
        /*04e8*/ 	.word	0x00000020


	//----- nvinfo : EIATTR_FRAME_SIZE
	.align		4
.L_247:
        /*04ec*/ 	.byte	0x04, 0x11
        /*04ee*/ 	.short	(.L_249 - .L_248)
	.align		4
.L_248:
        /*04f0*/ 	.word	index@(_ZN2at6native29vectorized_elementwise_kernelILi4EZZZNS0_61_GLOBAL__N__b29612f4_23_ActivationMishKernel_cu_9e10b42f_310020mish_backward_kernelERNS_14TensorIteratorEENKUlvE_clEvENKUlvE1_clEvEUlN3c104HalfES8_E_St5arrayIPcLm3EEEEviT0_T1_)
        /*04f4*/ 	.word	0x00000000


	//----- nvinfo : EIATTR_REGCOUNT
	.align		4
.L_249:
        /*04f8*/ 	.byte	0x04, 0x2f
        /*04fa*/ 	.short	(.L_251 - .L_250)
	.align		4
.L_250:
        /*04fc*/ 	.word	index@(_ZN2at6native29vectorized_elementwise_kernelILi2EZZZNS0_61_GLOBAL__N__b29612f4_23_ActivationMishKernel_cu_9e10b42f_310020mish_backward_kernelERNS_14TensorIteratorEENKUlvE_clEvENKUlvE1_clEvEUlN3c104HalfES8_E_St5arrayIPcLm3EEEEviT0_T1_)
        /*0500*/ 	.word	0x00000020


	//----- nvinfo : EIATTR_FRAME_SIZE
	.align		4
.L_251:
        /*0504*/ 	.byte	0x04, 0x11
        /*0506*/ 	.short	(.L_253 - .L_252)
	.align		4
.L_252:
        /*0508*/ 	.word	index@(_ZN2at6native29vectorized_elementwise_kernelILi2EZZZNS0_61_GLOBAL__N__b29612f4_23_ActivationMishKernel_cu_9e10b42f_310020mish_backward_kernelERNS_14TensorIteratorEENKUlvE_clEvENKUlvE1_clEvEUlN3c104HalfES8_E_St5arrayIPcLm3EEEEviT0_T1_)
        /*050c*/ 	.word	0x00000000


	//----- nvinfo : EIATTR_REGCOUNT
	.align		4
.L_253:
        /*0510*/ 	.byte	0x04, 0x2f
        /*0512*/ 	.short	(.L_255 - .L_254)
	.align		4
.L_254:
        /*0514*/ 	.word	index@(_ZN2at6native27unrolled_elementwise_kernelIZZZNS0_61_GLOBAL__N__b29612f4_23_ActivationMishKernel_cu_9e10b42f_310020mish_backward_kernelERNS_14TensorIteratorEENKUlvE_clEvENKUlvE1_clEvEUlN3c104HalfES8_E_St5arrayIPcLm3EELi4E23TrivialOffsetCalculatorILi2EjESD_ILi1EjENS0_6memory15LoadWithoutCastENSG_16StoreWithoutCastEEEviT_T0_T2_T3_T4_T5_)
        /*0518*/ 	.word	0x0000001c


	//----- nvinfo : EIATTR_FRAME_SIZE
	.align		4
.L_255:
        /*051c*/ 	.byte	0x04, 0x11
        /*051e*/ 	.short	(.L_257 - .L_256)
	.align		4
.L_256:
        /*0520*/ 	.word	index@(_ZN2at6native27unrolled_elementwise_kernelIZZZNS0_61_GLOBAL__N__b29612f4_23_ActivationMishKernel_cu_9e10b42f_310020mish_backward_kernelERNS_14TensorIteratorEENKUlvE_clEvENKUlvE1_clEvEUlN3c104HalfES8_E_St5arrayIPcLm3EELi4E23TrivialOffsetCalculatorILi2EjESD_ILi1EjENS0_6memory15LoadWithoutCastENSG_16StoreWithoutCastEEEviT_T0_T2_T3_T4_T5_)
        /*0524*/ 	.word	0x00000000


	//----- nvinfo : EIATTR_REGCOUNT
	.align		4
.L_257:
        /*0528*/ 	.byte	0x04, 0x2f
        /*052a*/ 	.short	(.L_259 - .L_258)
	.align		4
.L_258:
        /*052c*/ 	.word	index@(_ZN2at6native18elementwise_kernelILi128ELi4EZNS0_22gpu_kernel_impl_nocastIZZZNS0_61_GLOBAL__N__b29612f4_23_ActivationMishKernel_cu_9e10b42f_310020mish_backward_kernelERNS_14TensorIteratorEENKUlvE_clEvENKUlvE1_clEvEUlN3c104HalfES9_E_EEvRNS_18TensorIteratorBaseERKT_EUliE_EEviT1_)
        /*0530*/ 	.word	0x00000014


	//----- nvinfo : EIATTR_FRAME_SIZE
	.align		4
.L_259:
        /*0534*/ 	.byte	0x04, 0x11
        /*0536*/ 	.short	(.L_261 - .L_260)
	.align		4
.L_260:
        /*0538*/ 	.word	index@(_ZN2at6native18elementwise_kernelILi128ELi4EZNS0_22gpu_kernel_impl_nocastIZZZNS0_61_GLOBAL__N__b29612f4_23_ActivationMishKernel_cu_9e10b42f_310020mish_backward_kernelERNS_14TensorIteratorEENKUlvE_clEvENKUlvE1_clEvEUlN3c104HalfES9_E_EEvRNS_18TensorIteratorBaseERKT_EUliE_EEviT1_)
        /*053c*/ 	.word	0x00000000


	//----- nvinfo : EIATTR_REGCOUNT
	.align		4
.L_261:
        /*0540*/ 	.byte	0x04, 0x2f
        /*0542*/ 	.short	(.L_263 - .L_262)
	.align		4
.L_262:
        /*0544*/ 	.word	index@(_ZN2at6native27unrolled_elementwise_kernelIZZZNS0_61_GLOBAL__N__b29612f4_23_ActivationMishKernel_cu_9e10b42f_310020mish_backward_kernelERNS_14TensorIteratorEENKUlvE_clEvENKUlvE1_clEvEUlN3c104HalfES8_E_St5arrayIPcLm3EELi4E23TrivialOffsetCalculatorILi2EjESD_ILi1EjENS0_6memory12LoadWithCastILi2EEENSG_13StoreWithCastILi1EEEEEviT_T0_T2_T3_T4_T5_)
        /*0548*/ 	.word	0x0000001f


	//----- nvinfo : EIATTR_FRAME_SIZE
	.align		4
.L_263:
        /*054c*/ 	.byte	0x04, 0x11
        /*054e*/ 	.short	(.L_265 - .L_264)
	.align		4
.L_264:
        /*0550*/ 	.word	index@(_ZN2at6native27unrolled_elementwise_kernelIZZZNS0_61_GLOBAL__N__b29612f4_23_ActivationMishKernel_cu_9e10b42f_310020mish_backward_kernelERNS_14TensorIteratorEENKUlvE_clEvENKUlvE1_clEvEUlN3c104HalfES8_E_St5arrayIPcLm3EELi4E23TrivialOffsetCalculatorILi2EjESD_ILi1EjENS0_6memory12LoadWithCastILi2EEENSG_13StoreWithCastILi1EEEEEviT_T0_T2_T3_T4_T5_)
        /*0554*/ 	.word	0x00000000


	//----- nvinfo : EIATTR_REGCOUNT
	.align		4
.L_265:
        /*0558*/ 	.byte	0x04, 0x2f
        /*055a*/ 	.short	(.L_267 - .L_266)
	.align		4
.L_266:
        /*055c*/ 	.word	index@(_ZN2at6native18elementwise_kernelILi128ELi4EZNS0_15gpu_kernel_implIZZZNS0_61_GLOBAL__N__b29612f4_23_ActivationMishKernel_cu_9e10b42f_310020mish_backward_kernelERNS_14TensorIteratorEENKUlvE_clEvENKUlvE1_clEvEUlN3c104HalfES9_E_EEvRNS_18TensorIteratorBaseERKT_EUliE_EEviT1_)
        /*0560*/ 	.word	0x00000018


	//----- nvinfo : EIATTR_FRAME_SIZE
	.align		4
.L_267:
        /*0564*/ 	.byte	0x04, 0x11
        /*0566*/ 	.short	(.L_269 - .L_268)
	.align		4
.L_268:
        /*0568*/ 	.word	index@(_ZN2at6native18elementwise_kernelILi128ELi4EZNS0_15gpu_kernel_implIZZZNS0_61_GLOBAL__N__b29612f4_23_ActivationMishKernel_cu_9e10b42f_310020mish_backward_kernelERNS_14TensorIteratorEENKUlvE_clEvENKUlvE1_clEvEUlN3c104HalfES9_E_EEvRNS_18TensorIteratorBaseERKT_EUliE_EEviT1_)
        /*056c*/ 	.word	0x00000000


	//----- nvinfo : EIATTR_REGCOUNT
	.align		4
.L_269:
        /*0570*/ 	.byte	0x04, 0x2f
        /*0572*/ 	.short	(.L_271 - .L_270)
	.align		4
.L_270:
        /*0574*/ 	.word	index@(_ZN2at6native29vectorized_elementwise_kernelILi8EZZZNS0_61_GLOBAL__N__b29612f4_23_ActivationMishKernel_cu_9e10b42f_310020mish_backward_kernelERNS_14TensorIteratorEENKUlvE_clEvENKUlvE2_clEvEUlN3c108BFloat16ES8_E_St5arrayIPcLm3EEEEviT0_T1_)
        /*0578*/ 	.word	0x00000004


	//----- nvinfo : EIATTR_FRAME_SIZE
	.align		4
.L_271:
        /*057c*/ 	.byte	0x04, 0x11
        /*057e*/ 	.short	(.L_273 - .L_272)
	.align		4
.L_272:
        /*0580*/ 	.word	index@(_ZN2at6native29vectorized_elementwise_kernelILi8EZZZNS0_61_GLOBAL__N__b29612f4_23_ActivationMishKernel_cu_9e10b42f_310020mish_backward_kernelERNS_14TensorIteratorEENKUlvE_clEvENKUlvE2_clEvEUlN3c108BFloat16ES8_E_St5arrayIPcLm3EEEEviT0_T1_)
        /*0584*/ 	.word	0x00000000


	//----- nvinfo : EIATTR_REGCOUNT
	.align		4
.L_273:
        /*0588*/ 	.byte	0x04, 0x2f
        /*058a*/ 	.short	(.L_275 - .L_274)
	.align		4
.L_274:
        /*058c*/ 	.word	index@(_ZN2at6native29vectorized_elementwise_kernelILi4EZZZNS0_61_GLOBAL__N__b29612f4_23_ActivationMishKernel_cu_9e10b42f_310020mish_backward_kernelERNS_14TensorIteratorEENKUlvE_clEvENKUlvE2_clEvEUlN3c108BFloat16ES8_E_St5arrayIPcLm3EEEEviT0_T1_)
        /*0590*/ 	.word	0x00000020


	//----- nvinfo : EIATTR_FRAME_SIZE
	.align		4
.L_275:
        /*0594*/ 	.byte	0x04, 0x11
        /*0596*/ 	.short	(.L_277 - .L_276)
	.align		4
.L_276:
        /*0598*/ 	.word	index@(_ZN2at6native29vectorized_elementwise_kernelILi4EZZZNS0_61_GLOBAL__N__b29612f4_23_ActivationMishKernel_cu_9e10b42f_310020mish_backward_kernelERNS_14TensorIteratorEENKUlvE_clEvENKUlvE2_clEvEUlN3c108BFloat16ES8_E_St5arrayIPcLm3EEEEviT0_T1_)
        /*059c*/ 	.word	0x00000000


	//----- nvinfo : EIATTR_REGCOUNT
	.align		4
.L_277:
        /*05a0*/ 	.byte	0x04, 0x2f
        /*05a2*/ 	.short	(.L_279 - .L_278)
	.align		4
.L_278:
        /*05a4*/ 	.word	index@(_ZN2at6native29vectorized_elementwise_kernelILi2EZZZNS0_61_GLOBAL__N__b29612f4_23_ActivationMishKernel_cu_9e10b42f_310020mish_backward_kernelERNS_14TensorIteratorEENKUlvE_clEvENKUlvE2_clEvEUlN3c108BFloat16ES8_E_St5arrayIPcLm3EEEEviT0_T1_)
        /*05a8*/ 	.word	0x00000020


	//----- nvinfo : EIATTR_FRAME_SIZE
	.align		4
.L_279:
        /*05ac*/ 	.byte	0x04, 0x11
        /*05ae*/ 	.short	(.L_281 - .L_280)
	.align		4
.L_280:
        /*05b0*/ 	.word	index@(_ZN2at6native29vectorized_elementwise_kernelILi2EZZZNS0_61_GLOBAL__N__b29612f4_23_ActivationMishKernel_cu_9e10b42f_310020mish_backward_kernelERNS_14TensorIteratorEENKUlvE_clEvENKUlvE2_clEvEUlN3c108BFloat16ES8_E_St5arrayIPcLm3EEEEviT0_T1_)
        /*05b4*/ 	.word	0x00000000


	//----- nvinfo : EIATTR_REGCOUNT
	.align		4
.L_281:
        /*05b8*/ 	.byte	0x04, 0x2f
        /*05ba*/ 	.short	(.L_283 - .L_282)
	.align		4
.L_282:
        /*05bc*/ 	.word	index@(_ZN2at6native27unrolled_elementwise_kernelIZZZNS0_61_GLOBAL__N__b29612f4_23_ActivationMishKernel_cu_9e10b42f_310020mish_backward_kernelERNS_14TensorIteratorEENKUlvE_clEvENKUlvE2_clEvEUlN3c108BFloat16ES8_E_St5arrayIPcLm3EELi4E23TrivialOffsetCalculatorILi2EjESD_ILi1EjENS0_6memory15LoadWithoutCastENSG_16StoreWithoutCastEEEviT_T0_T2_T3_T4_T5_)
        /*05c0*/ 	.word	0x0000001c


	//----- nvinfo : EIATTR_FRAME_SIZE
	.align		4
.L_283:
        /*05c4*/ 	.byte	0x04, 0x11
        /*05c6*/ 	.short	(.L_285 - .L_284)
	.align		4
.L_284:
        /*05c8*/ 	.word	index@(_ZN2at6native27unrolled_elementwise_kernelIZZZNS0_61_GLOBAL__N__b29612f4_23_ActivationMishKernel_cu_9e10b42f_310020mish_backward_kernelERNS_14TensorIteratorEENKUlvE_clEvENKUlvE2_clEvEUlN3c108BFloat16ES8_E_St5arrayIPcLm3EELi4E23TrivialOffsetCalculatorILi2EjESD_ILi1EjENS0_6memory15LoadWithoutCastENSG_16StoreWithoutCastEEEviT_T0_T2_T3_T4_T5_)
        /*05cc*/ 	.word	0x00000000


	//----- nvinfo : EIATTR_REGCOUNT
	.align		4
.L_285:
        /*05d0*/ 	.byte	0x04, 0x2f
        /*05d2*/ 	.short	(.L_287 - .L_286)
	.align		4
.L_286:
        /*05d4*/ 	.word	index@(_ZN2at6native18elementwise_kernelILi128ELi4EZNS0_22gpu_kernel_impl_nocastIZZZNS0_61_GLOBAL__N__b29612f4_23_ActivationMishKernel_cu_9e10b42f_310020mish_backward_kernelERNS_14TensorIteratorEENKUlvE_clEvENKUlvE2_clEvEUlN3c108BFloat16ES9_E_EEvRNS_18TensorIteratorBaseERKT_EUliE_EEviT1_)
        /*05d8*/ 	.word	0x00000014


	//----- nvinfo : EIATTR_FRAME_SIZE
	.align		4
.L_287:
        /*05dc*/ 	.byte	0x04, 0x11
        /*05de*/ 	.short	(.L_289 - .L_288)
	.align		4
.L_288:
        /*05e0*/ 	.word	index@(_ZN2at6native18elementwise_kernelILi128ELi4EZNS0_22gpu_kernel_impl_nocastIZZZNS0_61_GLOBAL__N__b29612f4_23_ActivationMishKernel_cu_9e10b42f_310020mish_backward_kernelERNS_14TensorIteratorEENKUlvE_clEvENKUlvE2_clEvEUlN3c108BFloat16ES9_E_EEvRNS_18TensorIteratorBaseERKT_EUliE_EEviT1_)
        /*05e4*/ 	.word	0x00000000


	//----- nvinfo : EIATTR_REGCOUNT
	.align		4
.L_289:
        /*05e8*/ 	.byte	0x04, 0x2f
        /*05ea*/ 	.short	(.L_291 - .L_290)
	.align		4
.L_290:
        /*05ec*/ 	.word	index@(_ZN2at6native27unrolled_elementwise_kernelIZZZNS0_61_GLOBAL__N__b29612f4_23_ActivationMishKernel_cu_9e10b42f_310020mish_backward_kernelERNS_14TensorIteratorEENKUlvE_clEvENKUlvE2_clEvEUlN3c108BFloat16ES8_E_St5arrayIPcLm3EELi4E23TrivialOffsetCalculatorILi2EjESD_ILi1EjENS0_6memory12LoadWithCastILi2EEENSG_13StoreWithCastILi1EEEEEviT_T0_T2_T3_T4_T5_)
        /*05f0*/ 	.word	0x0000001f


	//----- nvinfo : EIATTR_FRAME_SIZE
	.align		4
.L_291:
        /*05f4*/ 	.byte	0x04, 0x11
        /*05f6*/ 	.short	(.L_293 - .L_292)
	.align		4
.L_292:
        /*05f8*/ 	.word	index@(_ZN2at6native27unrolled_elementwise_kernelIZZZNS0_61_GLOBAL__N__b29612f4_23_ActivationMishKernel_cu_9e10b42f_310020mish_backward_kernelERNS_14TensorIteratorEENKUlvE_clEvENKUlvE2_clEvEUlN3c108BFloat16ES8_E_St5arrayIPcLm3EELi4E23TrivialOffsetCalculatorILi2EjESD_ILi1EjENS0_6memory12LoadWithCastILi2EEENSG_13StoreWithCastILi1EEEEEviT_T0_T2_T3_T4_T5_)
        /*05fc*/ 	.word	0x00000000


	//----- nvinfo : EIATTR_REGCOUNT
	.align		4
.L_293:
        /*0600*/ 	.byte	0x04, 0x2f
        /*0602*/ 	.short	(.L_295 - .L_294)
	.align		4
.L_294:
        /*0604*/ 	.word	index@(_ZN2at6native18elementwise_kernelILi128ELi4EZNS0_15gpu_kernel_implIZZZNS0_61_GLOBAL__N__b29612f4_23_ActivationMishKernel_cu_9e10b42f_310020mish_backward_kernelERNS_14TensorIteratorEENKUlvE_clEvENKUlvE2_clEvEUlN3c108BFloat16ES9_E_EEvRNS_18TensorIteratorBaseERKT_EUliE_EEviT1_)
        /*0608*/ 	.word	0x00000018


	//----- nvinfo : EIATTR_FRAME_SIZE
	.align		4
.L_295:
        /*060c*/ 	.byte	0x04, 0x11
        /*060e*/ 	.short	(.L_297 - .L_296)
	.align		4
.L_296:
        /*0610*/ 	.word	index@(_ZN2at6native18elementwise_kernelILi128ELi4EZNS0_15gpu_kernel_implIZZZNS0_61_GLOBAL__N__b29612f4_23_ActivationMishKernel_cu_9e10b42f_310020mish_backward_kernelERNS_14TensorIteratorEENKUlvE_clEvENKUlvE2_clEvEUlN3c108BFloat16ES9_E_EEvRNS_18TensorIteratorBaseERKT_EUliE_EEviT1_)
        /*0614*/ 	.word	0x00000000


	//----- nvinfo : EIATTR_MIN_STACK_SIZE
	.align		4
.L_297:
        /*0618*/ 	.byte	0x04, 0x12
        /*061a*/ 	.short	(.L_299 - .L_298)
	.align		4
.L_298:
        /*061c*/ 	.word	index@(_ZN2at6native18elementwise_kernelILi128ELi4EZNS0_15gpu_kernel_implIZZZNS0_61_GLOBAL__N__b29612f4_23_ActivationMishKernel_cu_9e10b42f_310020mish_backward_kernelERNS_14TensorIteratorEENKUlvE_clEvENKUlvE2_clEvEUlN3c108BFloat16ES9_E_EEvRNS_18TensorIteratorBaseERKT_EUliE_EEviT1_)
        /*0620*/ 	.word	0x00000000


	//----- nvinfo : EIATTR_MIN_STACK_SIZE
	.align		4
.L_299:
        /*0624*/ 	.byte	0x04, 0x12
        /*0626*/ 	.short	(.L_301 - .L_300)
	.align		4
.L_300:
        /*0628*/ 	.word	index@(_ZN2at6native27unrolled_elementwise_kernelIZZZNS0_61_GLOBAL__N__b29612f4_23_ActivationMishKernel_cu_9e10b42f_310020mish_backward_kernelERNS_14TensorIteratorEENKUlvE_clEvENKUlvE2_clEvEUlN3c108BFloat16ES8_E_St5arrayIPcLm3EELi4E23TrivialOffsetCalculatorILi2EjESD_ILi1EjENS0_6memory12LoadWithCastILi2EEENSG_13StoreWithCastILi1EEEEEviT_T0_T2_T3_T4_T5_)
        /*062c*/ 	.word	0x00000000


	//----- nvinfo : EIATTR_MIN_STACK_SIZE
	.align		4
.L_301:
        /*0630*/ 	.byte	0x04, 0x12
        /*0632*/ 	.short	(.L_303 - .L_302)
	.align		4
.L_302:
        /*0634*/ 	.word	index@(_ZN2at6native18elementwise_kernelILi128ELi4EZNS0_22gpu_kernel_impl_nocastIZZZNS0_61_GLOBAL__N__b29612f4_23_ActivationMishKernel_cu_9e10b42f_310020mish_backward_kernelERNS_14TensorIteratorEENKUlvE_clEvENKUlvE2_clEvEUlN3c108BFloat16ES9_E_EEvRNS_18TensorIteratorBaseERKT_EUliE_EEviT1_)
        /*0638*/ 	.word	0x00000000


	//----- nvinfo : EIATTR_MIN_STACK_SIZE
	.align		4
.L_303:
        /*063c*/ 	.byte	0x04, 0x12
        /*063e*/ 	.short	(.L_305 - .L_304)
	.align		4
.L_304:
        /*0640*/ 	.word	index@(_ZN2at6native27unrolled_elementwise_kernelIZZZNS0_61_GLOBAL__N__b29612f4_23_ActivationMishKernel_cu_9e10b42f_310020mish_backward_kernelERNS_14TensorIteratorEENKUlvE_clEvENKUlvE2_clEvEUlN3c108BFloat16ES8_E_St5arrayIPcLm3EELi4E23TrivialOffsetCalculatorILi2EjESD_ILi1EjENS0_6memory15LoadWithoutCastENSG_16StoreWithoutCastEEEviT_T0_T2_T3_T4_T5_)
        /*0644*/ 	.word	0x00000000


	//----- nvinfo : EIATTR_MIN_STACK_SIZE
	.align		4
.L_305:
        /*0648*/ 	.byte	0x04, 0x12
        /*064a*/ 	.short	(.L_307 - .L_306)
	.align		4
.L_306:
        /*064c*/ 	.word	index@(_ZN2at6native29vectorized_elementwise_kernelILi2EZZZNS0_61_GLOBAL__N__b29612f4_23_ActivationMishKernel_cu_9e10b42f_310020mish_backward_kernelERNS_14TensorIteratorEENKUlvE_clEvENKUlvE2_clEvEUlN3c108BFloat16ES8_E_St5arrayIPcLm3EEEEviT0_T1_)
        /*0650*/ 	.word	0x00000000


	//----- nvinfo : EIATTR_MIN_STACK_SIZE
	.align		4
.L_307:
        /*0654*/ 	.byte	0x04, 0x12
        /*0656*/ 	.short	(.L_309 - .L_308)
	.align		4
.L_308:
        /*0658*/ 	.word	index@(_ZN2at6native29vectorized_elementwise_kernelILi4EZZZNS0_61_GLOBAL__N__b29612f4_23_ActivationMishKernel_cu_9e10b42f_310020mish_backward_kernelERNS_14TensorIteratorEENKUlvE_clEvENKUlvE2_clEvEUlN3c108BFloat16ES8_E_St5arrayIPcLm3EEEEviT0_T1_)
        /*065c*/ 	.word	0x00000000


	//----- nvinfo : EIATTR_MIN_STACK_SIZE
	.align		4
.L_309:
        /*0660*/ 	.byte	0x04, 0x12
        /*0662*/ 	.short	(.L_311 - .L_310)
	.align		4
.L_310:
        /*0664*/ 	.word	index@(_ZN2at6native29vectorized_elementwise_kernelILi8EZZZNS0_61_GLOBAL__N__b29612f4_23_ActivationMishKernel_cu_9e10b42f_310020mish_backward_kernelERNS_14TensorIteratorEENKUlvE_clEvENKUlvE2_clEvEUlN3c108BFloat16ES8_E_St5arrayIPcLm3EEEEviT0_T1_)
        /*0668*/ 	.word	0x00000000


	//----- nvinfo : EIATTR_MIN_STACK_SIZE
	.align		4
.L_311:
        /*066c*/ 	.byte	0x04, 0x12
        /*066e*/ 	.short	(.L_313 - .L_312)
	.align		4
.L_312:
        /*0670*/ 	.word	index@(_ZN2at6native18elementwise_kernelILi128ELi4EZNS0_15gpu_kernel_implIZZZNS0_61_GLOBAL__N__b29612f4_23_ActivationMishKernel_cu_9e10b42f_310020mish_backward_kernelERNS_14TensorIteratorEENKUlvE_clEvENKUlvE1_clEvEUlN3c104HalfES9_E_EEvRNS_18TensorIteratorBaseERKT_EUliE_EEviT1_)
        /*0674*/ 	.word	0x00000000


	//----- nvinfo : EIATTR_MIN_STACK_SIZE
	.align		4
.L_313:
        /*0678*/ 	.byte	0x04, 0x12
        /*067a*/ 	.short	(.L_315 - .L_314)
	.align		4
.L_314:
        /*067c*/ 	.word	index@(_ZN2at6native27unrolled_elementwise_kernelIZZZNS0_61_GLOBAL__N__b29612f4_23_ActivationMishKernel_cu_9e10b42f_310020mish_backward_kernelERNS_14TensorIteratorEENKUlvE_clEvENKUlvE1_clEvEUlN3c104HalfES8_E_St5arrayIPcLm3EELi4E23TrivialOffsetCalculatorILi2EjESD_ILi1EjENS0_6memory12LoadWithCastILi2EEENSG_13StoreWithCastILi1EEEEEviT_T0_T2_T3_T4_T5_)
        /*0680*/ 	.word	0x00000000


	//----- nvinfo : EIATTR_MIN_STACK_SIZE
	.align		4
.L_315:
        /*0684*/ 	.byte	0x04, 0x12
        /*0686*/ 	.short	(.L_317 - .L_316)
	.align		4
.L_316:
        /*0688*/ 	.word	index@(_ZN2at6native18elementwise_kernelILi128ELi4EZNS0_22gpu_kernel_impl_nocastIZZZNS0_61_GLOBAL__N__b29612f4_23_ActivationMishKernel_cu_9e10b42f_310020mish_backward_kernelERNS_14TensorIteratorEENKUlvE_clEvENKUlvE1_clEvEUlN3c104HalfES9_E_EEvRNS_18TensorIteratorBaseERKT_EUliE_EEviT1_)
        /*068c*/ 	.word	0x00000000


	//----- nvinfo : EIATTR_MIN_STACK_SIZE
	.align		4
.L_317:
        /*0690*/ 	.byte	0x04, 0x12
        /*0692*/ 	.short	(.L_319 - .L_318)
	.align		4
.L_318:
        /*0694*/ 	.word	index@(_ZN2at6native27unrolled_elementwise_kernelIZZZNS0_61_GLOBAL__N__b29612f4_23_ActivationMishKernel_cu_9e10b42f_310020mish_backward_kernelERNS_14TensorIteratorEENKUlvE_clEvENKUlvE1_clEvEUlN3c104HalfES8_E_St5arrayIPcLm3EELi4E23TrivialOffsetCalculatorILi2EjESD_ILi1EjENS0_6memory15LoadWithoutCastENSG_16StoreWithoutCastEEEviT_T0_T2_T3_T4_T5_)
        /*0698*/ 	.word	0x00000000


	//----- nvinfo : EIATTR_MIN_STACK_SIZE
	.align		4
.L_319:
        /*069c*/ 	.byte	0x04, 0x12
        /*069e*/ 	.short	(.L_321 - .L_320)
	.align		4
.L_320:
        /*06a0*/ 	.word	index@(_ZN2at6native29vectorized_elementwise_kernelILi2EZZZNS0_61_GLOBAL__N__b29612f4_23_ActivationMishKernel_cu_9e10b42f_310020mish_backward_kernelERNS_14TensorIteratorEENKUlvE_clEvENKUlvE1_clEvEUlN3c104HalfES8_E_St5arrayIPcLm3EEEEviT0_T1_)
        /*06a4*/ 	.word	0x00000000


	//----- nvinfo : EIATTR_MIN_STACK_SIZE
	.align		4
.L_321:
        /*06a8*/ 	.byte	0x04, 0x12
        /*06aa*/ 	.short	(.L_323 - .L_322)
	.align		4
.L_322:
        /*06ac*/ 	.word	index@(_ZN2at6native29vectorized_elementwise_kernelILi4EZZZNS0_61_GLOBAL__N__b29612f4_23_ActivationMishKernel_cu_9e10b42f_310020mish_backward_kernelERNS_14TensorIteratorEENKUlvE_clEvENKUlvE1_clEvEUlN3c104HalfES8_E_St5arrayIPcLm3EEEEviT0_T1_)
        /*06b0*/ 	.word	0x00000000


	//----- nvinfo : EIATTR_MIN_STACK_SIZE
	.align		4
.L_323:
        /*06b4*/ 	.byte	0x04, 0x12
        /*06b6*/ 	.short	(.L_325 - .L_324)
	.align		4
.L_324:
        /*06b8*/ 	.word	index@(_ZN2at6native29vectorized_elementwise_kernelILi8EZZZNS0_61_GLOBAL__N__b29612f4_23_ActivationMishKernel_cu_9e10b42f_310020mish_backward_kernelERNS_14TensorIteratorEENKUlvE_clEvENKUlvE1_clEvEUlN3c104HalfES8_E_St5arrayIPcLm3EEEEviT0_T1_)
        /*06bc*/ 	.word	0x00000000


	//----- nvinfo : EIATTR_MIN_STACK_SIZE
	.align		4
.L_325:
        /*06c0*/ 	.byte	0x04, 0x12
        /*06c2*/ 	.short	(.L_327 - .L_326)
	.align		4
.L_326:
        /*06c4*/ 	.word	index@(_ZN2at6native18elementwise_kernelILi128ELi4EZNS0_15gpu_kernel_implIZZZNS0_61_GLOBAL__N__b29612f4_23_ActivationMishKernel_cu_9e10b42f_310020mish_backward_kernelERNS_14TensorIteratorEENKUlvE_clEvENKUlvE0_clEvEUlffE_EEvRNS_18TensorIteratorBaseERKT_EUliE_EEviT1_)
        /*06c8*/ 	.word	0x00000000


	//----- nvinfo : EIATTR_MIN_STACK_SIZE
	.align		4
.L_327:
        /*06cc*/ 	.byte	0x04, 0x12
        /*06ce*/ 	.short	(.L_329 - .L_328)
	.align		4
.L_328:
        /*06d0*/ 	.word	index@(_ZN2at6native27unrolled_elementwise_kernelIZZZNS0_61_GLOBAL__N__b29612f4_23_ActivationMishKernel_cu_9e10b42f_310020mish_backward_kernelERNS_14TensorIteratorEENKUlvE_clEvENKUlvE0_clEvEUlffE_St5arrayIPcLm3EELi4E23TrivialOffsetCalculatorILi2EjESB_ILi1EjENS0_6memory12LoadWithCastILi2EEENSE_13StoreWithCastILi1EEEEEviT_T0_T2_T3_T4_T5_)
        /*06d4*/ 	.word	0x00000000


	//----- nvinfo : EIATTR_MIN_STACK_SIZE
	.align		4
.L_329:
        /*06d8*/ 	.byte	0x04, 0x12
        /*06da*/ 	.short	(.L_331 - .L_330)
	.align		4
.L_330:
        /*06dc*/ 	.word	index@(_ZN2at6native18elementwise_kernelILi128ELi2EZNS0_22gpu_kernel_impl_nocastIZZZNS0_61_GLOBAL__N__b29612f4_23_ActivationMishKernel_cu_9e10b42f_310020mish_backward_kernelERNS_14TensorIteratorEENKUlvE_clEvENKUlvE0_clEvEUlffE_EEvRNS_18TensorIteratorBaseERKT_EUliE_EEviT1_)
        /*06e0*/ 	.word	0x00000000


	//----- nvinfo : EIATTR_MIN_STACK_SIZE
	.align		4
.L_331:
        /*06e4*/ 	.byte	0x04, 0x12
        /*06e6*/ 	.short	(.L_333 - .L_332)
	.align		4
.L_332:
        /*06e8*/ 	.word	index@(_ZN2at6native27unrolled_elementwise_kernelIZZZNS0_61_GLOBAL__N__b29612f4_23_ActivationMishKernel_cu_9e10b42f_310020mish_backward_kernelERNS_14TensorIteratorEENKUlvE_clEvENKUlvE0_clEvEUlffE_St5arrayIPcLm3EELi4E23TrivialOffsetCalculatorILi2EjESB_ILi1EjENS0_6memory15LoadWithoutCastENSE_16StoreWithoutCastEEEviT_T0_T2_T3_T4_T5_)
        /*06ec*/ 	.word	0x00000000


	//----- nvinfo : EIATTR_MIN_STACK_SIZE
	.align		4
.L_333:
        /*06f0*/ 	.byte	0x04, 0x12
        /*06f2*/ 	.short	(.L_335 - .L_334)
	.align		4
.L_334:
        /*06f4*/ 	.word	index@(_ZN2at6native29vectorized_elementwise_kernelILi2EZZZNS0_61_GLOBAL__N__b29612f4_23_ActivationMishKernel_cu_9e10b42f_310020mish_backward_kernelERNS_14TensorIteratorEENKUlvE_clEvENKUlvE0_clEvEUlffE_St5arrayIPcLm3EEEEviT0_T1_)
        /*06f8*/ 	.word	0x00000000


	//----- nvinfo : EIATTR_MIN_STACK_SIZE
	.align		4
.L_335:
        /*06fc*/ 	.byte	0x04, 0x12
        /*06fe*/ 	.short	(.L_337 - .L_336)
	.align		4
.L_336:
        /*0700*/ 	.word	index@(_ZN2at6native29vectorized_elementwise_kernelILi4EZZZNS0_61_GLOBAL__N__b29612f4_23_ActivationMishKernel_cu_9e10b42f_310020mish_backward_kernelERNS_14TensorIteratorEENKUlvE_clEvENKUlvE0_clEvEUlffE_St5arrayIPcLm3EEEEviT0_T1_)
        /*0704*/ 	.word	0x00000000


	//----- nvinfo : EIATTR_MIN_STACK_SIZE
	.align		4
.L_337:
        /*0708*/ 	.byte	0x04, 0x12
        /*070a*/ 	.short	(.L_339 - .L_338)
	.align		4
.L_338:
        /*070c*/ 	.word	index@(_ZN2at6native29vectorized_elementwise_kernelILi8EZZZNS0_61_GLOBAL__N__b29612f4_23_ActivationMishKernel_cu_9e10b42f_310020mish_backward_kernelERNS_14TensorIteratorEENKUlvE_clEvENKUlvE0_clEvEUlffE_St5arrayIPcLm3EEEEviT0_T1_)
        /*0710*/ 	.word	0x00000000


	//----- nvinfo : EIATTR_MIN_STACK_SIZE
	.align		4
.L_339:
        /*0714*/ 	.byte	0x04, 0x12
        /*0716*/ 	.short	(.L_341 - .L_340)
	.align		4
.L_340:
        /*0718*/ 	.word	index@(_ZN2at6native18elementwise_kernelILi128ELi4EZNS0_15gpu_kernel_implIZZZNS0_61_GLOBAL__N__b29612f4_23_ActivationMishKernel_cu_9e10b42f_310020mish_backward_kernelERNS_14TensorIteratorEENKUlvE_clEvENKUlvE_clEvEUlddE_EEvRNS_18TensorIteratorBaseERKT_EUliE_EEviT1_)
        /*071c*/ 	.word	0x00000000


	//----- nvinfo : EIATTR_MIN_STACK_SIZE
	.align		4
.L_341:
        /*0720*/ 	.byte	0x04, 0x12
        /*0722*/ 	.short	(.L_343 - .L_342)
	.align		4
.L_342:
        /*0724*/ 	.word	index@(_ZN2at6native27unrolled_elementwise_kernelIZZZNS0_61_GLOBAL__N__b29612f4_23_ActivationMishKernel_cu_9e10b42f_310020mish_backward_kernelERNS_14TensorIteratorEENKUlvE_clEvENKUlvE_clEvEUlddE_St5arrayIPcLm3EELi4E23TrivialOffsetCalculatorILi2EjESB_ILi1EjENS0_6memory12LoadWithCastILi2EEENSE_13StoreWithCastILi1EEEEEviT_T0_T2_T3_T4_T5_)
        /*0728*/ 	.word	0x00000020


	//----- nvinfo : EIATTR_MIN_STACK_SIZE
	.align		4
.L_343:
        /*072c*/ 	.byte	0x04, 0x12
        /*072e*/ 	.short	(.L_345 - .L_344)
	.align		4
.L_344:
        /*0730*/ 	.word	index@(_ZN2at6native18elementwise_kernelILi128ELi2EZNS0_22gpu_kernel_impl_nocastIZZZNS0_61_GLOBAL__N__b29612f4_23_ActivationMishKernel_cu_9e10b42f_310020mish_backward_kernelERNS_14TensorIteratorEENKUlvE_clEvENKUlvE_clEvEUlddE_EEvRNS_18TensorIteratorBaseERKT_EUliE_EEviT1_)
        /*0734*/ 	.word	0x00000000


	//----- nvinfo : EIATTR_MIN_STACK_SIZE
	.align		4
.L_345:
        /*0738*/ 	.byte	0x04, 0x12
        /*073a*/ 	.short	(.L_347 - .L_346)
	.align		4
.L_346:
        /*073c*/ 	.word	index@(_ZN2at6native27unrolled_elementwise_kernelIZZZNS0_61_GLOBAL__N__b29612f4_23_ActivationMishKernel_cu_9e10b42f_310020mish_backward_kernelERNS_14TensorIteratorEENKUlvE_clEvENKUlvE_clEvEUlddE_St5arrayIPcLm3EELi4E23TrivialOffsetCalculatorILi2EjESB_ILi1EjENS0_6memory15LoadWithoutCastENSE_16StoreWithoutCastEEEviT_T0_T2_T3_T4_T5_)
        /*0740*/ 	.word	0x00000000


	//----- nvinfo : EIATTR_MIN_STACK_SIZE
	.align		4
.L_347:
        /*0744*/ 	.byte	0x04, 0x12
        /*0746*/ 	.short	(.L_349 - .L_348)
	.align		4
.L_348:
        /*0748*/ 	.word	index@(_ZN2at6native29vectorized_elementwise_kernelILi2EZZZNS0_61_GLOBAL__N__b29612f4_23_ActivationMishKernel_cu_9e10b42f_310020mish_backward_kernelERNS_14TensorIteratorEENKUlvE_clEvENKUlvE_clEvEUlddE_St5arrayIPcLm3EEEEviT0_T1_)
        /*074c*/ 	.word	0x00000000


	//----- nvinfo : EIATTR_MIN_STACK_SIZE
	.align		4
.L_349:
        /*0750*/ 	.byte	0x04, 0x12
        /*0752*/ 	.short	(.L_351 - .L_350)
	.align		4
.L_350:
        /*0754*/ 	.word	index@(_ZN2at6native29vectorized_elementwise_kernelILi4EZZZNS0_61_GLOBAL__N__b29612f4_23_ActivationMishKernel_cu_9e10b42f_310020mish_backward_kernelERNS_14TensorIteratorEENKUlvE_clEvENKUlvE_clEvEUlddE_St5arrayIPcLm3EEEEviT0_T1_)
        /*0758*/ 	.word	0x00000000


	//----- nvinfo : EIATTR_MIN_STACK_SIZE
	.align		4
.L_351:
        /*075c*/ 	.byte	0x04, 0x12
        /*075e*/ 	.short	(.L_353 - .L_352)
	.align		4
.L_352:
        /*0760*/ 	.word	index@(_ZN2at6native29vectorized_elementwise_kernelILi8EZZZNS0_61_GLOBAL__N__b29612f4_23_ActivationMishKernel_cu_9e10b42f_310020mish_backward_kernelERNS_14TensorIteratorEENKUlvE_clEvENKUlvE_clEvEUlddE_St5arrayIPcLm3EEEEviT0_T1_)
        /*0764*/ 	.word	0x00000000


	//----- nvinfo : EIATTR_MIN_STACK_SIZE
	.align		4
.L_353:
        /*0768*/ 	.byte	0x04, 0x12
        /*076a*/ 	.short	(.L_355 - .L_354)
	.align		4
.L_354:
        /*076c*/ 	.word	index@(_ZN2at6native18elementwise_kernelILi128ELi4EZNS0_15gpu_kernel_implIZZZNS0_61_GLOBAL__N__b29612f4_23_ActivationMishKernel_cu_9e10b42f_310011mish_kernelERNS_18TensorIteratorBaseEENKUlvE_clEvENKUlvE2_clEvEUlN3c108BFloat16EE_EEvS5_RKT_EUliE_EEviT1_)
        /*0770*/ 	.word	0x00000000


	//----- nvinfo : EIATTR_MIN_STACK_SIZE
	.align		4
.L_355:
        /*0774*/ 	.byte	0x04, 0x12
        /*0776*/ 	.short	(.L_357 - .L_356)
	.align		4
.L_356:
        /*0778*/ 	.word	index@(_ZN2at6native27unrolled_elementwise_kernelIZZZNS0_61_GLOBAL__N__b29612f4_23_ActivationMishKernel_cu_9e10b42f_310011mish_kernelERNS_18TensorIteratorBaseEENKUlvE_clEvENKUlvE2_clEvEUlN3c108BFloat16EE_St5arrayIPcLm2EELi4E23TrivialOffsetCalculatorILi1EjESE_NS0_6memory12LoadWithCastILi1EEENSF_13StoreWithCastILi1EEEEEviT_T0_T2_T3_T4_T5_)
        /*077c*/ 	.word	0x00000000


	//----- nvinfo : EIATTR_MIN_STACK_SIZE
	.align		4
.L_357:
        /*0780*/ 	.byte	0x04, 0x12
        /*0782*/ 	.short	(.L_359 - .L_358)
	.align		4
.L_358:
        /*0784*/ 	.word	index@(_ZN2at6native18elementwise_kernelILi128ELi4EZNS0_22gpu_kernel_impl_nocastIZZZNS0_61_GLOBAL__N__b29612f4_23_ActivationMishKernel_cu_9e10b42f_310011mish_kernelERNS_18TensorIteratorBaseEENKUlvE_clEvENKUlvE2_clEvEUlN3c108BFloat16EE_EEvS5_RKT_EUliE_EEviT1_)
        /*0788*/ 	.word	0x00000000


	//----- nvinfo : EIATTR_MIN_STACK_SIZE
	.align		4
.L_359:
        /*078c*/ 	.byte	0x04, 0x12
        /*078e*/ 	.short	(.L_361 - .L_360)
	.align		4
.L_360:
        /*0790*/ 	.word	index@(_ZN2at6native27unrolled_elementwise_kernelIZZZNS0_61_GLOBAL__N__b29612f4_23_ActivationMishKernel_cu_9e10b42f_310011mish_kernelERNS_18TensorIteratorBaseEENKUlvE_clEvENKUlvE2_clEvEUlN3c108BFloat16EE_St5arrayIPcLm2EELi4E23TrivialOffsetCalculatorILi1EjESE_NS0_6memory15LoadWithoutCastENSF_16StoreWithoutCastEEEviT_T0_T2_T3_T4_T5_)
        /*0794*/ 	.word	0x00000000


	//----- nvinfo : EIATTR_MIN_STACK_SIZE
	.align		4
.L_361:
        /*0798*/ 	.byte	0x04, 0x12
        /*079a*/ 	.short	(.L_363 - .L_362)
	.align		4
.L_362:
        /*079c*/ 	.word	index@(_ZN2at6native29vectorized_elementwise_kernelILi2EZZZNS0_61_GLOBAL__N__b29612f4_23_ActivationMishKernel_cu_9e10b42f_310011mish_kernelERNS_18TensorIteratorBaseEENKUlvE_clEvENKUlvE2_clEvEUlN3c108BFloat16EE_St5arrayIPcLm2EEEEviT0_T1_)
        /*07a0*/ 	.word	0x00000000


	//----- nvinfo : EIATTR_MIN_STACK_SIZE
	.align		4
.L_363:
        /*07a4*/ 	.byte	0x04, 0x12
        /*07a6*/ 	.short	(.L_365 - .L_364)
	.align		4
.L_364:
        /*07a8*/ 	.word	index@(_ZN2at6native29vectorized_elementwise_kernelILi4EZZZNS0_61_GLOBAL__N__b29612f4_23_ActivationMishKernel_cu_9e10b42f_310011mish_kernelERNS_18TensorIteratorBaseEENKUlvE_clEvENKUlvE2_clEvEUlN3c108BFloat16EE_St5arrayIPcLm2EEEEviT0_T1_)
        /*07ac*/ 	.word	0x00000000


	//----- nvinfo : EIATTR_MIN_STACK_SIZE
	.align		4
.L_365:
        /*07b0*/ 	.byte	0x04, 0x12
        /*07b2*/ 	.short	(.L_367 - .L_366)
	.align		4
.L_366:
        /*07b4*/ 	.word	index@(_ZN2at6native29vectorized_elementwise_kernelILi8EZZZNS0_61_GLOBAL__N__b29612f4_23_ActivationMishKernel_cu_9e10b42f_310011mish_kernelERNS_18TensorIteratorBaseEENKUlvE_clEvENKUlvE2_clEvEUlN3c108BFloat16EE_St5arrayIPcLm2EEEEviT0_T1_)
        /*07b8*/ 	.word	0x00000000


	//----- nvinfo : EIATTR_MIN_STACK_SIZE
	.align		4
.L_367:
        /*07bc*/ 	.byte	0x04, 0x12
        /*07be*/ 	.short	(.L_369 - .L_368)
	.align		4
.L_368:
        /*07c0*/ 	.word	index@(_ZN2at6native18elementwise_kernelILi128ELi4EZNS0_15gpu_kernel_implIZZZNS0_61_GLOBAL__N__b29612f4_23_ActivationMishKernel_cu_9e10b42f_310011mish_kernelERNS_18TensorIteratorBaseEENKUlvE_clEvENKUlvE1_clEvEUlN3c104HalfEE_EEvS5_RKT_EUliE_EEviT1_)
        /*07c4*/ 	.word	0x00000000


	//----- nvinfo : EIATTR_MIN_STACK_SIZE
	.align		4
.L_369:
        /*07c8*/ 	.byte	0x04, 0x12
        /*07ca*/ 	.short	(.L_371 - .L_370)
	.align		4
.L_370:
        /*07cc*/ 	.word	index@(_ZN2at6native27unrolled_elementwise_kernelIZZZNS0_61_GLOBAL__N__b29612f4_23_ActivationMishKernel_cu_9e10b42f_310011mish_kernelERNS_18TensorIteratorBaseEENKUlvE_clEvENKUlvE1_clEvEUlN3c104HalfEE_St5arrayIPcLm2EELi4E23TrivialOffsetCalculatorILi1EjESE_NS0_6memory12LoadWithCastILi1EEENSF_13StoreWithCastILi1EEEEEviT_T0_T2_T3_T4_T5_)
        /*07d0*/ 	.word	0x00000000


	//----- nvinfo : EIATTR_MIN_STACK_SIZE
	.align		4
.L_371:
        /*07d4*/ 	.byte	0x04, 0x12
        /*07d6*/ 	.short	(.L_373 - .L_372)
	.align		4
.L_372:
        /*07d8*/ 	.word	index@(_ZN2at6native18elementwise_kernelILi128ELi4EZNS0_22gpu_kernel_impl_nocastIZZZNS0_61_GLOBAL__N__b29612f4_23_ActivationMishKernel_cu_9e10b42f_310011mish_kernelERNS_18TensorIteratorBaseEENKUlvE_clEvENKUlvE1_clEvEUlN3c104HalfEE_EEvS5_RKT_EUliE_EEviT1_)
        /*07dc*/ 	.word	0x00000000


	//----- nvinfo : EIATTR_MIN_STACK_SIZE
	.align		4
.L_373:
        /*07e0*/ 	.byte	0x04, 0x12
        /*07e2*/ 	.short	(.L_375 - .L_374)
	.align		4
.L_374:
        /*07e4*/ 	.word	index@(_ZN2at6native27unrolled_elementwise_kernelIZZZNS0_61_GLOBAL__N__b29612f4_23_ActivationMishKernel_cu_9e10b42f_310011mish_kernelERNS_18TensorIteratorBaseEENKUlvE_clEvENKUlvE1_clEvEUlN3c104HalfEE_St5arrayIPcLm2EELi4E23TrivialOffsetCalculatorILi1EjESE_NS0_6memory15LoadWithoutCastENSF_16StoreWithoutCastEEEviT_T0_T2_T3_T4_T5_)
        /*07e8*/ 	.word	0x00000000


	//----- nvinfo : EIATTR_MIN_STACK_SIZE
	.align		4
.L_375:
        /*07ec*/ 	.byte	0x04, 0x12
        /*07ee*/ 	.short	(.L_377 - .L_376)
	.align		4
.L_376:
        /*07f0*/ 	.word	index@(_ZN2at6native29vectorized_elementwise_kernelILi2EZZZNS0_61_GLOBAL__N__b29612f4_23_ActivationMishKernel_cu_9e10b42f_310011mish_kernelERNS_18TensorIteratorBaseEENKUlvE_clEvENKUlvE1_clEvEUlN3c104HalfEE_St5arrayIPcLm2EEEEviT0_T1_)
        /*07f4*/ 	.word	0x00000000


	//----- nvinfo : EIATTR_MIN_STACK_SIZE
	.align		4
.L_377:
        /*07f8*/ 	.byte	0x04, 0x12
        /*07fa*/ 	.short	(.L_379 - .L_378)
	.align		4
.L_378:
        /*07fc*/ 	.word	index@(_ZN2at6native29vectorized_elementwise_kernelILi4EZZZNS0_61_GLOBAL__N__b29612f4_23_ActivationMishKernel_cu_9e10b42f_310011mish_kernelERNS_18TensorIteratorBaseEENKUlvE_clEvENKUlvE1_clEvEUlN3c104HalfEE_St5arrayIPcLm2EEEEviT0_T1_)
        /*0800*/ 	.word	0x00000000


	//----- nvinfo : EIATTR_MIN_STACK_SIZE
	.align		4
.L_379:
        /*0804*/ 	.byte	0x04, 0x12
        /*0806*/ 	.short	(.L_381 - .L_380)
	.align		4
.L_380:
        /*0808*/ 	.word	index@(_ZN2at6native29vectorized_elementwise_kernelILi8EZZZNS0_61_GLOBAL__N__b29612f4_23_ActivationMishKernel_cu_9e10b42f_310011mish_kernelERNS_18TensorIteratorBaseEENKUlvE_clEvENKUlvE1_clEvEUlN3c104HalfEE_St5arrayIPcLm2EEEEviT0_T1_)
        /*080c*/ 	.word	0x00000000


	//----- nvinfo : EIATTR_MIN_STACK_SIZE
	.align		4
.L_381:
        /*0810*/ 	.byte	0x04, 0x12
        /*0812*/ 	.short	(.L_383 - .L_382)
	.align		4
.L_382:
        /*0814*/ 	.word	index@(_ZN2at6native18elementwise_kernelILi128ELi4EZNS0_15gpu_kernel_implIZZZNS0_61_GLOBAL__N__b29612f4_23_ActivationMishKernel_cu_9e10b42f_310011mish_kernelERNS_18TensorIteratorBaseEENKUlvE_clEvENKUlvE0_clEvEUlfE_EEvS5_RKT_EUliE_EEviT1_)
        /*0818*/ 	.word	0x00000000


	//----- nvinfo : EIATTR_MIN_STACK_SIZE
	.align		4
.L_383:
        /*081c*/ 	.byte	0x04, 0x12
        /*081e*/ 	.short	(.L_385 - .L_384)
	.align		4
.L_384:
        /*0820*/ 	.word	index@(_ZN2at6native27unrolled_elementwise_kernelIZZZNS0_61_GLOBAL__N__b29612f4_23_ActivationMishKernel_cu_9e10b42f_310011mish_kernelERNS_18TensorIteratorBaseEENKUlvE_clEvENKUlvE0_clEvEUlfE_St5arrayIPcLm2EELi4E23TrivialOffsetCalculatorILi1EjESC_NS0_6memory12LoadWithCastILi1EEENSD_13StoreWithCastILi1EEEEEviT_T0_T2_T3_T4_T5_)
        /*0824*/ 	.word	0x00000000


	//----- nvinfo : EIATTR_MIN_STACK_SIZE
	.align		4
.L_385:
        /*0828*/ 	.byte	0x04, 0x12
        /*082a*/ 	.short	(.L_387 - .L_386)
	.align		4
.L_386:
        /*082c*/ 	.word	index@(_ZN2at6native18elementwise_kernelILi128ELi2EZNS0_22gpu_kernel_impl_nocastIZZZNS0_61_GLOBAL__N__b29612f4_23_ActivationMishKernel_cu_9e10b42f_310011mish_kernelERNS_18TensorIteratorBaseEENKUlvE_clEvENKUlvE0_clEvEUlfE_EEvS5_RKT_EUliE_EEviT1_)
        /*0830*/ 	.word	0x00000000


	//----- nvinfo : EIATTR_MIN_STACK_SIZE
	.align		4
.L_387:
        /*0834*/ 	.byte	0x04, 0x12
        /*0836*/ 	.short	(.L_389 - .L_388)
	.align		4
.L_388:
        /*0838*/ 	.word	index@(_ZN2at6native27unrolled_elementwise_kernelIZZZNS0_61_GLOBAL__N__b29612f4_23_ActivationMishKernel_cu_9e10b42f_310011mish_kernelERNS_18TensorIteratorBaseEENKUlvE_clEvENKUlvE0_clEvEUlfE_St5arrayIPcLm2EELi4E23TrivialOffsetCalculatorILi1EjESC_NS0_6memory15LoadWithoutCastENSD_16StoreWithoutCastEEEviT_T0_T2_T3_T4_T5_)
        /*083c*/ 	.word	0x00000000


	//----- nvinfo : EIATTR_MIN_STACK_SIZE
	.align		4
.L_389:
        /*0840*/ 	.byte	0x04, 0x12
        /*0842*/ 	.short	(.L_391 - .L_390)
	.align		4
.L_390:
        /*0844*/ 	.word	index@(_ZN2at6native29vectorized_elementwise_kernelILi2EZZZNS0_61_GLOBAL__N__b29612f4_23_ActivationMishKernel_cu_9e10b42f_310011mish_kernelERNS_18TensorIteratorBaseEENKUlvE_clEvENKUlvE0_clEvEUlfE_St5arrayIPcLm2EEEEviT0_T1_)
        /*0848*/ 	.word	0x00000000


	//----- nvinfo : EIATTR_MIN_STACK_SIZE
	.align		4
.L_391:
        /*084c*/ 	.byte	0x04, 0x12
        /*084e*/ 	.short	(.L_393 - .L_392)
	.align		4
.L_392:
        /*0850*/ 	.word	index@(_ZN2at6native29vectorized_elementwise_kernelILi4EZZZNS0_61_GLOBAL__N__b29612f4_23_ActivationMishKernel_cu_9e10b42f_310011mish_kernelERNS_18TensorIteratorBaseEENKUlvE_clEvENKUlvE0_clEvEUlfE_St5arrayIPcLm2EEEEviT0_T1_)
        /*0854*/ 	.word	0x00000000


	//----- nvinfo : EIATTR_MIN_STACK_SIZE
	.align		4
.L_393:
        /*0858*/ 	.byte	0x04, 0x12
        /*085a*/ 	.short	(.L_395 - .L_394)
	.align		4
.L_394:
        /*085c*/ 	.word	index@(_ZN2at6native29vectorized_elementwise_kernelILi8EZZZNS0_61_GLOBAL__N__b29612f4_23_ActivationMishKernel_cu_9e10b42f_310011mish_kernelERNS_18TensorIteratorBaseEENKUlvE_clEvENKUlvE0_clEvEUlfE_St5arrayIPcLm2EEEEviT0_T1_)
        /*0860*/ 	.word	0x00000000


	//----- nvinfo : EIATTR_MIN_STACK_SIZE
	.align		4
.L_395:
        /*0864*/ 	.byte	0x04, 0x12
        /*0866*/ 	.short	(.L_397 - .L_396)
	.align		4
.L_396:
        /*0868*/ 	.word	index@(_ZN2at6native18elementwise_kernelILi128ELi4EZNS0_15gpu_kernel_implIZZZNS0_61_GLOBAL__N__b29612f4_23_ActivationMishKernel_cu_9e10b42f_310011mish_kernelERNS_18TensorIteratorBaseEENKUlvE_clEvENKUlvE_clEvEUldE_EEvS5_RKT_EUliE_EEviT1_)
        /*086c*/ 	.word	0x00000000


	//----- nvinfo : EIATTR_MIN_STACK_SIZE
	.align		4
.L_397:
        /*0870*/ 	.byte	0x04, 0x12
        /*0872*/ 	.short	(.L_399 - .L_398)
	.align		4
.L_398:
        /*0874*/ 	.word	index@(_ZN2at6native27unrolled_elementwise_kernelIZZZNS0_61_GLOBAL__N__b29612f4_23_ActivationMishKernel_cu_9e10b42f_310011mish_kernelERNS_18TensorIteratorBaseEENKUlvE_clEvENKUlvE_clEvEUldE_St5arrayIPcLm2EELi4E23TrivialOffsetCalculatorILi1EjESC_NS0_6memory12LoadWithCastILi1EEENSD_13StoreWithCastILi1EEEEEviT_T0_T2_T3_T4_T5_)
        /*0878*/ 	.word	0x00000000


	//----- nvinfo : EIATTR_MIN_STACK_SIZE
	.align		4
.L_399:
        /*087c*/ 	.byte	0x04, 0x12
        /*087e*/ 	.short	(.L_401 - .L_400)
	.align		4
.L_400:
        /*0880*/ 	.word	index@(_ZN2at6native18elementwise_kernelILi128ELi2EZNS0_22gpu_kernel_impl_nocastIZZZNS0_61_GLOBAL__N__b29612f4_23_ActivationMishKernel_cu_9e10b42f_310011mish_kernelERNS_18TensorIteratorBaseEENKUlvE_clEvENKUlvE_clEvEUldE_EEvS5_RKT_EUliE_EEviT1_)
        /*0884*/ 	.word	0x00000000


	//----- nvinfo : EIATTR_MIN_STACK_SIZE
	.align		4
.L_401:
        /*0888*/ 	.byte	0x04, 0x12
        /*088a*/ 	.short	(.L_403 - .L_402)
	.align		4
.L_402:
        /*088c*/ 	.word	index@(_ZN2at6native27unrolled_elementwise_kernelIZZZNS0_61_GLOBAL__N__b29612f4_23_ActivationMishKernel_cu_9e10b42f_310011mish_kernelERNS_18TensorIteratorBaseEENKUlvE_clEvENKUlvE_clEvEUldE_St5arrayIPcLm2EELi4E23TrivialOffsetCalculatorILi1EjESC_NS0_6memory15LoadWithoutCastENSD_16StoreWithoutCastEEEviT_T0_T2_T3_T4_T5_)
        /*0890*/ 	.word	0x00000000


	//----- nvinfo : EIATTR_MIN_STACK_SIZE
	.align		4
.L_403:
        /*0894*/ 	.byte	0x04, 0x12
        /*0896*/ 	.short	(.L_405 - .L_404)
	.align		4
.L_404:
        /*0898*/ 	.word	index@(_ZN2at6native29vectorized_elementwise_kernelILi2EZZZNS0_61_GLOBAL__N__b29612f4_23_ActivationMishKernel_cu_9e10b42f_310011mish_kernelERNS_18TensorIteratorBaseEENKUlvE_clEvENKUlvE_clEvEUldE_St5arrayIPcLm2EEEEviT0_T1_)
        /*089c*/ 	.word	0x00000000


	//----- nvinfo : EIATTR_MIN_STACK_SIZE
	.align		4
.L_405:
        /*08a0*/ 	.byte	0x04, 0x12
        /*08a2*/ 	.short	(.L_407 - .L_406)
	.align		4
.L_406:
        /*08a4*/ 	.word	index@(_ZN2at6native29vectorized_elementwise_kernelILi4EZZZNS0_61_GLOBAL__N__b29612f4_23_ActivationMishKernel_cu_9e10b42f_310011mish_kernelERNS_18TensorIteratorBaseEENKUlvE_clEvENKUlvE_clEvEUldE_St5arrayIPcLm2EEEEviT0_T1_)
        /*08a8*/ 	.word	0x00000000


	//----- nvinfo : EIATTR_MIN_STACK_SIZE
	.align		4
.L_407:
        /*08ac*/ 	.byte	0x04, 0x12
        /*08ae*/ 	.short	(.L_409 - .L_408)
	.align		4
.L_408:
        /*08b0*/ 	.word	index@(_ZN2at6native29vectorized_elementwise_kernelILi8EZZZNS0_61_GLOBAL__N__b29612f4_23_ActivationMishKernel_cu_9e10b42f_310011mish_kernelERNS_18TensorIteratorBaseEENKUlvE_clEvENKUlvE_clEvEUldE_St5arrayIPcLm2EEEEviT0_T1_)
        /*08b4*/ 	.word	0x00000000
.L_409:


//--------------------- .nv.compat                --------------------------
	.section	.nv.compat,"",@"SHT_CUDA_COMPAT_INFO"
	.align	4
        /*0000*/ 	.byte	0x02, 0x09, 0x01, 0x00, 0x02, 0x02, 0x01, 0x00, 0x02, 0x05, 0x05, 0x00, 0x03, 0x07, 0x01, 0x01
        /*0010*/ 	.byte	0x02, 0x03, 0x00, 0x00, 0x02, 0x06, 0x01, 0x00, 0x04, 0x0b, 0x08, 0x00, 0x00, 0x00, 0x00, 0x00
        /*0020*/ 	.byte	0x00, 0x00, 0x00, 0x00


//--------------------- .nv.info._ZN2at6native18elementwise_kernelILi128ELi4EZNS0_15gpu_kernel_implIZZZNS0_61_GLOBAL__N__b29612f4_23_ActivationMishKernel_cu_9e10b42f_310020mish_backward_kernelERNS_14TensorIteratorEENKUlvE_clEvENKUlvE2_clEvEUlN3c108BFloat16ES9_E_EEvRNS_18TensorIteratorBaseERKT_EUliE_EEviT1_ --------------------------
	.section	.nv.info._ZN2at6native18elementwise_kernelILi128ELi4EZNS0_15gpu_kernel_implIZZZNS0_61_GLOBAL__N__b29612f4_23_ActivationMishKernel_cu_9e10b42f_310020mish_backward_kernelERNS_14TensorIteratorEENKUlvE_clEvENKUlvE2_clEvEUlN3c108BFloat16ES9_E_EEvRNS_18TensorIteratorBaseERKT_EUliE_EEviT1_,"",@"SHT_CUDA_INFO"
	.sectionflags	@""
	.align	4


	//----- nvinfo : EIATTR_CUDA_API_VERSION
	.align		4
        /*0000*/ 	.byte	0x04, 0x37
        /*0002*/ 	.short	(.L_411 - .L_410)
.L_410:
        /*0004*/ 	.word	0x00000082


	//----- nvinfo : EIATTR_KPARAM_INFO
	.align		4
.L_411:
        /*0008*/ 	.byte	0x04, 0x17
        /*000a*/ 	.short	(.L_413 - .L_412)
.L_412:
        /*000c*/ 	.word	0x00000000
        /*0010*/ 	.short	0x0001
        /*0012*/ 	.short	0x0008
        /*0014*/ 	.byte	0x00, 0xf0, 0x21, 0x0a


	//----- nvinfo : EIATTR_KPARAM_INFO
	.align		4
.L_413:
        /*0018*/ 	.byte	0x04, 0x17
        /*001a*/ 	.short	(.L_415 - .L_414)
.L_414:
        /*001c*/ 	.word	0x00000000
        /*0020*/ 	.short	0x0000
        /*0022*/ 	.short	0x0000
        /*0024*/ 	.byte	0x00, 0xf0, 0x11, 0x00


	//----- nvinfo : EIATTR_SPARSE_MMA_MASK
	.align		4
.L_415:
        /*0028*/ 	.byte	0x03, 0x50
        /*002a*/ 	.short	0x0000


	//----- nvinfo : EIATTR_MAXREG_COUNT
	.align		4
        /*002c*/ 	.byte	0x03, 0x1b
        /*002e*/ 	.short	0x0080


	//----- nvinfo : EIATTR_EXTERNS
	.align		4
        /*0030*/ 	.byte	0x04, 0x0f
        /*0032*/ 	.short	(.L_417 - .L_416)


	//   ....[0]....
	.align		4
.L_416:
        /*0034*/ 	.word	index@(__assertfail)


	//----- nvinfo : EIATTR_MERCURY_ISA_VERSION
	.align		4
.L_417:
        /*0038*/ 	.byte	0x03, 0x5f
        /*003a*/ 	.short	0x0101


	//----- nvinfo : EIATTR_VRC_CTA_INIT_COUNT
	.align		4
        /*003c*/ 	.byte	0x02, 0x4a
	.zero		1
	.zero		1


	//----- nvinfo : EIATTR_SYSCALL_OFFSETS
	.align		4
        /*0040*/ 	.byte	0x04, 0x46
        /*0042*/ 	.short	(.L_419 - .L_418)


	//   ....[0]....
.L_418:
        /*0044*/ 	.word	0x000026b0


	//   ....[1]....
        /*0048*/ 	.word	0x000036d0


	//   ....[2]....
        /*004c*/ 	.word	0x00004850


	//   ....[3]....
        /*0050*/ 	.word	0x000070a0


	//   ....[4]....
        /*0054*/ 	.word	0x000080b0


	//   ....[5]....
        /*0058*/ 	.word	0x00009080


	//   ....[6]....
        /*005c*/ 	.word	0x0000b9c0


	//   ....[7]....
        /*0060*/ 	.word	0x0000c9d0


	//   ....[8]....
        /*0064*/ 	.word	0x0000d9a0


	//   ....[9]....
        /*0068*/ 	.word	0x00010300


	//   ....[10]....
        /*006c*/ 	.word	0x00011310


	//   ....[11]....
        /*0070*/ 	.word	0x000122b0


	//----- nvinfo : EIATTR_EXIT_INSTR_OFFSETS
	.align		4
.L_419:
        /*0074*/ 	.byte	0x04, 0x1c
        /*0076*/ 	.short	(.L_421 - .L_420)


	//   ....[0]....
.L_420:
        /*0078*/ 	.word	0x0000dc60


	//   ....[1]....
        /*007c*/ 	.word	0x00011730


	//   ....[2]....
        /*0080*/ 	.word	0x00011770


	//   ....[3]....
        /*0084*/ 	.word	0x00011810


	//   ....[4]....
        /*0088*/ 	.word	0x00011850


	//   ....[5]....
        /*008c*/ 	.word	0x00011890


	//   ....[6]....
        /*0090*/ 	.word	0x00011920


	//   ....[7]....
        /*0094*/ 	.word	0x00011960


	//   ....[8]....
        /*0098*/ 	.word	0x00011a00


	//   ....[9]....
        /*009c*/ 	.word	0x00011a50


	//   ....[10]....
        /*00a0*/ 	.word	0x00011aa0


	//   ....[11]....
        /*00a4*/ 	.word	0x00011b80


	//   ....[12]....
        /*00a8*/ 	.word	0x00011cf0


	//   ....[13]....
        /*00ac*/ 	.word	0x00011e60


	//   ....[14]....
        /*00b0*/ 	.word	0x00011fc0


	//   ....[15]....
        /*00b4*/ 	.word	0x00012000


	//   ....[16]....
        /*00b8*/ 	.word	0x00012040


	//   ....[17]....
        /*00bc*/ 	.word	0x000120f0


	//   ....[18]....
        /*00c0*/ 	.word	0x00012150


	//   ....[19]....
        /*00c4*/ 	.word	0x000122c0


	//   ....[20]....
        /*00c8*/ 	.word	0x000123d0


	//   ....[21]....
        /*00cc*/ 	.word	0x00012510


	//   ....[22]....
        /*00d0*/ 	.word	0x00012530


	//----- nvinfo : EIATTR_MAX_THREADS
	.align		4
.L_421:
        /*00d4*/ 	.byte	0x04, 0x05
        /*00d6*/ 	.short	(.L_423 - .L_422)
.L_422:
        /*00d8*/ 	.word	0x00000080
        /*00dc*/ 	.word	0x00000001
        /*00e0*/ 	.word	0x00000001


	//----- nvinfo : EIATTR_CRS_STACK_SIZE
	.align		4
.L_423:
        /*00e4*/ 	.byte	0x04, 0x1e
        /*00e6*/ 	.short	(.L_425 - .L_424)
.L_424:
        /*00e8*/ 	.word	0x00000000


	//----- nvinfo : EIATTR_CBANK_PARAM_SIZE
	.align		4
.L_425:
        /*00ec*/ 	.byte	0x03, 0x19
        /*00ee*/ 	.short	0x0290


	//----- nvinfo : EIATTR_PARAM_CBANK
	.align		4
        /*00f0*/ 	.byte	0x04, 0x0a
        /*00f2*/ 	.short	(.L_427 - .L_426)
	.align		4
.L_426:
        /*00f4*/ 	.word	index@(.nv.constant0._ZN2at6native18elementwise_kernelILi128ELi4EZNS0_15gpu_kernel_implIZZZNS0_61_GLOBAL__N__b29612f4_23_ActivationMishKernel_cu_9e10b42f_310020mish_backward_kernelERNS_14TensorIteratorEENKUlvE_clEvENKUlvE2_clEvEUlN3c108BFloat16ES9_E_EEvRNS_18TensorIteratorBaseERKT_EUliE_EEviT1_)
        /*00f8*/ 	.short	0x0380
        /*00fa*/ 	.short	0x0290


	//----- nvinfo : EIATTR_SW_WAR
	.align		4
.L_427:
        /*00fc*/ 	.byte	0x04, 0x36
        /*00fe*/ 	.short	(.L_429 - .L_428)
.L_428:
        /*0100*/ 	.word	0x00000008
.L_429:


//--------------------- .nv.info._ZN2at6native27unrolled_elementwise_kernelIZZZNS0_61_GLOBAL__N__b29612f4_23_ActivationMishKernel_cu_9e10b42f_310020mish_backward_kernelERNS_14TensorIteratorEENKUlvE_clEvENKUlvE2_clEvEUlN3c108BFloat16ES8_E_St5arrayIPcLm3EELi4E23TrivialOffsetCalculatorILi2EjESD_ILi1EjENS0_6memory12LoadWithCastILi2EEENSG_13StoreWithCastILi1EEEEEviT_T0_T2_T3_T4_T5_ --------------------------
	.section	.nv.info._ZN2at6native27unrolled_elementwise_kernelIZZZNS0_61_GLOBAL__N__b29612f4_23_ActivationMishKernel_cu_9e10b42f_310020mish_backward_kernelERNS_14TensorIteratorEENKUlvE_clEvENKUlvE2_clEvEUlN3c108BFloat16ES8_E_St5arrayIPcLm3EELi4E23TrivialOffsetCalculatorILi2EjESD_ILi1EjENS0_6memory12LoadWithCastILi2EEENSG_13StoreWithCastILi1EEEEEviT_T0_T2_T3_T4_T5_,"",@"SHT_CUDA_INFO"
	.sectionflags	@""
	.align	4


	//----- nvinfo : EIATTR_CUDA_API_VERSION
	.align		4
        /*0000*/ 	.byte	0x04, 0x37
        /*0002*/ 	.short	(.L_431 - .L_430)
.L_430:
        /*0004*/ 	.word	0x00000082


	//----- nvinfo : EIATTR_KPARAM_INFO
	.align		4
.L_431:
        /*0008*/ 	.byte	0x04, 0x17
        /*000a*/ 	.short	(.L_433 - .L_432)
.L_432:
        /*000c*/ 	.word	0x00000000
        /*0010*/ 	.short	0x0006
        /*0012*/ 	.short	0x0030
        /*0014*/ 	.byte	0x00, 0xf0, 0x21, 0x00


	//----- nvinfo : EIATTR_KPARAM_INFO
	.align		4
.L_433:
        /*0018*/ 	.byte	0x04, 0x17
        /*001a*/ 	.short	(.L_435 - .L_434)
.L_434:
        /*001c*/ 	.word	0x00000000
        /*0020*/ 	.short	0x0005
        /*0022*/ 	.short	0x0024
        /*0024*/ 	.byte	0x00, 0xf0, 0x31, 0x00


	//----- nvinfo : EIATTR_KPARAM_INFO
	.align		4
.L_435:
        /*0028*/ 	.byte	0x04, 0x17
        /*002a*/ 	.short	(.L_437 - .L_436)
.L_436:
        /*002c*/ 	.word	0x00000000
        /*0030*/ 	.short	0x0004
        /*0032*/ 	.short	0x0021
        /*0034*/ 	.byte	0x00, 0xf0, 0x05, 0x00


	//----- nvinfo : EIATTR_KPARAM_INFO
	.align		4
.L_437:
        /*0038*/ 	.byte	0x04, 0x17
        /*003a*/ 	.short	(.L_439 - .L_438)
.L_438:
        /*003c*/ 	.word	0x00000000
        /*0040*/ 	.short	0x0003
        /*0042*/ 	.short	0x0020
        /*0044*/ 	.byte	0x00, 0xf0, 0x05, 0x00


	//----- nvinfo : EIATTR_KPARAM_INFO
	.align		4
.L_439:
        /*0048*/ 	.byte	0x04, 0x17
        /*004a*/ 	.short	(.L_441 - .L_440)
.L_440:
        /*004c*/ 	.word	0x00000000
        /*0050*/ 	.short	0x0002
        /*0052*/ 	.short	0x0008
        /*0054*/ 	.byte	0x00, 0xf0, 0x61, 0x00


	//----- nvinfo : EIATTR_KPARAM_INFO
	.align		4
.L_441:
        /*0058*/ 	.byte	0x04, 0x17
        /*005a*/ 	.short	(.L_443 - .L_442)
.L_442:
        /*005c*/ 	.word	0x00000000
        /*0060*/ 	.short	0x0001
        /*0062*/ 	.short	0x0004
        /*0064*/ 	.byte	0x00, 0xf0, 0x05, 0x00


	//----- nvinfo : EIATTR_KPARAM_INFO
	.align		4
.L_443:
        /*0068*/ 	.byte	0x04, 0x17
        /*006a*/ 	.short	(.L_445 - .L_444)
.L_444:
        /*006c*/ 	.word	0x00000000
        /*0070*/ 	.short	0x0000
        /*0072*/ 	.short	0x0000
        /*0074*/ 	.byte	0x00, 0xf0, 0x11, 0x00


	//----- nvinfo : EIATTR_SPARSE_MMA_MASK
	.align		4
.L_445:
        /*0078*/ 	.byte	0x03, 0x50
        /*007a*/ 	.short	0x0000


	//----- nvinfo : EIATTR_MAXREG_COUNT
	.align		4
        /*007c*/ 	.byte	0x03, 0x1b
        /*007e*/ 	.short	0x00ff


	//----- nvinfo : EIATTR_EXTERNS
	.align		4
        /*0080*/ 	.byte	0x04, 0x0f
        /*0082*/ 	.short	(.L_447 - .L_446)


	//   ....[0]....
	.align		4
.L_446:
        /*0084*/ 	.word	index@(__assertfail)


	//----- nvinfo : EIATTR_MERCURY_ISA_VERSION
	.align		4
.L_447:
        /*0088*/ 	.byte	0x03, 0x5f
        /*008a*/ 	.short	0x0101


	//----- nvinfo : EIATTR_VRC_CTA_INIT_COUNT
	.align		4
        /*008c*/ 	.byte	0x02, 0x4a
	.zero		1
	.zero		1


	//----- nvinfo : EIATTR_SYSCALL_OFFSETS
	.align		4
        /*0090*/ 	.byte	0x04, 0x46
        /*0092*/ 	.short	(.L_449 - .L_448)


	//   ....[0]....
.L_448:
        /*0094*/ 	.word	0x000010a0


	//   ....[1]....
        /*0098*/ 	.word	0x000021d0


	//   ....[2]....
        /*009c*/ 	.word	0x00003440


	//   ....[3]....
        /*00a0*/ 	.word	0x00004570


	//   ....[4]....
        /*00a4*/ 	.word	0x00005720


	//   ....[5]....
        /*00a8*/ 	.word	0x00006860


	//   ....[6]....
        /*00ac*/ 	.word	0x00007a10


	//   ....[7]....
        /*00b0*/ 	.word	0x00008a60


	//   ....[8]....
        /*00b4*/ 	.word	0x0000a5e0


	//   ....[9]....
        /*00b8*/ 	.word	0x0000b4c0


	//   ....[10]....
        /*00bc*/ 	.word	0x0000c440


	//   ....[11]....
        /*00c0*/ 	.word	0x0000d3c0


	//----- nvinfo : EIATTR_EXIT_INSTR_OFFSETS
	.align		4
.L_449:
        /*00c4*/ 	.byte	0x04, 0x1c
        /*00c6*/ 	.short	(.L_451 - .L_450)


	//   ....[0]....
.L_450:
        /*00c8*/ 	.word	0x0000c6f0


	//   ....[1]....
        /*00cc*/ 	.word	0x0000c840


	//   ....[2]....
        /*00d0*/ 	.word	0x0000c880


	//   ....[3]....
        /*00d4*/ 	.word	0x0000c920


	//   ....[4]....
        /*00d8*/ 	.word	0x0000c960


	//   ....[5]....
        /*00dc*/ 	.word	0x0000c9a0


	//   ....[6]....
        /*00e0*/ 	.word	0x0000ca30


	//   ....[7]....
        /*00e4*/ 	.word	0x0000ca70


	//   ....[8]....
        /*00e8*/ 	.word	0x0000cb10


	//   ....[9]....
        /*00ec*/ 	.word	0x0000cb60


	//   ....[10]....
        /*00f0*/ 	.word	0x0000cbb0


	//   ....[11]....
        /*00f4*/ 	.word	0x0000cc90


	//   ....[12]....
        /*00f8*/ 	.word	0x0000ce00


	//   ....[13]....
        /*00fc*/ 	.word	0x0000cf70


	//   ....[14]....
        /*0100*/ 	.word	0x0000d0d0


	//   ....[15]....
        /*0104*/ 	.word	0x0000d110


	//   ....[16]....
        /*0108*/ 	.word	0x0000d150


	//   ....[17]....
        /*010c*/ 	.word	0x0000d200


	//   ....[18]....
        /*0110*/ 	.word	0x0000d260


	//   ....[19]....
        /*0114*/ 	.word	0x0000d3d0


	//   ....[20]....
        /*0118*/ 	.word	0x0000d4e0


	//   ....[21]....
        /*011c*/ 	.word	0x0000d620


	//   ....[22]....
        /*0120*/ 	.word	0x0000d640


	//----- nvinfo : EIATTR_MAX_THREADS
	.align		4
.L_451:
        /*0124*/ 	.byte	0x04, 0x05
        /*0126*/ 	.short	(.L_453 - .L_452)
.L_452:
        /*0128*/ 	.word	0x00000080
        /*012c*/ 	.word	0x00000001
        /*0130*/ 	.word	0x00000001


	//----- nvinfo : EIATTR_CRS_STACK_SIZE
	.align		4
.L_453:
        /*0134*/ 	.byte	0x04, 0x1e
        /*0136*/ 	.short	(.L_455 - .L_454)
.L_454:
        /*0138*/ 	.word	0x00000000


	//----- nvinfo : EIATTR_CBANK_PARAM_SIZE
	.align		4
.L_455:
        /*013c*/ 	.byte	0x03, 0x19
        /*013e*/ 	.short	0x0038


	//----- nvinfo : EIATTR_PARAM_CBANK
	.align		4
        /*0140*/ 	.byte	0x04, 0x0a
        /*0142*/ 	.short	(.L_457 - .L_456)
	.align		4
.L_456:
        /*0144*/ 	.word	index@(.nv.constant0._ZN2at6native27unrolled_elementwise_kernelIZZZNS0_61_GLOBAL__N__b29612f4_23_ActivationMishKernel_cu_9e10b42f_310020mish_backward_kernelERNS_14TensorIteratorEENKUlvE_clEvENKUlvE2_clEvEUlN3c108BFloat16ES8_E_St5arrayIPcLm3EELi4E23TrivialOffsetCalculatorILi2EjESD_ILi1EjENS0_6memory12LoadWithCastILi2EEENSG_13StoreWithCastILi1EEEEEviT_T0_T2_T3_T4_T5_)
        /*0148*/ 	.short	0x0380
        /*014a*/ 	.short	0x0038


	//----- nvinfo : EIATTR_SW_WAR
	.align		4
.L_457:
        /*014c*/ 	.byte	0x04, 0x36
        /*014e*/ 	.short	(.L_459 - .L_458)
.L_458:
        /*0150*/ 	.word	0x00000008
.L_459:


//--------------------- .nv.info._ZN2at6native18elementwise_kernelILi128ELi4EZNS0_22gpu_kernel_impl_nocastIZZZNS0_61_GLOBAL__N__b29612f4_23_ActivationMishKernel_cu_9e10b42f_310020mish_backward_kernelERNS_14TensorIteratorEENKUlvE_clEvENKUlvE2_clEvEUlN3c108BFloat16ES9_E_EEvRNS_18TensorIteratorBaseERKT_EUliE_EEviT1_ --------------------------
	.section	.nv.info._ZN2at6native18elementwise_kernelILi128ELi4EZNS0_22gpu_kernel_impl_nocastIZZZNS0_61_GLOBAL__N__b29612f4_23_ActivationMishKernel_cu_9e10b42f_310020mish_backward_kernelERNS_14TensorIteratorEENKUlvE_clEvENKUlvE2_clEvEUlN3c108BFloat16ES9_E_EEvRNS_18TensorIteratorBaseERKT_EUliE_EEviT1_,"",@"SHT_CUDA_INFO"
	.sectionflags	@""
	.align	4


	//----- nvinfo : EIATTR_CUDA_API_VERSION
	.align		4
        /*0000*/ 	.byte	0x04, 0x37
        /*0002*/ 	.short	(.L_461 - .L_460)
.L_460:
        /*0004*/ 	.word	0x00000082


	//----- nvinfo : EIATTR_KPARAM_INFO
	.align		4
.L_461:
        /*0008*/ 	.byte	0x04, 0x17
        /*000a*/ 	.short	(.L_463 - .L_462)
.L_462:
        /*000c*/ 	.word	0x00000000
        /*0010*/ 	.short	0x0001
        /*0012*/ 	.short	0x0008
        /*0014*/ 	.byte	0x00, 0xf0, 0x21, 0x0a


	//----- nvinfo : EIATTR_KPARAM_INFO
	.align		4
.L_463:
        /*0018*/ 	.byte	0x04, 0x17
        /*001a*/ 	.short	(.L_465 - .L_464)
.L_464:
        /*001c*/ 	.word	0x00000000
        /*0020*/ 	.short	0x0000
        /*0022*/ 	.short	0x0000
        /*0024*/ 	.byte	0x00, 0xf0, 0x11, 0x00


	//----- nvinfo : EIATTR_SPARSE_MMA_MASK
	.align		4
.L_465:
        /*0028*/ 	.byte	0x03, 0x50
        /*002a*/ 	.short	0x0000


	//----- nvinfo : EIATTR_MAXREG_COUNT
	.align		4
        /*002c*/ 	.byte	0x03, 0x1b
        /*002e*/ 	.short	0x0080


	//----- nvinfo : EIATTR_MERCURY_ISA_VERSION
	.align		4
        /*0030*/ 	.byte	0x03, 0x5f
        /*0032*/ 	.short	0x0101


	//----- nvinfo : EIATTR_VRC_CTA_INIT_COUNT
	.align		4
        /*0034*/ 	.byte	0x02, 0x4a
	.zero		1
	.zero		1


	//----- nvinfo : EIATTR_EXIT_INSTR_OFFSETS
	.align		4
        /*0038*/ 	.byte	0x04, 0x1c
        /*003a*/ 	.short	(.L_467 - .L_466)


	//   ....[0]....
.L_466:
        /*003c*/ 	.word	0x00000ab0


	//   ....[1]....
        /*0040*/ 	.word	0x00000dc0


	//   ....[2]....
        /*0044*/ 	.word	0x00005a50


	//   ....[3]....
        /*0048*/ 	.word	0x00007370


	//----- nvinfo : EIATTR_MAX_THREADS
	.align		4
.L_467:
        /*004c*/ 	.byte	0x04, 0x05
        /*004e*/ 	.short	(.L_469 - .L_468)
.L_468:
        /*0050*/ 	.word	0x00000080
        /*0054*/ 	.word	0x00000001
        /*0058*/ 	.word	0x00000001


	//----- nvinfo : EIATTR_CRS_STACK_SIZE
	.align		4
.L_469:
        /*005c*/ 	.byte	0x04, 0x1e
        /*005e*/ 	.short	(.L_471 - .L_470)
.L_470:
        /*0060*/ 	.word	0x00000000


	//----- nvinfo : EIATTR_CBANK_PARAM_SIZE
	.align		4
.L_471:
        /*0064*/ 	.byte	0x03, 0x19
        /*0066*/ 	.short	0x0290


	//----- nvinfo : EIATTR_PARAM_CBANK
	.align		4
        /*0068*/ 	.byte	0x04, 0x0a
        /*006a*/ 	.short	(.L_473 - .L_472)
	.align		4
.L_472:
        /*006c*/ 	.word	index@(.nv.constant0._ZN2at6native18elementwise_kernelILi128ELi4EZNS0_22gpu_kernel_impl_nocastIZZZNS0_61_GLOBAL__N__b29612f4_23_ActivationMishKernel_cu_9e10b42f_310020mish_backward_kernelERNS_14TensorIteratorEENKUlvE_clEvENKUlvE2_clEvEUlN3c108BFloat16ES9_E_EEvRNS_18TensorIteratorBaseERKT_EUliE_EEviT1_)
        /*0070*/ 	.short	0x0380
        /*0072*/ 	.short	0x0290


	//----- nvinfo : EIATTR_SW_WAR
	.align		4
.L_473:
        /*0074*/ 	.byte	0x04, 0x36
        /*0076*/ 	.short	(.L_475 - .L_474)
.L_474:
        /*0078*/ 	.word	0x00000008
.L_475:


//--------------------- .nv.info._ZN2at6native27unrolled_elementwise_kernelIZZZNS0_61_GLOBAL__N__b29612f4_23_ActivationMishKernel_cu_9e10b42f_310020mish_backward_kernelERNS_14TensorIteratorEENKUlvE_clEvENKUlvE2_clEvEUlN3c108BFloat16ES8_E_St5arrayIPcLm3EELi4E23TrivialOffsetCalculatorILi2EjESD_ILi1EjENS0_6memory15LoadWithoutCastENSG_16StoreWithoutCastEEEviT_T0_T2_T3_T4_T5_ --------------------------
	.section	.nv.info._ZN2at6native27unrolled_elementwise_kernelIZZZNS0_61_GLOBAL__N__b29612f4_23_ActivationMishKernel_cu_9e10b42f_310020mish_backward_kernelERNS_14TensorIteratorEENKUlvE_clEvENKUlvE2_clEvEUlN3c108BFloat16ES8_E_St5arrayIPcLm3EELi4E23TrivialOffsetCalculatorILi2EjESD_ILi1EjENS0_6memory15LoadWithoutCastENSG_16StoreWithoutCastEEEviT_T0_T2_T3_T4_T5_,"",@"SHT_CUDA_INFO"
	.sectionflags	@""
	.align	4


	//----- nvinfo : EIATTR_CUDA_API_VERSION
	.align		4
        /*0000*/ 	.byte	0x04, 0x37
        /*0002*/ 	.short	(.L_477 - .L_476)
.L_476:
        /*0004*/ 	.word	0x00000082


	//----- nvinfo : EIATTR_KPARAM_INFO
	.align		4
.L_477:
        /*0008*/ 	.byte	0x04, 0x17
        /*000a*/ 	.short	(.L_479 - .L_478)
.L_478:
        /*000c*/ 	.word	0x00000000
        /*0010*/ 	.short	0x0006
        /*0012*/ 	.short	0x0023
        /*0014*/ 	.byte	0x00, 0xf0, 0x05, 0x00


	//----- nvinfo : EIATTR_KPARAM_INFO
	.align		4
.L_479:
        /*0018*/ 	.byte	0x04, 0x17
        /*001a*/ 	.short	(.L_481 - .L_480)
.L_480:
        /*001c*/ 	.word	0x00000000
        /*0020*/ 	.short	0x0005
        /*0022*/ 	.short	0x0022
        /*0024*/ 	.byte	0x00, 0xf0, 0x05, 0x00


	//----- nvinfo : EIATTR_KPARAM_INFO
	.align		4
.L_481:
        /*0028*/ 	.byte	0x04, 0x17
        /*002a*/ 	.short	(.L_483 - .L_482)
.L_482:
        /*002c*/ 	.word	0x00000000
        /*0030*/ 	.short	0x0004
        /*0032*/ 	.short	0x0021
        /*0034*/ 	.byte	0x00, 0xf0, 0x05, 0x00


	//----- nvinfo : EIATTR_KPARAM_INFO
	.align		4
.L_483:
        /*0038*/ 	.byte	0x04, 0x17
        /*003a*/ 	.short	(.L_485 - .L_484)
.L_484:
        /*003c*/ 	.word	0x00000000
        /*0040*/ 	.short	0x0003
        /*0042*/ 	.short	0x0020
        /*0044*/ 	.byte	0x00, 0xf0, 0x05, 0x00


	//----- nvinfo : EIATTR_KPARAM_INFO
	.align		4
.L_485:
        /*0048*/ 	.byte	0x04, 0x17
        /*004a*/ 	.short	(.L_487 - .L_486)
.L_486:
        /*004c*/ 	.word	0x00000000
        /*0050*/ 	.short	0x0002
        /*0052*/ 	.short	0x0008
        /*0054*/ 	.byte	0x00, 0xf0, 0x61, 0x00


	//----- nvinfo : EIATTR_KPARAM_INFO
	.align		4
.L_487:
        /*0058*/ 	.byte	0x04, 0x17
        /*005a*/ 	.short	(.L_489 - .L_488)
.L_488:
        /*005c*/ 	.word	0x00000000
        /*0060*/ 	.short	0x0001
        /*0062*/ 	.short	0x0004
        /*0064*/ 	.byte	0x00, 0xf0, 0x05, 0x00


	//----- nvinfo : EIATTR_KPARAM_INFO
	.align		4
.L_489:
        /*0068*/ 	.byte	0x04, 0x17
        /*006a*/ 	.short	(.L_491 - .L_490)
.L_490:
        /*006c*/ 	.word	0x00000000
        /*0070*/ 	.short	0x0000
        /*0072*/ 	.short	0x0000
        /*0074*/ 	.byte	0x00, 0xf0, 0x11, 0x00


	//----- nvinfo : EIATTR_SPARSE_MMA_MASK
	.align		4
.L_491:
        /*0078*/ 	.byte	0x03, 0x50
        /*007a*/ 	.short	0x0000


	//----- nvinfo : EIATTR_MAXREG_COUNT
	.align		4
        /*007c*/ 	.byte	0x03, 0x1b
        /*007e*/ 	.short	0x00ff


	//----- nvinfo : EIATTR_MERCURY_ISA_VERSION
	.align		4
        /*0080*/ 	.byte	0x03, 0x5f
        /*0082*/ 	.short	0x0101


	//----- nvinfo : EIATTR_VRC_CTA_INIT_COUNT
	.align		4
        /*0084*/ 	.byte	0x02, 0x4a
	.zero		1
	.zero		1


	//----- nvinfo : EIATTR_EXIT_INSTR_OFFSETS
	.align		4
        /*0088*/ 	.byte	0x04, 0x1c
        /*008a*/ 	.short	(.L_493 - .L_492)


	//   ....[0]....
.L_492:
        /*008c*/ 	.word	0x00001010


	//   ....[1]....
        /*0090*/ 	.word	0x00001060


	//----- nvinfo : EIATTR_MAX_THREADS
	.align		4
.L_493:
        /*0094*/ 	.byte	0x04, 0x05
        /*0096*/ 	.short	(.L_495 - .L_494)
.L_494:
        /*0098*/ 	.word	0x00000080
        /*009c*/ 	.word	0x00000001
        /*00a0*/ 	.word	0x00000001


	//----- nvinfo : EIATTR_CRS_STACK_SIZE
	.align		4
.L_495:
        /*00a4*/ 	.byte	0x04, 0x1e
        /*00a6*/ 	.short	(.L_497 - .L_496)
.L_496:
        /*00a8*/ 	.word	0x00000000


	//----- nvinfo : EIATTR_CBANK_PARAM_SIZE
	.align		4
.L_497:
        /*00ac*/ 	.byte	0x03, 0x19
        /*00ae*/ 	.short	0x0024


	//----- nvinfo : EIATTR_PARAM_CBANK
	.align		4
        /*00b0*/ 	.byte	0x04, 0x0a
        /*00b2*/ 	.short	(.L_499 - .L_498)
	.align		4
.L_498:
        /*00b4*/ 	.word	index@(.nv.constant0._ZN2at6native27unrolled_elementwise_kernelIZZZNS0_61_GLOBAL__N__b29612f4_23_ActivationMishKernel_cu_9e10b42f_310020mish_backward_kernelERNS_14TensorIteratorEENKUlvE_clEvENKUlvE2_clEvEUlN3c108BFloat16ES8_E_St5arrayIPcLm3EELi4E23TrivialOffsetCalculatorILi2EjESD_ILi1EjENS0_6memory15LoadWithoutCastENSG_16StoreWithoutCastEEEviT_T0_T2_T3_T4_T5_)
        /*00b8*/ 	.short	0x0380
        /*00ba*/ 	.short	0x0024


	//----- nvinfo : EIATTR_SW_WAR
	.align		4
.L_499:
        /*00bc*/ 	.byte	0x04, 0x36
        /*00be*/ 	.short	(.L_501 - .L_500)
.L_500:
        /*00c0*/ 	.word	0x00000008
.L_501:


//--------------------- .nv.info._ZN2at6native29vectorized_elementwise_kernelILi2EZZZNS0_61_GLOBAL__N__b29612f4_23_ActivationMishKernel_cu_9e10b42f_310020mish_backward_kernelERNS_14TensorIteratorEENKUlvE_clEvENKUlvE2_clEvEUlN3c108BFloat16ES8_E_St5arrayIPcLm3EEEEviT0_T1_ --------------------------
	.section	.nv.info._ZN2at6native29vectorized_elementwise_kernelILi2EZZZNS0_61_GLOBAL__N__b29612f4_23_ActivationMishKernel_cu_9e10b42f_310020mish_backward_kernelERNS_14TensorIteratorEENKUlvE_clEvENKUlvE2_clEvEUlN3c108BFloat16ES8_E_St5arrayIPcLm3EEEEviT0_T1_,"",@"SHT_CUDA_INFO"
	.sectionflags	@""
	.align	4


	//----- nvinfo : EIATTR_CUDA_API_VERSION
	.align		4
        /*0000*/ 	.byte	0x04, 0x37
        /*0002*/ 	.short	(.L_503 - .L_502)
.L_502:
        /*0004*/ 	.word	0x00000082


	//----- nvinfo : EIATTR_KPARAM_INFO
	.align		4
.L_503:
        /*0008*/ 	.byte	0x04, 0x17
        /*000a*/ 	.short	(.L_505 - .L_504)
.L_504:
        /*000c*/ 	.word	0x00000000
        /*0010*/ 	.short	0x0002
        /*0012*/ 	.short	0x0008
        /*0014*/ 	.byte	0x00, 0xf0, 0x61, 0x00


	//----- nvinfo : EIATTR_KPARAM_INFO
	.align		4
.L_505:
        /*0018*/ 	.byte	0x04, 0x17
        /*001a*/ 	.short	(.L_507 - .L_506)
.L_506:
        /*001c*/ 	.word	0x00000000
        /*0020*/ 	.short	0x0001
        /*0022*/ 	.short	0x0004
        /*0024*/ 	.byte	0x00, 0xf0, 0x05, 0x00


	//----- nvinfo : EIATTR_KPARAM_INFO
	.align		4
.L_507:
        /*0028*/ 	.byte	0x04, 0x17
        /*002a*/ 	.short	(.L_509 - .L_508)
.L_508:
        /*002c*/ 	.word	0x00000000
        /*0030*/ 	.short	0x0000
        /*0032*/ 	.short	0x0000
        /*0034*/ 	.byte	0x00, 0xf0, 0x11, 0x00


	//----- nvinfo : EIATTR_SPARSE_MMA_MASK
	.align		4
.L_509:
        /*0038*/ 	.byte	0x03, 0x50
        /*003a*/ 	.short	0x0000


	//----- nvinfo : EIATTR_MAXREG_COUNT
	.align		4
        /*003c*/ 	.byte	0x03, 0x1b
        /*003e*/ 	.short	0x00ff


	//----- nvinfo : EIATTR_MERCURY_ISA_VERSION
	.align		4
        /*0040*/ 	.byte	0x03, 0x5f
        /*0042*/ 	.short	0x0101


	//----- nvinfo : EIATTR_VRC_CTA_INIT_COUNT
	.align		4
        /*0044*/ 	.byte	0x02, 0x4a
	.zero		1
	.zero		1


	//----- nvinfo : EIATTR_EXIT_INSTR_OFFSETS
	.align		4
        /*0048*/ 	.byte	0x04, 0x1c
        /*004a*/ 	.short	(.L_511 - .L_510)


	//   ....[0]....
.L_510:
        /*004c*/ 	.word	0x000020d0


	//   ....[1]....
        /*0050*/ 	.word	0x00002120


	//   ....[2]....
        /*0054*/ 	.word	0x000036f0


	//----- nvinfo : EIATTR_MAX_THREADS
	.align		4
.L_511:
        /*0058*/ 	.byte	0x04, 0x05
        /*005a*/ 	.short	(.L_513 - .L_512)
.L_512:
        /*005c*/ 	.word	0x00000080
        /*0060*/ 	.word	0x00000001
        /*0064*/ 	.word	0x00000001


	//----- nvinfo : EIATTR_CRS_STACK_SIZE
	.align		4
.L_513:
        /*0068*/ 	.byte	0x04, 0x1e
        /*006a*/ 	.short	(.L_515 - .L_514)
.L_514:
        /*006c*/ 	.word	0x00000000


	//----- nvinfo : EIATTR_CBANK_PARAM_SIZE
	.align		4
.L_515:
        /*0070*/ 	.byte	0x03, 0x19
        /*0072*/ 	.short	0x0020


	//----- nvinfo : EIATTR_PARAM_CBANK
	.align		4
        /*0074*/ 	.byte	0x04, 0x0a
        /*0076*/ 	.short	(.L_517 - .L_516)
	.align		4
.L_516:
        /*0078*/ 	.word	index@(.nv.constant0._ZN2at6native29vectorized_elementwise_kernelILi2EZZZNS0_61_GLOBAL__N__b29612f4_23_ActivationMishKernel_cu_9e10b42f_310020mish_backward_kernelERNS_14TensorIteratorEENKUlvE_clEvENKUlvE2_clEvEUlN3c108BFloat16ES8_E_St5arrayIPcLm3EEEEviT0_T1_)
        /*007c*/ 	.short	0x0380
        /*007e*/ 	.short	0x0020


	//----- nvinfo : EIATTR_SW_WAR
	.align		4
.L_517:
        /*0080*/ 	.byte	0x04, 0x36
        /*0082*/ 	.short	(.L_519 - .L_518)
.L_518:
        /*0084*/ 	.word	0x00000008
.L_519:


//--------------------- .nv.info._ZN2at6native29vectorized_elementwise_kernelILi4EZZZNS0_61_GLOBAL__N__b29612f4_23_ActivationMishKernel_cu_9e10b42f_310020mish_backward_kernelERNS_14TensorIteratorEENKUlvE_clEvENKUlvE2_clEvEUlN3c108BFloat16ES8_E_St5arrayIPcLm3EEEEviT0_T1_ --------------------------
	.section	.nv.info._ZN2at6native29vectorized_elementwise_kernelILi4EZZZNS0_61_GLOBAL__N__b29612f4_23_ActivationMishKernel_cu_9e10b42f_310020mish_backward_kernelERNS_14TensorIteratorEENKUlvE_clEvENKUlvE2_clEvEUlN3c108BFloat16ES8_E_St5arrayIPcLm3EEEEviT0_T1_,"",@"SHT_CUDA_INFO"
	.sectionflags	@""
	.align	4


	//----- nvinfo : EIATTR_CUDA_API_VERSION
	.align		4
        /*0000*/ 	.byte	0x04, 0x37
        /*0002*/ 	.short	(.L_521 - .L_520)
.L_520:
        /*0004*/ 	.word	0x00000082


	//----- nvinfo : EIATTR_KPARAM_INFO
	.align		4
.L_521:
        /*0008*/ 	.byte	0x04, 0x17
        /*000a*/ 	.short	(.L_523 - .L_522)
.L_522:
        /*000c*/ 	.word	0x00000000
        /*0010*/ 	.short	0x0002
        /*0012*/ 	.short	0x0008
        /*0014*/ 	.byte	0x00, 0xf0, 0x61, 0x00


	//----- nvinfo : EIATTR_KPARAM_INFO
	.align		4
.L_523:
        /*0018*/ 	.byte	0x04, 0x17
        /*001a*/ 	.short	(.L_525 - .L_524)
.L_524:
        /*001c*/ 	.word	0x00000000
        /*0020*/ 	.short	0x0001
        /*0022*/ 	.short	0x0004
        /*0024*/ 	.byte	0x00, 0xf0, 0x05, 0x00


	//----- nvinfo : EIATTR_KPARAM_INFO
	.align		4
.L_525:
        /*0028*/ 	.byte	0x04, 0x17
        /*002a*/ 	.short	(.L_527 - .L_526)
.L_526:
        /*002c*/ 	.word	0x00000000
        /*0030*/ 	.short	0x0000
        /*0032*/ 	.short	0x0000
        /*0034*/ 	.byte	0x00, 0xf0, 0x11, 0x00


	//----- nvinfo : EIATTR_SPARSE_MMA_MASK
	.align		4
.L_527:
        /*0038*/ 	.byte	0x03, 0x50
        /*003a*/ 	.short	0x0000


	//----- nvinfo : EIATTR_MAXREG_COUNT
	.align		4
        /*003c*/ 	.byte	0x03, 0x1b
        /*003e*/ 	.short	0x00ff


	//----- nvinfo : EIATTR_MERCURY_ISA_VERSION
	.align		4
        /*0040*/ 	.byte	0x03, 0x5f
        /*0042*/ 	.short	0x0101


	//----- nvinfo : EIATTR_VRC_CTA_INIT_COUNT
	.align		4
        /*0044*/ 	.byte	0x02, 0x4a
	.zero		1
	.zero		1


	//----- nvinfo : EIATTR_EXIT_INSTR_OFFSETS
	.align		4
        /*0048*/ 	.byte	0x04, 0x1c
        /*004a*/ 	.short	(.L_529 - .L_528)


	//   ....[0]....
.L_528:
        /*004c*/ 	.word	0x000020d0


	//   ....[1]....
        /*0050*/ 	.word	0x00002120


	//   ....[2]....
        /*0054*/ 	.word	0x00003690


	//----- nvinfo : EIATTR_MAX_THREADS
	.align		4
.L_529:
        /*0058*/ 	.byte	0x04, 0x05
        /*005a*/ 	.short	(.L_531 - .L_530)
.L_530:
        /*005c*/ 	.word	0x00000080
        /*0060*/ 	.word	0x00000001
        /*0064*/ 	.word	0x00000001


	//----- nvinfo : EIATTR_CRS_STACK_SIZE
	.align		4
.L_531:
        /*0068*/ 	.byte	0x04, 0x1e
        /*006a*/ 	.short	(.L_533 - .L_532)
.L_532:
        /*006c*/ 	.word	0x00000000


	//----- nvinfo : EIATTR_CBANK_PARAM_SIZE
	.align		4
.L_533:
        /*0070*/ 	.byte	0x03, 0x19
        /*0072*/ 	.short	0x0020


	//----- nvinfo : EIATTR_PARAM_CBANK
	.align		4
        /*0074*/ 	.byte	0x04, 0x0a
        /*0076*/ 	.short	(.L_535 - .L_534)
	.align		4
.L_534:
        /*0078*/ 	.word	index@(.nv.constant0._ZN2at6native29vectorized_elementwise_kernelILi4EZZZNS0_61_GLOBAL__N__b29612f4_23_ActivationMishKernel_cu_9e10b42f_310020mish_backward_kernelERNS_14TensorIteratorEENKUlvE_clEvENKUlvE2_clEvEUlN3c108BFloat16ES8_E_St5arrayIPcLm3EEEEviT0_T1_)
        /*007c*/ 	.short	0x0380
        /*007e*/ 	.short	0x0020


	//----- nvinfo : EIATTR_SW_WAR
	.align		4
.L_535:
        /*0080*/ 	.byte	0x04, 0x36
        /*0082*/ 	.short	(.L_537 - .L_536)
.L_536:
        /*0084*/ 	.word	0x00000008
.L_537:


//--------------------- .nv.info._ZN2at6native29vectorized_elementwise_kernelILi8EZZZNS0_61_GLOBAL__N__b29612f4_23_ActivationMishKernel_cu_9e10b42f_310020mish_backward_kernelERNS_14TensorIteratorEENKUlvE_clEvENKUlvE2_clEvEUlN3c108BFloat16ES8_E_St5arrayIPcLm3EEEEviT0_T1_ --------------------------
	.section	.nv.info._ZN2at6native29vectorized_elementwise_kernelILi8EZZZNS0_61_GLOBAL__N__b29612f4_23_ActivationMishKernel_cu_9e10b42f_310020mish_backward_kernelERNS_14TensorIteratorEENKUlvE_clEvENKUlvE2_clEvEUlN3c108BFloat16ES8_E_St5arrayIPcLm3EEEEviT0_T1_,"",@"SHT_CUDA_INFO"
	.sectionflags	@""
	.align	4


	//----- nvinfo : EIATTR_CUDA_API_VERSION
	.align		4
        /*0000*/ 	.byte	0x04, 0x37
        /*0002*/ 	.short	(.L_539 - .L_538)
.L_538:
        /*0004*/ 	.word	0x00000082


	//----- nvinfo : EIATTR_KPARAM_INFO
	.align		4
.L_539:
        /*0008*/ 	.byte	0x04, 0x17
        /*000a*/ 	.short	(.L_541 - .L_540)
.L_540:
        /*000c*/ 	.word	0x00000000
        /*0010*/ 	.short	0x0002
        /*0012*/ 	.short	0x0008
        /*0014*/ 	.byte	0x00, 0xf0, 0x61, 0x00


	//----- nvinfo : EIATTR_KPARAM_INFO
	.align		4
.L_541:
        /*0018*/ 	.byte	0x04, 0x17
        /*001a*/ 	.short	(.L_543 - .L_542)
.L_542:
        /*001c*/ 	.word	0x00000000
        /*0020*/ 	.short	0x0001
        /*0022*/ 	.short	0x0004
        /*0024*/ 	.byte	0x00, 0xf0, 0x05, 0x00


	//----- nvinfo : EIATTR_KPARAM_INFO
	.align		4
.L_543:
        /*0028*/ 	.byte	0x04, 0x17
        /*002a*/ 	.short	(.L_545 - .L_544)
.L_544:
        /*002c*/ 	.word	0x00000000
        /*0030*/ 	.short	0x0000
        /*0032*/ 	.short	0x0000
        /*0034*/ 	.byte	0x00, 0xf0, 0x11, 0x00


	//----- nvinfo : EIATTR_SPARSE_MMA_MASK
	.align		4
.L_545:
        /*0038*/ 	.byte	0x03, 0x50
        /*003a*/ 	.short	0x0000


	//----- nvinfo : EIATTR_MAXREG_COUNT
	.align		4
        /*003c*/ 	.byte	0x03, 0x1b
        /*003e*/ 	.short	0x00ff


	//----- nvinfo : EIATTR_MERCURY_ISA_VERSION
	.align		4
        /*0040*/ 	.byte	0x03, 0x5f
        /*0042*/ 	.short	0x0101


	//----- nvinfo : EIATTR_VRC_CTA_INIT_COUNT
	.align		4
        /*0044*/ 	.byte	0x02, 0x4a
	.zero		1
	.zero		1


	//----- nvinfo : EIATTR_EXIT_INSTR_OFFSETS
	.align		4
        /*0048*/ 	.byte	0x04, 0x1c
        /*004a*/ 	.short	(.L_547 - .L_546)


	//   ....[0]....
.L_546:
        /*004c*/ 	.word	0x00000010


	//----- nvinfo : EIATTR_MAX_THREADS
	.align		4
.L_547:
        /*0050*/ 	.byte	0x04, 0x05
        /*0052*/ 	.short	(.L_549 - .L_548)
.L_548:
        /*0054*/ 	.word	0x00000080
        /*0058*/ 	.word	0x00000001
        /*005c*/ 	.word	0x00000001


	//----- nvinfo : EIATTR_CBANK_PARAM_SIZE
	.align		4
.L_549:
        /*0060*/ 	.byte	0x03, 0x19
        /*0062*/ 	.short	0x0020


	//----- nvinfo : EIATTR_PARAM_CBANK
	.align		4
        /*0064*/ 	.byte	0x04, 0x0a
        /*0066*/ 	.short	(.L_551 - .L_550)
	.align		4
.L_550:
        /*0068*/ 	.word	index@(.nv.constant0._ZN2at6native29vectorized_elementwise_kernelILi8EZZZNS0_61_GLOBAL__N__b29612f4_23_ActivationMishKernel_cu_9e10b42f_310020mish_backward_kernelERNS_14TensorIteratorEENKUlvE_clEvENKUlvE2_clEvEUlN3c108BFloat16ES8_E_St5arrayIPcLm3EEEEviT0_T1_)
        /*006c*/ 	.short	0x0380
        /*006e*/ 	.short	0x0020


	//----- nvinfo : EIATTR_SW_WAR
	.align		4
.L_551:
        /*0070*/ 	.byte	0x04, 0x36
        /*0072*/ 	.short	(.L_553 - .L_552)
.L_552:
        /*0074*/ 	.word	0x00000008
.L_553:


//--------------------- .nv.info._ZN2at6native18elementwise_kernelILi128ELi4EZNS0_15gpu_kernel_implIZZZNS0_61_GLOBAL__N__b29612f4_23_ActivationMishKernel_cu_9e10b42f_310020mish_backward_kernelERNS_14TensorIteratorEENKUlvE_clEvENKUlvE1_clEvEUlN3c104HalfES9_E_EEvRNS_18TensorIteratorBaseERKT_EUliE_EEviT1_ --------------------------
	.section	.nv.info._ZN2at6native18elementwise_kernelILi128ELi4EZNS0_15gpu_kernel_implIZZZNS0_61_GLOBAL__N__b29612f4_23_ActivationMishKernel_cu_9e10b42f_310020mish_backward_kernelERNS_14TensorIteratorEENKUlvE_clEvENKUlvE1_clEvEUlN3c104HalfES9_E_EEvRNS_18TensorIteratorBaseERKT_EUliE_EEviT1_,"",@"SHT_CUDA_INFO"
	.sectionflags	@""
	.align	4


	//----- nvinfo : EIATTR_CUDA_API_VERSION
	.align		4
        /*0000*/ 	.byte	0x04, 0x37
        /*0002*/ 	.short	(.L_555 - .L_554)
.L_554:
        /*0004*/ 	.word	0x00000082


	//----- nvinfo : EIATTR_KPARAM_INFO
	.align		4
.L_555:
        /*0008*/ 	.byte	0x04, 0x17
        /*000a*/ 	.short	(.L_557 - .L_556)
.L_556:
        /*000c*/ 	.word	0x00000000
        /*0010*/ 	.short	0x0001
        /*0012*/ 	.short	0x0008
        /*0014*/ 	.byte	0x00, 0xf0, 0x21, 0x0a


	//----- nvinfo : EIATTR_KPARAM_INFO
	.align		4
.L_557:
        /*0018*/ 	.byte	0x04, 0x17
        /*001a*/ 	.short	(.L_559 - .L_558)
.L_558:
        /*001c*/ 	.word	0x00000000
        /*0020*/ 	.short	0x0000
        /*0022*/ 	.short	0x0000
        /*0024*/ 	.byte	0x00, 0xf0, 0x11, 0x00


	//----- nvinfo : EIATTR_SPARSE_MMA_MASK
	.align		4
.L_559:
        /*0028*/ 	.byte	0x03, 0x50
        /*002a*/ 	.short	0x0000


	//----- nvinfo : EIATTR_MAXREG_COUNT
	.align		4
        /*002c*/ 	.byte	0x03, 0x1b
        /*002e*/ 	.short	0x0080


	//----- nvinfo : EIATTR_EXTERNS
	.align		4
        /*0030*/ 	.byte	0x04, 0x0f
        /*0032*/ 	.short	(.L_561 - .L_560)


	//   ....[0]....
	.align		4
.L_560:
        /*0034*/ 	.word	index@(__assertfail)


	//----- nvinfo : EIATTR_MERCURY_ISA_VERSION
	.align		4
.L_561:
        /*0038*/ 	.byte	0x03, 0x5f
        /*003a*/ 	.short	0x0101


	//----- nvinfo : EIATTR_VRC_CTA_INIT_COUNT
	.align		4
        /*003c*/ 	.byte	0x02, 0x4a
	.zero		1
	.zero		1


	//----- nvinfo : EIATTR_SYSCALL_OFFSETS
	.align		4
        /*0040*/ 	.byte	0x04, 0x46
        /*0042*/ 	.short	(.L_563 - .L_562)


	//   ....[0]....
.L_562:
        /*0044*/ 	.word	0x00002680


	//   ....[1]....
        /*0048*/ 	.word	0x00003680


	//   ....[2]....
        /*004c*/ 	.word	0x00004800


	//   ....[3]....
        /*0050*/ 	.word	0x00007020


	//   ....[4]....
        /*0054*/ 	.word	0x00008010


	//   ....[5]....
        /*0058*/ 	.word	0x00008fc0


	//   ....[6]....
        /*005c*/ 	.word	0x0000b8f0


	//   ....[7]....
        /*0060*/ 	.word	0x0000c8e0


	//   ....[8]....
        /*0064*/ 	.word	0x0000d890


	//   ....[9]....
        /*0068*/ 	.word	0x000101e0


	//   ....[10]....
        /*006c*/ 	.word	0x000111d0


	//   ....[11]....
        /*0070*/ 	.word	0x00012150


	//----- nvinfo : EIATTR_EXIT_INSTR_OFFSETS
	.align		4
.L_563:
        /*0074*/ 	.byte	0x04, 0x1c
        /*0076*/ 	.short	(.L_565 - .L_564)


	//   ....[0]....
.L_564:
        /*0078*/ 	.word	0x0000db70


	//   ....[1]....
        /*007c*/ 	.word	0x000115f0


	//   ....[2]....
        /*0080*/ 	.word	0x00011630


	//   ....[3]....
        /*0084*/ 	.word	0x000116d0


	//   ....[4]....
        /*0088*/ 	.word	0x00011710


	//   ....[5]....
        /*008c*/ 	.word	0x00011750


	//   ....[6]....
        /*0090*/ 	.word	0x000117e0


	//   ....[7]....
        /*0094*/ 	.word	0x00011800


	//   ....[8]....
        /*0098*/ 	.word	0x000118a0


	//   ....[9]....
        /*009c*/ 	.word	0x000118f0


	//   ....[10]....
        /*00a0*/ 	.word	0x00011940


	//   ....[11]....
        /*00a4*/ 	.word	0x00011a20


	//   ....[12]....
        /*00a8*/ 	.word	0x00011b90


	//   ....[13]....
        /*00ac*/ 	.word	0x00011d00


	//   ....[14]....
        /*00b0*/ 	.word	0x00011e60


	//   ....[15]....
        /*00b4*/ 	.word	0x00011ea0


	//   ....[16]....
        /*00b8*/ 	.word	0x00011ee0


	//   ....[17]....
        /*00bc*/ 	.word	0x00011f90


	//   ....[18]....
        /*00c0*/ 	.word	0x00011ff0


	//   ....[19]....
        /*00c4*/ 	.word	0x00012160


	//   ....[20]....
        /*00c8*/ 	.word	0x00012270


	//   ....[21]....
        /*00cc*/ 	.word	0x000123b0


	//   ....[22]....
        /*00d0*/ 	.word	0x000123f0


	//----- nvinfo : EIATTR_MAX_THREADS
	.align		4
.L_565:
        /*00d4*/ 	.byte	0x04, 0x05
        /*00d6*/ 	.short	(.L_567 - .L_566)
.L_566:
        /*00d8*/ 	.word	0x00000080
        /*00dc*/ 	.word	0x00000001
        /*00e0*/ 	.word	0x00000001


	//----- nvinfo : EIATTR_CRS_STACK_SIZE
	.align		4
.L_567:
        /*00e4*/ 	.byte	0x04, 0x1e
        /*00e6*/ 	.short	(.L_569 - .L_568)
.L_568:
        /*00e8*/ 	.word	0x00000000


	//----- nvinfo : EIATTR_CBANK_PARAM_SIZE
	.align		4
.L_569:
        /*00ec*/ 	.byte	0x03, 0x19
        /*00ee*/ 	.short	0x0290


	//----- nvinfo : EIATTR_PARAM_CBANK
	.align		4
        /*00f0*/ 	.byte	0x04, 0x0a
        /*00f2*/ 	.short	(.L_571 - .L_570)
	.align		4
.L_570:
        /*00f4*/ 	.word	index@(.nv.constant0._ZN2at6native18elementwise_kernelILi128ELi4EZNS0_15gpu_kernel_implIZZZNS0_61_GLOBAL__N__b29612f4_23_ActivationMishKernel_cu_9e10b42f_310020mish_backward_kernelERNS_14TensorIteratorEENKUlvE_clEvENKUlvE1_clEvEUlN3c104HalfES9_E_EEvRNS_18TensorIteratorBaseERKT_EUliE_EEviT1_)
        /*00f8*/ 	.short	0x0380
        /*00fa*/ 	.short	0x0290


	//----- nvinfo : EIATTR_SW_WAR
	.align		4
.L_571:
        /*00fc*/ 	.byte	0x04, 0x36
        /*00fe*/ 	.short	(.L_573 - .L_572)
.L_572:
        /*0100*/ 	.word	0x00000008
.L_573:


//--------------------- .nv.info._ZN2at6native27unrolled_elementwise_kernelIZZZNS0_61_GLOBAL__N__b29612f4_23_ActivationMishKernel_cu_9e10b42f_310020mish_backward_kernelERNS_14TensorIteratorEENKUlvE_clEvENKUlvE1_clEvEUlN3c104HalfES8_E_St5arrayIPcLm3EELi4E23TrivialOffsetCalculatorILi2EjESD_ILi1EjENS0_6memory12LoadWithCastILi2EEENSG_13StoreWithCastILi1EEEEEviT_T0_T2_T3_T4_T5_ --------------------------
	.section	.nv.info._ZN2at6native27unrolled_elementwise_kernelIZZZNS0_61_GLOBAL__N__b29612f4_23_ActivationMishKernel_cu_9e10b42f_310020mish_backward_kernelERNS_14TensorIteratorEENKUlvE_clEvENKUlvE1_clEvEUlN3c104HalfES8_E_St5arrayIPcLm3EELi4E23TrivialOffsetCalculatorILi2EjESD_ILi1EjENS0_6memory12LoadWithCastILi2EEENSG_13StoreWithCastILi1EEEEEviT_T0_T2_T3_T4_T5_,"",@"SHT_CUDA_INFO"
	.sectionflags	@""
	.align	4


	//----- nvinfo : EIATTR_CUDA_API_VERSION
	.align		4
        /*0000*/ 	.byte	0x04, 0x37
        /*0002*/ 	.short	(.L_575 - .L_574)
.L_574:
        /*0004*/ 	.word	0x00000082


	//----- nvinfo : EIATTR_KPARAM_INFO
	.align		4
.L_575:
        /*0008*/ 	.byte	0x04, 0x17
        /*000a*/ 	.short	(.L_577 - .L_576)
.L_576:
        /*000c*/ 	.word	0x00000000
        /*0010*/ 	.short	0x0006
        /*0012*/ 	.short	0x0030
        /*0014*/ 	.byte	0x00, 0xf0, 0x21, 0x00


	//----- nvinfo : EIATTR_KPARAM_INFO
	.align		4
.L_577:
        /*0018*/ 	.byte	0x04, 0x17
        /*001a*/ 	.short	(.L_579 - .L_578)
.L_578:
        /*001c*/ 	.word	0x00000000
        /*0020*/ 	.short	0x0005
        /*0022*/ 	.short	0x0024
        /*0024*/ 	.byte	0x00, 0xf0, 0x31, 0x00


	//----- nvinfo : EIATTR_KPARAM_INFO
	.align		4
.L_579:
        /*0028*/ 	.byte	0x04, 0x17
        /*002a*/ 	.short	(.L_581 - .L_580)
.L_580:
        /*002c*/ 	.word	0x00000000
        /*0030*/ 	.short	0x0004
        /*0032*/ 	.short	0x0021
        /*0034*/ 	.byte	0x00, 0xf0, 0x05, 0x00


	//----- nvinfo : EIATTR_KPARAM_INFO
	.align		4
.L_581:
        /*0038*/ 	.byte	0x04, 0x17
        /*003a*/ 	.short	(.L_583 - .L_582)
.L_582:
        /*003c*/ 	.word	0x00000000
        /*0040*/ 	.short	0x0003
        /*0042*/ 	.short	0x0020
        /*0044*/ 	.byte	0x00, 0xf0, 0x05, 0x00


	//----- nvinfo : EIATTR_KPARAM_INFO
	.align		4
.L_583:
        /*0048*/ 	.byte	0x04, 0x17
        /*004a*/ 	.short	(.L_585 - .L_584)
.L_584:
        /*004c*/ 	.word	0x00000000
        /*0050*/ 	.short	0x0002
        /*0052*/ 	.short	0x0008
        /*0054*/ 	.byte	0x00, 0xf0, 0x61, 0x00


	//----- nvinfo : EIATTR_KPARAM_INFO
	.align		4
.L_585:
        /*0058*/ 	.byte	0x04, 0x17
        /*005a*/ 	.short	(.L_587 - .L_586)
.L_586:
        /*005c*/ 	.word	0x00000000
        /*0060*/ 	.short	0x0001
        /*0062*/ 	.short	0x0004
        /*0064*/ 	.byte	0x00, 0xf0, 0x05, 0x00


	//----- nvinfo : EIATTR_KPARAM_INFO
	.align		4
.L_587:
        /*0068*/ 	.byte	0x04, 0x17
        /*006a*/ 	.short	(.L_589 - .L_588)
.L_588:
        /*006c*/ 	.word	0x00000000
        /*0070*/ 	.short	0x0000
        /*0072*/ 	.short	0x0000
        /*0074*/ 	.byte	0x00, 0xf0, 0x11, 0x00


	//----- nvinfo : EIATTR_SPARSE_MMA_MASK
	.align		4
.L_589:
        /*0078*/ 	.byte	0x03, 0x50
        /*007a*/ 	.short	0x0000


	//----- nvinfo : EIATTR_MAXREG_COUNT
	.align		4
        /*007c*/ 	.byte	0x03, 0x1b
        /*007e*/ 	.short	0x00ff


	//----- nvinfo : EIATTR_EXTERNS
	.align		4
        /*0080*/ 	.byte	0x04, 0x0f
        /*0082*/ 	.short	(.L_591 - .L_590)


	//   ....[0]....
	.align		4
.L_590:
        /*0084*/ 	.word	index@(__assertfail)


	//----- nvinfo : EIATTR_MERCURY_ISA_VERSION
	.align		4
.L_591:
        /*0088*/ 	.byte	0x03, 0x5f
        /*008a*/ 	.short	0x0101


	//----- nvinfo : EIATTR_VRC_CTA_INIT_COUNT
	.align		4
        /*008c*/ 	.byte	0x02, 0x4a
	.zero		1
	.zero		1


	//----- nvinfo : EIATTR_SYSCALL_OFFSETS
	.align		4
        /*0090*/ 	.byte	0x04, 0x46
        /*0092*/ 	.short	(.L_593 - .L_592)


	//   ....[0]....
.L_592:
        /*0094*/ 	.word	0x00001070


	//   ....[1]....
        /*0098*/ 	.word	0x00002170


	//   ....[2]....
        /*009c*/ 	.word	0x000033b0


	//   ....[3]....
        /*00a0*/ 	.word	0x000044b0


	//   ....[4]....
        /*00a4*/ 	.word	0x00005630


	//   ....[5]....
        /*00a8*/ 	.word	0x00006740


	//   ....[6]....
        /*00ac*/ 	.word	0x000078c0


	//   ....[7]....
        /*00b0*/ 	.word	0x000088f0


	//   ....[8]....
        /*00b4*/ 	.word	0x0000a470


	//   ....[9]....
        /*00b8*/ 	.word	0x0000b330


	//   ....[10]....
        /*00bc*/ 	.word	0x0000c2b0


	//   ....[11]....
        /*00c0*/ 	.word	0x0000d230


	//----- nvinfo : EIATTR_EXIT_INSTR_OFFSETS
	.align		4
.L_593:
        /*00c4*/ 	.byte	0x04, 0x1c
        /*00c6*/ 	.short	(.L_595 - .L_594)


	//   ....[0]....
.L_594:
        /*00c8*/ 	.word	0x0000c580


	//   ....[1]....
        /*00cc*/ 	.word	0x0000c6d0


	//   ....[2]....
        /*00d0*/ 	.word	0x0000c710


	//   ....[3]....
        /*00d4*/ 	.word	0x0000c7b0


	//   ....[4]....
        /*00d8*/ 	.word	0x0000c7f0


	//   ....[5]....
        /*00dc*/ 	.word	0x0000c830


	//   ....[6]....
        /*00e0*/ 	.word	0x0000c8c0


	//   ....[7]....
        /*00e4*/ 	.word	0x0000c8e0


	//   ....[8]....
        /*00e8*/ 	.word	0x0000c980


	//   ....[9]....
        /*00ec*/ 	.word	0x0000c9d0


	//   ....[10]....
        /*00f0*/ 	.word	0x0000ca20


	//   ....[11]....
        /*00f4*/ 	.word	0x0000cb00


	//   ....[12]....
        /*00f8*/ 	.word	0x0000cc70


	//   ....[13]....
        /*00fc*/ 	.word	0x0000cde0


	//   ....[14]....
        /*0100*/ 	.word	0x0000cf40


	//   ....[15]....
        /*0104*/ 	.word	0x0000cf80


	//   ....[16]....
        /*0108*/ 	.word	0x0000cfc0


	//   ....[17]....
        /*010c*/ 	.word	0x0000d070


	//   ....[18]....
        /*0110*/ 	.word	0x0000d0d0


	//   ....[19]....
        /*0114*/ 	.word	0x0000d240


	//   ....[20]....
        /*0118*/ 	.word	0x0000d350


	//   ....[21]....
        /*011c*/ 	.word	0x0000d490


	//   ....[22]....
        /*0120*/ 	.word	0x0000d4d0


	//----- nvinfo : EIATTR_MAX_THREADS
	.align		4
.L_595:
        /*0124*/ 	.byte	0x04, 0x05
        /*0126*/ 	.short	(.L_597 - .L_596)
.L_596:
        /*0128*/ 	.word	0x00000080
        /*012c*/ 	.word	0x00000001
        /*0130*/ 	.word	0x00000001


	//----- nvinfo : EIATTR_CRS_STACK_SIZE
	.align		4
.L_597:
        /*0134*/ 	.byte	0x04, 0x1e
        /*0136*/ 	.short	(.L_599 - .L_598)
.L_598:
        /*0138*/ 	.word	0x00000000


	//----- nvinfo : EIATTR_CBANK_PARAM_SIZE
	.align		4
.L_599:
        /*013c*/ 	.byte	0x03, 0x19
        /*013e*/ 	.short	0x0038


	//----- nvinfo : EIATTR_PARAM_CBANK
	.align		4
        /*0140*/ 	.byte	0x04, 0x0a
        /*0142*/ 	.short	(.L_601 - .L_600)
	.align		4
.L_600:
        /*0144*/ 	.word	index@(.nv.constant0._ZN2at6native27unrolled_elementwise_kernelIZZZNS0_61_GLOBAL__N__b29612f4_23_ActivationMishKernel_cu_9e10b42f_310020mish_backward_kernelERNS_14TensorIteratorEENKUlvE_clEvENKUlvE1_clEvEUlN3c104HalfES8_E_St5arrayIPcLm3EELi4E23TrivialOffsetCalculatorILi2EjESD_ILi1EjENS0_6memory12LoadWithCastILi2EEENSG_13StoreWithCastILi1EEEEEviT_T0_T2_T3_T4_T5_)
        /*0148*/ 	.short	0x0380
        /*014a*/ 	.short	0x0038


	//----- nvinfo : EIATTR_SW_WAR
	.align		4
.L_601:
        /*014c*/ 	.byte	0x04, 0x36
        /*014e*/ 	.short	(.L_603 - .L_602)
.L_602:
        /*0150*/ 	.word	0x00000008
.L_603:


//--------------------- .nv.info._ZN2at6native18elementwise_kernelILi128ELi4EZNS0_22gpu_kernel_impl_nocastIZZZNS0_61_GLOBAL__N__b29612f4_23_ActivationMishKernel_cu_9e10b42f_310020mish_backward_kernelERNS_14TensorIteratorEENKUlvE_clEvENKUlvE1_clEvEUlN3c104HalfES9_E_EEvRNS_18TensorIteratorBaseERKT_EUliE_EEviT1_ --------------------------
	.section	.nv.info._ZN2at6native18elementwise_kernelILi128ELi4EZNS0_22gpu_kernel_impl_nocastIZZZNS0_61_GLOBAL__N__b29612f4_23_ActivationMishKernel_cu_9e10b42f_310020mish_backward_kernelERNS_14TensorIteratorEENKUlvE_clEvENKUlvE1_clEvEUlN3c104HalfES9_E_EEvRNS_18TensorIteratorBaseERKT_EUliE_EEviT1_,"",@"SHT_CUDA_INFO"
	.sectionflags	@""
	.align	4


	//----- nvinfo : EIATTR_CUDA_API_VERSION
	.align		4
        /*0000*/ 	.byte	0x04, 0x37
        /*0002*/ 	.short	(.L_605 - .L_604)
.L_604:
        /*0004*/ 	.word	0x00000082


	//----- nvinfo : EIATTR_KPARAM_INFO
	.align		4
.L_605:
        /*0008*/ 	.byte	0x04, 0x17
        /*000a*/ 	.short	(.L_607 - .L_606)
.L_606:
        /*000c*/ 	.word	0x00000000
        /*0010*/ 	.short	0x0001
        /*0012*/ 	.short	0x0008
        /*0014*/ 	.byte	0x00, 0xf0, 0x21, 0x0a


	//----- nvinfo : EIATTR_KPARAM_INFO
	.align		4
.L_607:
        /*0018*/ 	.byte	0x04, 0x17
        /*001a*/ 	.short	(.L_609 - .L_608)
.L_608:
        /*001c*/ 	.word	0x00000000
        /*0020*/ 	.short	0x0000
        /*0022*/ 	.short	0x0000
        /*0024*/ 	.byte	0x00, 0xf0, 0x11, 0x00


	//----- nvinfo : EIATTR_SPARSE_MMA_MASK
	.align		4
.L_609:
        /*0028*/ 	.byte	0x03, 0x50
        /*002a*/ 	.short	0x0000


	//----- nvinfo : EIATTR_MAXREG_COUNT
	.align		4
        /*002c*/ 	.byte	0x03, 0x1b
        /*002e*/ 	.short	0x0080


	//----- nvinfo : EIATTR_MERCURY_ISA_VERSION
	.align		4
        /*0030*/ 	.byte	0x03, 0x5f
        /*0032*/ 	.short	0x0101


	//----- nvinfo : EIATTR_VRC_CTA_INIT_COUNT
	.align		4
        /*0034*/ 	.byte	0x02, 0x4a
	.zero		1
	.zero		1


	//----- nvinfo : EIATTR_EXIT_INSTR_OFFSETS
	.align		4
        /*0038*/ 	.byte	0x04, 0x1c
        /*003a*/ 	.short	(.L_611 - .L_610)


	//   ....[0]....
.L_610:
        /*003c*/ 	.word	0x00000ab0


	//   ....[1]....
        /*0040*/ 	.word	0x00000dc0


	//   ....[2]....
        /*0044*/ 	.word	0x00005a50


	//   ....[3]....
        /*0048*/ 	.word	0x00007370


	//----- nvinfo : EIATTR_MAX_THREADS
	.align		4
.L_611:
        /*004c*/ 	.byte	0x04, 0x05
        /*004e*/ 	.short	(.L_613 - .L_612)
.L_612:
        /*0050*/ 	.word	0x00000080
        /*0054*/ 	.word	0x00000001
        /*0058*/ 	.word	0x00000001


	//----- nvinfo : EIATTR_CRS_STACK_SIZE
	.align		4
.L_613:
        /*005c*/ 	.byte	0x04, 0x1e
        /*005e*/ 	.short	(.L_615 - .L_614)
.L_614:
        /*0060*/ 	.word	0x00000000


	//----- nvinfo : EIATTR_CBANK_PARAM_SIZE
	.align		4
.L_615:
        /*0064*/ 	.byte	0x03, 0x19
        /*0066*/ 	.short	0x0290


	//----- nvinfo : EIATTR_PARAM_CBANK
	.align		4
        /*0068*/ 	.byte	0x04, 0x0a
        /*006a*/ 	.short	(.L_617 - .L_616)
	.align		4
.L_616:
        /*006c*/ 	.word	index@(.nv.constant0._ZN2at6native18elementwise_kernelILi128ELi4EZNS0_22gpu_kernel_impl_nocastIZZZNS0_61_GLOBAL__N__b29612f4_23_ActivationMishKernel_cu_9e10b42f_310020mish_backward_kernelERNS_14TensorIteratorEENKUlvE_clEvENKUlvE1_clEvEUlN3c104HalfES9_E_EEvRNS_18TensorIteratorBaseERKT_EUliE_EEviT1_)
        /*0070*/ 	.short	0x0380
        /*0072*/ 	.short	0x0290


	//----- nvinfo : EIATTR_SW_WAR
	.align		4
.L_617:
        /*0074*/ 	.byte	0x04, 0x36
        /*0076*/ 	.short	(.L_619 - .L_618)
.L_618:
        /*0078*/ 	.word	0x00000008
.L_619:


//--------------------- .nv.info._ZN2at6native27unrolled_elementwise_kernelIZZZNS0_61_GLOBAL__N__b29612f4_23_ActivationMishKernel_cu_9e10b42f_310020mish_backward_kernelERNS_14TensorIteratorEENKUlvE_clEvENKUlvE1_clEvEUlN3c104HalfES8_E_St5arrayIPcLm3EELi4E23TrivialOffsetCalculatorILi2EjESD_ILi1EjENS0_6memory15LoadWithoutCastENSG_16StoreWithoutCastEEEviT_T0_T2_T3_T4_T5_ --------------------------
	.section	.nv.info._ZN2at6native27unrolled_elementwise_kernelIZZZNS0_61_GLOBAL__N__b29612f4_23_ActivationMishKernel_cu_9e10b42f_310020mish_backward_kernelERNS_14TensorIteratorEENKUlvE_clEvENKUlvE1_clEvEUlN3c104HalfES8_E_St5arrayIPcLm3EELi4E23TrivialOffsetCalculatorILi2EjESD_ILi1EjENS0_6memory15LoadWithoutCastENSG_16StoreWithoutCastEEEviT_T0_T2_T3_T4_T5_,"",@"SHT_CUDA_INFO"
	.sectionflags	@""
	.align	4


	//----- nvinfo : EIATTR_CUDA_API_VERSION
	.align		4
        /*0000*/ 	.byte	0x04, 0x37
        /*0002*/ 	.short	(.L_621 - .L_620)
.L_620:
        /*0004*/ 	.word	0x00000082


	//----- nvinfo : EIATTR_KPARAM_INFO
	.align		4
.L_621:
        /*0008*/ 	.byte	0x04, 0x17
        /*000a*/ 	.short	(.L_623 - .L_622)
.L_622:
        /*000c*/ 	.word	0x00000000
        /*0010*/ 	.short	0x0006
        /*0012*/ 	.short	0x0023
        /*0014*/ 	.byte	0x00, 0xf0, 0x05, 0x00


	//----- nvinfo : EIATTR_KPARAM_INFO
	.align		4
.L_623:
        /*0018*/ 	.byte	0x04, 0x17
        /*001a*/ 	.short	(.L_625 - .L_624)
.L_624:
        /*001c*/ 	.word	0x00000000
        /*0020*/ 	.short	0x0005
        /*0022*/ 	.short	0x0022
        /*0024*/ 	.byte	0x00, 0xf0, 0x05, 0x00


	//----- nvinfo : EIATTR_KPARAM_INFO
	.align		4
.L_625:
        /*0028*/ 	.byte	0x04, 0x17
        /*002a*/ 	.short	(.L_627 - .L_626)
.L_626:
        /*002c*/ 	.word	0x00000000
        /*0030*/ 	.short	0x0004
        /*0032*/ 	.short	0x0021
        /*0034*/ 	.byte	0x00, 0xf0, 0x05, 0x00


	//----- nvinfo : EIATTR_KPARAM_INFO
	.align		4
.L_627:
        /*0038*/ 	.byte	0x04, 0x17
        /*003a*/ 	.short	(.L_629 - .L_628)
.L_628:
        /*003c*/ 	.word	0x00000000
        /*0040*/ 	.short	0x0003
        /*0042*/ 	.short	0x0020
        /*0044*/ 	.byte	0x00, 0xf0, 0x05, 0x00


	//----- nvinfo : EIATTR_KPARAM_INFO
	.align		4
.L_629:
        /*0048*/ 	.byte	0x04, 0x17
        /*004a*/ 	.short	(.L_631 - .L_630)
.L_630:
        /*004c*/ 	.word	0x00000000
        /*0050*/ 	.short	0x0002
        /*0052*/ 	.short	0x0008
        /*0054*/ 	.byte	0x00, 0xf0, 0x61, 0x00


	//----- nvinfo : EIATTR_KPARAM_INFO
	.align		4
.L_631:
        /*0058*/ 	.byte	0x04, 0x17
        /*005a*/ 	.short	(.L_633 - .L_632)
.L_632:
        /*005c*/ 	.word	0x00000000
        /*0060*/ 	.short	0x0001
        /*0062*/ 	.short	0x0004
        /*0064*/ 	.byte	0x00, 0xf0, 0x05, 0x00


	//----- nvinfo : EIATTR_KPARAM_INFO
	.align		4
.L_633:
        /*0068*/ 	.byte	0x04, 0x17
        /*006a*/ 	.short	(.L_635 - .L_634)
.L_634:
        /*006c*/ 	.word	0x00000000
        /*0070*/ 	.short	0x0000
        /*0072*/ 	.short	0x0000
        /*0074*/ 	.byte	0x00, 0xf0, 0x11, 0x00


	//----- nvinfo : EIATTR_SPARSE_MMA_MASK
	.align		4
.L_635:
        /*0078*/ 	.byte	0x03, 0x50
        /*007a*/ 	.short	0x0000


	//----- nvinfo : EIATTR_MAXREG_COUNT
	.align		4
        /*007c*/ 	.byte	0x03, 0x1b
        /*007e*/ 	.short	0x00ff


	//----- nvinfo : EIATTR_MERCURY_ISA_VERSION
	.align		4
        /*0080*/ 	.byte	0x03, 0x5f
        /*0082*/ 	.short	0x0101


	//----- nvinfo : EIATTR_VRC_CTA_INIT_COUNT
	.align		4
        /*0084*/ 	.byte	0x02, 0x4a
	.zero		1
	.zero		1


	//----- nvinfo : EIATTR_EXIT_INSTR_OFFSETS
	.align		4
        /*0088*/ 	.byte	0x04, 0x1c
        /*008a*/ 	.short	(.L_637 - .L_636)


	//   ....[0]....
.L_636:
        /*008c*/ 	.word	0x00001010


	//   ....[1]....
        /*0090*/ 	.word	0x00001060


	//----- nvinfo : EIATTR_MAX_THREADS
	.align		4
.L_637:
        /*0094*/ 	.byte	0x04, 0x05
        /*0096*/ 	.short	(.L_639 - .L_638)
.L_638:
        /*0098*/ 	.word	0x00000080
        /*009c*/ 	.word	0x00000001
        /*00a0*/ 	.word	0x00000001


	//----- nvinfo : EIATTR_CRS_STACK_SIZE
	.align		4
.L_639:
        /*00a4*/ 	.byte	0x04, 0x1e
        /*00a6*/ 	.short	(.L_641 - .L_640)
.L_640:
        /*00a8*/ 	.word	0x00000000


	//----- nvinfo : EIATTR_CBANK_PARAM_SIZE
	.align		4
.L_641:
        /*00ac*/ 	.byte	0x03, 0x19
        /*00ae*/ 	.short	0x0024


	//----- nvinfo : EIATTR_PARAM_CBANK
	.align		4
        /*00b0*/ 	.byte	0x04, 0x0a
        /*00b2*/ 	.short	(.L_643 - .L_642)
	.align		4
.L_642:
        /*00b4*/ 	.word	index@(.nv.constant0._ZN2at6native27unrolled_elementwise_kernelIZZZNS0_61_GLOBAL__N__b29612f4_23_ActivationMishKernel_cu_9e10b42f_310020mish_backward_kernelERNS_14TensorIteratorEENKUlvE_clEvENKUlvE1_clEvEUlN3c104HalfES8_E_St5arrayIPcLm3EELi4E23TrivialOffsetCalculatorILi2EjESD_ILi1EjENS0_6memory15LoadWithoutCastENSG_16StoreWithoutCastEEEviT_T0_T2_T3_T4_T5_)
        /*00b8*/ 	.short	0x0380
        /*00ba*/ 	.short	0x0024


	//----- nvinfo : EIATTR_SW_WAR
	.align		4
.L_643:
        /*00bc*/ 	.byte	0x04, 0x36
        /*00be*/ 	.short	(.L_645 - .L_644)
.L_644:
        /*00c0*/ 	.word	0x00000008
.L_645:


//--------------------- .nv.info._ZN2at6native29vectorized_elementwise_kernelILi2EZZZNS0_61_GLOBAL__N__b29612f4_23_ActivationMishKernel_cu_9e10b42f_310020mish_backward_kernelERNS_14TensorIteratorEENKUlvE_clEvENKUlvE1_clEvEUlN3c104HalfES8_E_St5arrayIPcLm3EEEEviT0_T1_ --------------------------
	.section	.nv.info._ZN2at6native29vectorized_elementwise_kernelILi2EZZZNS0_61_GLOBAL__N__b29612f4_23_ActivationMishKernel_cu_9e10b42f_310020mish_backward_kernelERNS_14TensorIteratorEENKUlvE_clEvENKUlvE1_clEvEUlN3c104HalfES8_E_St5arrayIPcLm3EEEEviT0_T1_,"",@"SHT_CUDA_INFO"
	.sectionflags	@""
	.align	4


	//----- nvinfo : EIATTR_CUDA_API_VERSION
	.align		4
        /*0000*/ 	.byte	0x04, 0x37
        /*0002*/ 	.short	(.L_647 - .L_646)
.L_646:
        /*0004*/ 	.word	0x00000082


	//----- nvinfo : EIATTR_KPARAM_INFO
	.align		4
.L_647:
        /*0008*/ 	.byte	0x04, 0x17
        /*000a*/ 	.short	(.L_649 - .L_648)
.L_648:
        /*000c*/ 	.word	0x00000000
        /*0010*/ 	.short	0x0002
        /*0012*/ 	.short	0x0008
        /*0014*/ 	.byte	0x00, 0xf0, 0x61, 0x00


	//----- nvinfo : EIATTR_KPARAM_INFO
	.align		4
.L_649:
        /*0018*/ 	.byte	0x04, 0x17
        /*001a*/ 	.short	(.L_651 - .L_650)
.L_650:
        /*001c*/ 	.word	0x00000000
        /*0020*/ 	.short	0x0001
        /*0022*/ 	.short	0x0004
        /*0024*/ 	.byte	0x00, 0xf0, 0x05, 0x00


	//----- nvinfo : EIATTR_KPARAM_INFO
	.align		4
.L_651:
        /*0028*/ 	.byte	0x04, 0x17
        /*002a*/ 	.short	(.L_653 - .L_652)
.L_652:
        /*002c*/ 	.word	0x00000000
        /*0030*/ 	.short	0x0000
        /*0032*/ 	.short	0x0000
        /*0034*/ 	.byte	0x00, 0xf0, 0x11, 0x00


	//----- nvinfo : EIATTR_SPARSE_MMA_MASK
	.align		4
.L_653:
        /*0038*/ 	.byte	0x03, 0x50
        /*003a*/ 	.short	0x0000


	//----- nvinfo : EIATTR_MAXREG_COUNT
	.align		4
        /*003c*/ 	.byte	0x03, 0x1b
        /*003e*/ 	.short	0x00ff


	//----- nvinfo : EIATTR_MERCURY_ISA_VERSION
	.align		4
        /*0040*/ 	.byte	0x03, 0x5f
        /*0042*/ 	.short	0x0101


	//----- nvinfo : EIATTR_VRC_CTA_INIT_COUNT
	.align		4
        /*0044*/ 	.byte	0x02, 0x4a
	.zero		1
	.zero		1


	//----- nvinfo : EIATTR_EXIT_INSTR_OFFSETS
	.align		4
        /*0048*/ 	.byte	0x04, 0x1c
        /*004a*/ 	.short	(.L_655 - .L_654)


	//   ....[0]....
.L_654:
        /*004c*/ 	.word	0x000020d0


	//   ....[1]....
        /*0050*/ 	.word	0x00002120


	//   ....[2]....
        /*0054*/ 	.word	0x00003670


	//----- nvinfo : EIATTR_MAX_THREADS
	.align		4
.L_655:
        /*0058*/ 	.byte	0x04, 0x05
        /*005a*/ 	.short	(.L_657 - .L_656)
.L_656:
        /*005c*/ 	.word	0x00000080
        /*0060*/ 	.word	0x00000001
        /*0064*/ 	.word	0x00000001


	//----- nvinfo : EIATTR_CRS_STACK_SIZE
	.align		4
.L_657:
        /*0068*/ 	.byte	0x04, 0x1e
        /*006a*/ 	.short	(.L_659 - .L_658)
.L_658:
        /*006c*/ 	.word	0x00000000


	//----- nvinfo : EIATTR_CBANK_PARAM_SIZE
	.align		4
.L_659:
        /*0070*/ 	.byte	0x03, 0x19
        /*0072*/ 	.short	0x0020


	//----- nvinfo : EIATTR_PARAM_CBANK
	.align		4
        /*0074*/ 	.byte	0x04, 0x0a
        /*0076*/ 	.short	(.L_661 - .L_660)
	.align		4
.L_660:
        /*0078*/ 	.word	index@(.nv.constant0._ZN2at6native29vectorized_elementwise_kernelILi2EZZZNS0_61_GLOBAL__N__b29612f4_23_ActivationMishKernel_cu_9e10b42f_310020mish_backward_kernelERNS_14TensorIteratorEENKUlvE_clEvENKUlvE1_clEvEUlN3c104HalfES8_E_St5arrayIPcLm3EEEEviT0_T1_)
        /*007c*/ 	.short	0x0380
        /*007e*/ 	.short	0x0020


	//----- nvinfo : EIATTR_SW_WAR
	.align		4
.L_661:
        /*0080*/ 	.byte	0x04, 0x36
        /*0082*/ 	.short	(.L_663 - .L_662)
.L_662:
        /*0084*/ 	.word	0x00000008
.L_663:


//--------------------- .nv.info._ZN2at6native29vectorized_elementwise_kernelILi4EZZZNS0_61_GLOBAL__N__b29612f4_23_ActivationMishKernel_cu_9e10b42f_310020mish_backward_kernelERNS_14TensorIteratorEENKUlvE_clEvENKUlvE1_clEvEUlN3c104HalfES8_E_St5arrayIPcLm3EEEEviT0_T1_ --------------------------
	.section	.nv.info._ZN2at6native29vectorized_elementwise_kernelILi4EZZZNS0_61_GLOBAL__N__b29612f4_23_ActivationMishKernel_cu_9e10b42f_310020mish_backward_kernelERNS_14TensorIteratorEENKUlvE_clEvENKUlvE1_clEvEUlN3c104HalfES8_E_St5arrayIPcLm3EEEEviT0_T1_,"",@"SHT_CUDA_INFO"
	.sectionflags	@""
	.align	4


	//----- nvinfo : EIATTR_CUDA_API_VERSION
	.align		4
        /*0000*/ 	.byte	0x04, 0x37
        /*0002*/ 	.short	(.L_665 - .L_664)
.L_664:
        /*0004*/ 	.word	0x00000082


	//----- nvinfo : EIATTR_KPARAM_INFO
	.align		4
.L_665:
        /*0008*/ 	.byte	0x04, 0x17
        /*000a*/ 	.short	(.L_667 - .L_666)
.L_666:
        /*000c*/ 	.word	0x00000000
        /*0010*/ 	.short	0x0002
        /*0012*/ 	.short	0x0008
        /*0014*/ 	.byte	0x00, 0xf0, 0x61, 0x00


	//----- nvinfo : EIATTR_KPARAM_INFO
	.align		4
.L_667:
        /*0018*/ 	.byte	0x04, 0x17
        /*001a*/ 	.short	(.L_669 - .L_668)
.L_668:
        /*001c*/ 	.word	0x00000000
        /*0020*/ 	.short	0x0001
        /*0022*/ 	.short	0x0004
        /*0024*/ 	.byte	0x00, 0xf0, 0x05, 0x00


	//----- nvinfo : EIATTR_KPARAM_INFO
	.align		4
.L_669:
        /*0028*/ 	.byte	0x04, 0x17
        /*002a*/ 	.short	(.L_671 - .L_670)
.L_670:
        /*002c*/ 	.word	0x00000000
        /*0030*/ 	.short	0x0000
        /*0032*/ 	.short	0x0000
        /*0034*/ 	.byte	0x00, 0xf0, 0x11, 0x00


	//----- nvinfo : EIATTR_SPARSE_MMA_MASK
	.align		4
.L_671:
        /*0038*/ 	.byte	0x03, 0x50
        /*003a*/ 	.short	0x0000


	//----- nvinfo : EIATTR_MAXREG_COUNT
	.align		4
        /*003c*/ 	.byte	0x03, 0x1b
        /*003e*/ 	.short	0x00ff


	//----- nvinfo : EIATTR_MERCURY_ISA_VERSION
	.align		4
        /*0040*/ 	.byte	0x03, 0x5f
        /*0042*/ 	.short	0x0101


	//----- nvinfo : EIATTR_VRC_CTA_INIT_COUNT
	.align		4
        /*0044*/ 	.byte	0x02, 0x4a
	.zero		1
	.zero		1


	//----- nvinfo : EIATTR_EXIT_INSTR_OFFSETS
	.align		4
        /*0048*/ 	.byte	0x04, 0x1c
        /*004a*/ 	.short	(.L_673 - .L_672)


	//   ....[0]....
.L_672:
        /*004c*/ 	.word	0x000020d0


	//   ....[1]....
        /*0050*/ 	.word	0x00002120


	//   ....[2]....
        /*0054*/ 	.word	0x00003610


	//----- nvinfo : EIATTR_MAX_THREADS
	.align		4
.L_673:
        /*0058*/ 	.byte	0x04, 0x05
        /*005a*/ 	.short	(.L_675 - .L_674)
.L_674:
        /*005c*/ 	.word	0x00000080
        /*0060*/ 	.word	0x00000001
        /*0064*/ 	.word	0x00000001


	//----- nvinfo : EIATTR_CRS_STACK_SIZE
	.align		4
.L_675:
        /*0068*/ 	.byte	0x04, 0x1e
        /*006a*/ 	.short	(.L_677 - .L_676)
.L_676:
        /*006c*/ 	.word	0x00000000


	//----- nvinfo : EIATTR_CBANK_PARAM_SIZE
	.align		4
.L_677:
        /*0070*/ 	.byte	0x03, 0x19
        /*0072*/ 	.short	0x0020


	//----- nvinfo : EIATTR_PARAM_CBANK
	.align		4
        /*0074*/ 	.byte	0x04, 0x0a
        /*0076*/ 	.short	(.L_679 - .L_678)
	.align		4
.L_678:
        /*0078*/ 	.word	index@(.nv.constant0._ZN2at6native29vectorized_elementwise_kernelILi4EZZZNS0_61_GLOBAL__N__b29612f4_23_ActivationMishKernel_cu_9e10b42f_310020mish_backward_kernelERNS_14TensorIteratorEENKUlvE_clEvENKUlvE1_clEvEUlN3c104HalfES8_E_St5arrayIPcLm3EEEEviT0_T1_)
        /*007c*/ 	.short	0x0380
        /*007e*/ 	.short	0x0020


	//----- nvinfo : EIATTR_SW_WAR
	.align		4
.L_679:
        /*0080*/ 	.byte	0x04, 0x36
        /*0082*/ 	.short	(.L_681 - .L_680)
.L_680:
        /*0084*/ 	.word	0x00000008
.L_681:


//--------------------- .nv.info._ZN2at6native29vectorized_elementwise_kernelILi8EZZZNS0_61_GLOBAL__N__b29612f4_23_ActivationMishKernel_cu_9e10b42f_310020mish_backward_kernelERNS_14TensorIteratorEENKUlvE_clEvENKUlvE1_clEvEUlN3c104HalfES8_E_St5arrayIPcLm3EEEEviT0_T1_ --------------------------
	.section	.nv.info._ZN2at6native29vectorized_elementwise_kernelILi8EZZZNS0_61_GLOBAL__N__b29612f4_23_ActivationMishKernel_cu_9e10b42f_310020mish_backward_kernelERNS_14TensorIteratorEENKUlvE_clEvENKUlvE1_clEvEUlN3c104HalfES8_E_St5arrayIPcLm3EEEEviT0_T1_,"",@"SHT_CUDA_INFO"
	.sectionflags	@""
	.align	4


	//----- nvinfo : EIATTR_CUDA_API_VERSION
	.align		4
        /*0000*/ 	.byte	0x04, 0x37
        /*0002*/ 	.short	(.L_683 - .L_682)
.L_682:
        /*0004*/ 	.word	0x00000082


	//----- nvinfo : EIATTR_KPARAM_INFO
	.align		4
.L_683:
        /*0008*/ 	.byte	0x04, 0x17
        /*000a*/ 	.short	(.L_685 - .L_684)
.L_684:
        /*000c*/ 	.word	0x00000000
        /*0010*/ 	.short	0x0002
        /*0012*/ 	.short	0x0008
        /*0014*/ 	.byte	0x00, 0xf0, 0x61, 0x00


	//----- nvinfo : EIATTR_KPARAM_INFO
	.align		4
.L_685:
        /*0018*/ 	.byte	0x04, 0x17
        /*001a*/ 	.short	(.L_687 - .L_686)
.L_686:
        /*001c*/ 	.word	0x00000000
        /*0020*/ 	.short	0x0001
        /*0022*/ 	.short	0x0004
        /*0024*/ 	.byte	0x00, 0xf0, 0x05, 0x00


	//----- nvinfo : EIATTR_KPARAM_INFO
	.align		4
.L_687:
        /*0028*/ 	.byte	0x04, 0x17
        /*002a*/ 	.short	(.L_689 - .L_688)
.L_688:
        /*002c*/ 	.word	0x00000000
        /*0030*/ 	.short	0x0000
        /*0032*/ 	.short	0x0000
        /*0034*/ 	.byte	0x00, 0xf0, 0x11, 0x00


	//----- nvinfo : EIATTR_SPARSE_MMA_MASK
	.align		4
.L_689:
        /*0038*/ 	.byte	0x03, 0x50
        /*003a*/ 	.short	0x0000


	//----- nvinfo : EIATTR_MAXREG_COUNT
	.align		4
        /*003c*/ 	.byte	0x03, 0x1b
        /*003e*/ 	.short	0x00ff


	//----- nvinfo : EIATTR_MERCURY_ISA_VERSION
	.align		4
        /*0040*/ 	.byte	0x03, 0x5f
        /*0042*/ 	.short	0x0101


	//----- nvinfo : EIATTR_VRC_CTA_INIT_COUNT
	.align		4
        /*0044*/ 	.byte	0x02, 0x4a
	.zero		1
	.zero		1


	//----- nvinfo : EIATTR_EXIT_INSTR_OFFSETS
	.align		4
        /*0048*/ 	.byte	0x04, 0x1c
        /*004a*/ 	.short	(.L_691 - .L_690)


	//   ....[0]....
.L_690:
        /*004c*/ 	.word	0x00000010


	//----- nvinfo : EIATTR_MAX_THREADS
	.align		4
.L_691:
        /*0050*/ 	.byte	0x04, 0x05
        /*0052*/ 	.short	(.L_693 - .L_692)
.L_692:
        /*0054*/ 	.word	0x00000080
        /*0058*/ 	.word	0x00000001
        /*005c*/ 	.word	0x00000001


	//----- nvinfo : EIATTR_CBANK_PARAM_SIZE
	.align		4
.L_693:
        /*0060*/ 	.byte	0x03, 0x19
        /*0062*/ 	.short	0x0020


	//----- nvinfo : EIATTR_PARAM_CBANK
	.align		4
        /*0064*/ 	.byte	0x04, 0x0a
        /*0066*/ 	.short	(.L_695 - .L_694)
	.align		4
.L_694:
        /*0068*/ 	.word	index@(.nv.constant0._ZN2at6native29vectorized_elementwise_kernelILi8EZZZNS0_61_GLOBAL__N__b29612f4_23_ActivationMishKernel_cu_9e10b42f_310020mish_backward_kernelERNS_14TensorIteratorEENKUlvE_clEvENKUlvE1_clEvEUlN3c104HalfES8_E_St5arrayIPcLm3EEEEviT0_T1_)
        /*006c*/ 	.short	0x0380
        /*006e*/ 	.short	0x0020


	//----- nvinfo : EIATTR_SW_WAR
	.align		4
.L_695:
        /*0070*/ 	.byte	0x04, 0x36
        /*0072*/ 	.short	(.L_697 - .L_696)
.L_696:
        /*0074*/ 	.word	0x00000008
.L_697:


//--------------------- .nv.info._ZN2at6native18elementwise_kernelILi128ELi4EZNS0_15gpu_kernel_implIZZZNS0_61_GLOBAL__N__b29612f4_23_ActivationMishKernel_cu_9e10b42f_310020mish_backward_kernelERNS_14TensorIteratorEENKUlvE_clEvENKUlvE0_clEvEUlffE_EEvRNS_18TensorIteratorBaseERKT_EUliE_EEviT1_ --------------------------
	.section	.nv.info._ZN2at6native18elementwise_kernelILi128ELi4EZNS0_15gpu_kernel_implIZZZNS0_61_GLOBAL__N__b29612f4_23_ActivationMishKernel_cu_9e10b42f_310020mish_backward_kernelERNS_14TensorIteratorEENKUlvE_clEvENKUlvE0_clEvEUlffE_EEvRNS_18TensorIteratorBaseERKT_EUliE_EEviT1_,"",@"SHT_CUDA_INFO"
	.sectionflags	@""
	.align	4


	//----- nvinfo : EIATTR_CUDA_API_VERSION
	.align		4
        /*0000*/ 	.byte	0x04, 0x37
        /*0002*/ 	.short	(.L_699 - .L_698)
.L_698:
        /*0004*/ 	.word	0x00000082


	//----- nvinfo : EIATTR_KPARAM_INFO
	.align		4
.L_699:
        /*0008*/ 	.byte	0x04, 0x17
        /*000a*/ 	.short	(.L_701 - .L_700)
.L_700:
        /*000c*/ 	.word	0x00000000
        /*0010*/ 	.short	0x0001
        /*0012*/ 	.short	0x0008
        /*0014*/ 	.byte	0x00, 0xf0, 0x21, 0x0a


	//----- nvinfo : EIATTR_KPARAM_INFO
	.align		4
.L_701:
        /*0018*/ 	.byte	0x04, 0x17
        /*001a*/ 	.short	(.L_703 - .L_702)
.L_702:
        /*001c*/ 	.word	0x00000000
        /*0020*/ 	.short	0x0000
        /*0022*/ 	.short	0x0000
        /*0024*/ 	.byte	0x00, 0xf0, 0x11, 0x00


	//----- nvinfo : EIATTR_SPARSE_MMA_MASK
	.align		4
.L_703:
        /*0028*/ 	.byte	0x03, 0x50
        /*002a*/ 	.short	0x0000


	//----- nvinfo : EIATTR_MAXREG_COUNT
	.align		4
        /*002c*/ 	.byte	0x03, 0x1b
        /*002e*/ 	.short	0x0080


	//----- nvinfo : EIATTR_EXTERNS
	.align		4
        /*0030*/ 	.byte	0x04, 0x0f
        /*0032*/ 	.short	(.L_705 - .L_704)


	//   ....[0]....
	.align		4
.L_704:
        /*0034*/ 	.word	index@(__assertfail)


	//----- nvinfo : EIATTR_MERCURY_ISA_VERSION
	.align		4
.L_705:
        /*0038*/ 	.byte	0x03, 0x5f
        /*003a*/ 	.short	0x0101


	//----- nvinfo : EIATTR_VRC_CTA_INIT_COUNT
	.align		4
        /*003c*/ 	.byte	0x02, 0x4a
	.zero		1
	.zero		1


	//----- nvinfo : EIATTR_SYSCALL_OFFSETS
	.align		4
        /*0040*/ 	.byte	0x04, 0x46
        /*0042*/ 	.short	(.L_707 - .L_706)


	//   ....[0]....
.L_706:
        /*0044*/ 	.word	0x00002490


	//   ....[1]....
        /*0048*/ 	.word	0x00003300


	//   ....[2]....
        /*004c*/ 	.word	0x00004320


	//   ....[3]....
        /*0050*/ 	.word	0x000068e0


	//   ....[4]....
        /*0054*/ 	.word	0x00007750


	//   ....[5]....
        /*0058*/ 	.word	0x000085d0


	//   ....[6]....
        /*005c*/ 	.word	0x0000aca0


	//   ....[7]....
        /*0060*/ 	.word	0x0000bb10


	//   ....[8]....
        /*0064*/ 	.word	0x0000c990


	//   ....[9]....
        /*0068*/ 	.word	0x0000f080


	//   ....[10]....
        /*006c*/ 	.word	0x0000fef0


	//   ....[11]....
        /*0070*/ 	.word	0x00010d40


	//----- nvinfo : EIATTR_EXIT_INSTR_OFFSETS
	.align		4
.L_707:
        /*0074*/ 	.byte	0x04, 0x1c
        /*0076*/ 	.short	(.L_709 - .L_708)


	//   ....[0]....
.L_708:
        /*0078*/ 	.word	0x0000cc40


	//   ....[1]....
        /*007c*/ 	.word	0x000102c0


	//   ....[2]....
        /*0080*/ 	.word	0x00010300


	//   ....[3]....
        /*0084*/ 	.word	0x00010390


	//   ....[4]....
        /*0088*/ 	.word	0x000103c0


	//   ....[5]....
        /*008c*/ 	.word	0x000103f0


	//   ....[6]....
        /*0090*/ 	.word	0x00010470


	//   ....[7]....
        /*0094*/ 	.word	0x000104a0


	//   ....[8]....
        /*0098*/ 	.word	0x00010530


	//   ....[9]....
        /*009c*/ 	.word	0x00010570


	//   ....[10]....
        /*00a0*/ 	.word	0x000105b0


	//   ....[11]....
        /*00a4*/ 	.word	0x00010680


	//   ....[12]....
        /*00a8*/ 	.word	0x000107e0


	//   ....[13]....
        /*00ac*/ 	.word	0x00010940


	//   ....[14]....
        /*00b0*/ 	.word	0x00010a90


	//   ....[15]....
        /*00b4*/ 	.word	0x00010ac0


	//   ....[16]....
        /*00b8*/ 	.word	0x00010af0


	//   ....[17]....
        /*00bc*/ 	.word	0x00010b90


	//   ....[18]....
        /*00c0*/ 	.word	0x00010be0


	//   ....[19]....
        /*00c4*/ 	.word	0x00010d50


	//   ....[20]....
        /*00c8*/ 	.word	0x00010e50


	//   ....[21]....
        /*00cc*/ 	.word	0x00010f80


	//   ....[22]....
        /*00d0*/ 	.word	0x00010fb0


	//----- nvinfo : EIATTR_MAX_THREADS
	.align		4
.L_709:
        /*00d4*/ 	.byte	0x04, 0x05
        /*00d6*/ 	.short	(.L_711 - .L_710)
.L_710:
        /*00d8*/ 	.word	0x00000080
        /*00dc*/ 	.word	0x00000001
        /*00e0*/ 	.word	0x00000001


	//----- nvinfo : EIATTR_CRS_STACK_SIZE
	.align		4
.L_711:
        /*00e4*/ 	.byte	0x04, 0x1e
        /*00e6*/ 	.short	(.L_713 - .L_712)
.L_712:
        /*00e8*/ 	.word	0x00000000


	//----- nvinfo : EIATTR_CBANK_PARAM_SIZE
	.align		4
.L_713:
        /*00ec*/ 	.byte	0x03, 0x19
        /*00ee*/ 	.short	0x0290


	//----- nvinfo : EIATTR_PARAM_CBANK
	.align		4
        /*00f0*/ 	.byte	0x04, 0x0a
        /*00f2*/ 	.short	(.L_715 - .L_714)
	.align		4
.L_714:
        /*00f4*/ 	.word	index@(.nv.constant0._ZN2at6native18elementwise_kernelILi128ELi4EZNS0_15gpu_kernel_implIZZZNS0_61_GLOBAL__N__b29612f4_23_ActivationMishKernel_cu_9e10b42f_310020mish_backward_kernelERNS_14TensorIteratorEENKUlvE_clEvENKUlvE0_clEvEUlffE_EEvRNS_18TensorIteratorBaseERKT_EUliE_EEviT1_)
        /*00f8*/ 	.short	0x0380
        /*00fa*/ 	.short	0x0290


	//----- nvinfo : EIATTR_SW_WAR
	.align		4
.L_715:
        /*00fc*/ 	.byte	0x04, 0x36
        /*00fe*/ 	.short	(.L_717 - .L_716)
.L_716:
        /*0100*/ 	.word	0x00000008
.L_717:


//--------------------- .nv.info._ZN2at6native27unrolled_elementwise_kernelIZZZNS0_61_GLOBAL__N__b29612f4_23_ActivationMishKernel_cu_9e10b42f_310020mish_backward_kernelERNS_14TensorIteratorEENKUlvE_clEvENKUlvE0_clEvEUlffE_St5arrayIPcLm3EELi4E23TrivialOffsetCalculatorILi2EjESB_ILi1EjENS0_6memory12LoadWithCastILi2EEENSE_13StoreWithCastILi1EEEEEviT_T0_T2_T3_T4_T5_ --------------------------
	.section	.nv.info._ZN2at6native27unrolled_elementwise_kernelIZZZNS0_61_GLOBAL__N__b29612f4_23_ActivationMishKernel_cu_9e10b42f_310020mish_backward_kernelERNS_14TensorIteratorEENKUlvE_clEvENKUlvE0_clEvEUlffE_St5arrayIPcLm3EELi4E23TrivialOffsetCalculatorILi2EjESB_ILi1EjENS0_6memory12LoadWithCastILi2EEENSE_13StoreWithCastILi1EEEEEviT_T0_T2_T3_T4_T5_,"",@"SHT_CUDA_INFO"
	.sectionflags	@""
	.align	4


	//----- nvinfo : EIATTR_CUDA_API_VERSION
	.align		4
        /*0000*/ 	.byte	0x04, 0x37
        /*0002*/ 	.short	(.L_719 - .L_718)
.L_718:
        /*0004*/ 	.word	0x00000082


	//----- nvinfo : EIATTR_KPARAM_INFO
	.align		4
.L_719:
        /*0008*/ 	.byte	0x04, 0x17
        /*000a*/ 	.short	(.L_721 - .L_720)
.L_720:
        /*000c*/ 	.word	0x00000000
        /*0010*/ 	.short	0x0006
        /*0012*/ 	.short	0x0030
        /*0014*/ 	.byte	0x00, 0xf0, 0x21, 0x00


	//----- nvinfo : EIATTR_KPARAM_INFO
	.align		4
.L_721:
        /*0018*/ 	.byte	0x04, 0x17
        /*001a*/ 	.short	(.L_723 - .L_722)
.L_722:
        /*001c*/ 	.word	0x00000000
        /*0020*/ 	.short	0x0005
        /*0022*/ 	.short	0x0024
        /*0024*/ 	.byte	0x00, 0xf0, 0x31, 0x00


	//----- nvinfo : EIATTR_KPARAM_INFO
	.align		4
.L_723:
        /*0028*/ 	.byte	0x04, 0x17
        /*002a*/ 	.short	(.L_725 - .L_724)
.L_724:
        /*002c*/ 	.word	0x00000000
        /*0030*/ 	.short	0x0004
        /*0032*/ 	.short	0x0021
        /*0034*/ 	.byte	0x00, 0xf0, 0x05, 0x00


	//----- nvinfo : EIATTR_KPARAM_INFO
	.align		4
.L_725:
        /*0038*/ 	.byte	0x04, 0x17
        /*003a*/ 	.short	(.L_727 - .L_726)
.L_726:
        /*003c*/ 	.word	0x00000000
        /*0040*/ 	.short	0x0003
        /*0042*/ 	.short	0x0020
        /*0044*/ 	.byte	0x00, 0xf0, 0x05, 0x00


	//----- nvinfo : EIATTR_KPARAM_INFO
	.align		4
.L_727:
        /*0048*/ 	.byte	0x04, 0x17
        /*004a*/ 	.short	(.L_729 - .L_728)
.L_728:
        /*004c*/ 	.word	0x00000000
        /*0050*/ 	.short	0x0002
        /*0052*/ 	.short	0x0008
        /*0054*/ 	.byte	0x00, 0xf0, 0x61, 0x00


	//----- nvinfo : EIATTR_KPARAM_INFO
	.align		4
.L_729:
        /*0058*/ 	.byte	0x04, 0x17
        /*005a*/ 	.short	(.L_731 - .L_730)
.L_730:
        /*005c*/ 	.word	0x00000000
        /*0060*/ 	.short	0x0001
        /*0062*/ 	.short	0x0004
        /*0064*/ 	.byte	0x00, 0xf0, 0x05, 0x00


	//----- nvinfo : EIATTR_KPARAM_INFO
	.align		4
.L_731:
        /*0068*/ 	.byte	0x04, 0x17
        /*006a*/ 	.short	(.L_733 - .L_732)
.L_732:
        /*006c*/ 	.word	0x00000000
        /*0070*/ 	.short	0x0000
        /*0072*/ 	.short	0x0000
        /*0074*/ 	.byte	0x00, 0xf0, 0x11, 0x00


	//----- nvinfo : EIATTR_SPARSE_MMA_MASK
	.align		4
.L_733:
        /*0078*/ 	.byte	0x03, 0x50
        /*007a*/ 	.short	0x0000


	//----- nvinfo : EIATTR_MAXREG_COUNT
	.align		4
        /*007c*/ 	.byte	0x03, 0x1b
        /*007e*/ 	.short	0x00ff


	//----- nvinfo : EIATTR_EXTERNS
	.align		4
        /*0080*/ 	.byte	0x04, 0x0f
        /*0082*/ 	.short	(.L_735 - .L_734)


	//   ....[0]....
	.align		4
.L_734:
        /*0084*/ 	.word	index@(__assertfail)


	//----- nvinfo : EIATTR_MERCURY_ISA_VERSION
	.align		4
.L_735:
        /*0088*/ 	.byte	0x03, 0x5f
        /*008a*/ 	.short	0x0101


	//----- nvinfo : EIATTR_VRC_CTA_INIT_COUNT
	.align		4
        /*008c*/ 	.byte	0x02, 0x4a
	.zero		1
	.zero		1


	//----- nvinfo : EIATTR_SYSCALL_OFFSETS
	.align		4
        /*0090*/ 	.byte	0x04, 0x46
        /*0092*/ 	.short	(.L_737 - .L_736)


	//   ....[0]....
.L_736:
        /*0094*/ 	.word	0x00000e60


	//   ....[1]....
        /*0098*/ 	.word	0x00001d00


	//   ....[2]....
        /*009c*/ 	.word	0x00002c90


	//   ....[3]....
        /*00a0*/ 	.word	0x00003b30


	//   ....[4]....
        /*00a4*/ 	.word	0x00004a30


	//   ....[5]....
        /*00a8*/ 	.word	0x000058d0


	//   ....[6]....
        /*00ac*/ 	.word	0x000067e0


	//   ....[7]....
        /*00b0*/ 	.word	0x00007660


	//   ....[8]....
        /*00b4*/ 	.word	0x00009000


	//   ....[9]....
        /*00b8*/ 	.word	0x00009da0


	//   ....[10]....
        /*00bc*/ 	.word	0x0000ac00


	//   ....[11]....
        /*00c0*/ 	.word	0x0000ba60


	//----- nvinfo : EIATTR_EXIT_INSTR_OFFSETS
	.align		4
.L_737:
        /*00c4*/ 	.byte	0x04, 0x1c
        /*00c6*/ 	.short	(.L_739 - .L_738)


	//   ....[0]....
.L_738:
        /*00c8*/ 	.word	0x0000aea0


	//   ....[1]....
        /*00cc*/ 	.word	0x0000afe0


	//   ....[2]....
        /*00d0*/ 	.word	0x0000b020


	//   ....[3]....
        /*00d4*/ 	.word	0x0000b0b0


	//   ....[4]....
        /*00d8*/ 	.word	0x0000b0e0


	//   ....[5]....
        /*00dc*/ 	.word	0x0000b110


	//   ....[6]....
        /*00e0*/ 	.word	0x0000b190


	//   ....[7]....
        /*00e4*/ 	.word	0x0000b1c0


	//   ....[8]....
        /*00e8*/ 	.word	0x0000b250


	//   ....[9]....
        /*00ec*/ 	.word	0x0000b290


	//   ....[10]....
        /*00f0*/ 	.word	0x0000b2d0


	//   ....[11]....
        /*00f4*/ 	.word	0x0000b3a0


	//   ....[12]....
        /*00f8*/ 	.word	0x0000b500


	//   ....[13]....
        /*00fc*/ 	.word	0x0000b660


	//   ....[14]....
        /*0100*/ 	.word	0x0000b7b0


	//   ....[15]....
        /*0104*/ 	.word	0x0000b7e0


	//   ....[16]....
        /*0108*/ 	.word	0x0000b810


	//   ....[17]....
        /*010c*/ 	.word	0x0000b8b0


	//   ....[18]....
        /*0110*/ 	.word	0x0000b900


	//   ....[19]....
        /*0114*/ 	.word	0x0000ba70


	//   ....[20]....
        /*0118*/ 	.word	0x0000bb70


	//   ....[21]....
        /*011c*/ 	.word	0x0000bca0


	//   ....[22]....
        /*0120*/ 	.word	0x0000bcd0


	//----- nvinfo : EIATTR_MAX_THREADS
	.align		4
.L_739:
        /*0124*/ 	.byte	0x04, 0x05
        /*0126*/ 	.short	(.L_741 - .L_740)
.L_740:
        /*0128*/ 	.word	0x00000080
        /*012c*/ 	.word	0x00000001
        /*0130*/ 	.word	0x00000001


	//----- nvinfo : EIATTR_CRS_STACK_SIZE
	.align		4
.L_741:
        /*0134*/ 	.byte	0x04, 0x1e
        /*0136*/ 	.short	(.L_743 - .L_742)
.L_742:
        /*0138*/ 	.word	0x00000000


	//----- nvinfo : EIATTR_CBANK_PARAM_SIZE
	.align		4
.L_743:
        /*013c*/ 	.byte	0x03, 0x19
        /*013e*/ 	.short	0x0038


	//----- nvinfo : EIATTR_PARAM_CBANK
	.align		4
        /*0140*/ 	.byte	0x04, 0x0a
        /*0142*/ 	.short	(.L_745 - .L_744)
	.align		4
.L_744:
        /*0144*/ 	.word	index@(.nv.constant0._ZN2at6native27unrolled_elementwise_kernelIZZZNS0_61_GLOBAL__N__b29612f4_23_ActivationMishKernel_cu_9e10b42f_310020mish_backward_kernelERNS_14TensorIteratorEENKUlvE_clEvENKUlvE0_clEvEUlffE_St5arrayIPcLm3EELi4E23TrivialOffsetCalculatorILi2EjESB_ILi1EjENS0_6memory12LoadWithCastILi2EEENSE_13StoreWithCastILi1EEEEEviT_T0_T2_T3_T4_T5_)
        /*0148*/ 	.short	0x0380
        /*014a*/ 	.short	0x0038


	//----- nvinfo : EIATTR_SW_WAR
	.align		4
.L_745:
        /*014c*/ 	.byte	0x04, 0x36
        /*014e*/ 	.short	(.L_747 - .L_746)
.L_746:
        /*0150*/ 	.word	0x00000008
.L_747:


//--------------------- .nv.info._ZN2at6native18elementwise_kernelILi128ELi2EZNS0_22gpu_kernel_impl_nocastIZZZNS0_61_GLOBAL__N__b29612f4_23_ActivationMishKernel_cu_9e10b42f_310020mish_backward_kernelERNS_14TensorIteratorEENKUlvE_clEvENKUlvE0_clEvEUlffE_EEvRNS_18TensorIteratorBaseERKT_EUliE_EEviT1_ --------------------------
	.section	.nv.info._ZN2at6native18elementwise_kernelILi128ELi2EZNS0_22gpu_kernel_impl_nocastIZZZNS0_61_GLOBAL__N__b29612f4_23_ActivationMishKernel_cu_9e10b42f_310020mish_backward_kernelERNS_14TensorIteratorEENKUlvE_clEvENKUlvE0_clEvEUlffE_EEvRNS_18TensorIteratorBaseERKT_EUliE_EEviT1_,"",@"SHT_CUDA_INFO"
	.sectionflags	@""
	.align	4


	//----- nvinfo : EIATTR_CUDA_API_VERSION
	.align		4
        /*0000*/ 	.byte	0x04, 0x37
        /*0002*/ 	.short	(.L_749 - .L_748)
.L_748:
        /*0004*/ 	.word	0x00000082


	//----- nvinfo : EIATTR_KPARAM_INFO
	.align		4
.L_749:
        /*0008*/ 	.byte	0x04, 0x17
        /*000a*/ 	.short	(.L_751 - .L_750)
.L_750:
        /*000c*/ 	.word	0x00000000
        /*0010*/ 	.short	0x0001
        /*0012*/ 	.short	0x0008
        /*0014*/ 	.byte	0x00, 0xf0, 0x21, 0x0a


	//----- nvinfo : EIATTR_KPARAM_INFO
	.align		4
.L_751:
        /*0018*/ 	.byte	0x04, 0x17
        /*001a*/ 	.short	(.L_753 - .L_752)
.L_752:
        /*001c*/ 	.word	0x00000000
        /*0020*/ 	.short	0x0000
        /*0022*/ 	.short	0x0000
        /*0024*/ 	.byte	0x00, 0xf0, 0x11, 0x00


	//----- nvinfo : EIATTR_SPARSE_MMA_MASK
	.align		4
.L_753:
        /*0028*/ 	.byte	0x03, 0x50
        /*002a*/ 	.short	0x0000


	//----- nvinfo : EIATTR_MAXREG_COUNT
	.align		4
        /*002c*/ 	.byte	0x03, 0x1b
        /*002e*/ 	.short	0x0080


	//----- nvinfo : EIATTR_MERCURY_ISA_VERSION
	.align		4
        /*0030*/ 	.byte	0x03, 0x5f
        /*0032*/ 	.short	0x0101


	//----- nvinfo : EIATTR_VRC_CTA_INIT_COUNT
	.align		4
        /*0034*/ 	.byte	0x02, 0x4a
	.zero		1
	.zero		1


	//----- nvinfo : EIATTR_EXIT_INSTR_OFFSETS
	.align		4
        /*0038*/ 	.byte	0x04, 0x1c
        /*003a*/ 	.short	(.L_755 - .L_754)


	//   ....[0]....
.L_754:
        /*003c*/ 	.word	0x000003d0


	//   ....[1]....
        /*0040*/ 	.word	0x000006b0


	//   ....[2]....
        /*0044*/ 	.word	0x00002040


	//   ....[3]....
        /*0048*/ 	.word	0x00003930


	//----- nvinfo : EIATTR_MAX_THREADS
	.align		4
.L_755:
        /*004c*/ 	.byte	0x04, 0x05
        /*004e*/ 	.short	(.L_757 - .L_756)
.L_756:
        /*0050*/ 	.word	0x00000080
        /*0054*/ 	.word	0x00000001
        /*0058*/ 	.word	0x00000001


	//----- nvinfo : EIATTR_CRS_STACK_SIZE
	.align		4
.L_757:
        /*005c*/ 	.byte	0x04, 0x1e
        /*005e*/ 	.short	(.L_759 - .L_758)
.L_758:
        /*0060*/ 	.word	0x00000000


	//----- nvinfo : EIATTR_CBANK_PARAM_SIZE
	.align		4
.L_759:
        /*0064*/ 	.byte	0x03, 0x19
        /*0066*/ 	.short	0x0290


	//----- nvinfo : EIATTR_PARAM_CBANK
	.align		4
        /*0068*/ 	.byte	0x04, 0x0a
        /*006a*/ 	.short	(.L_761 - .L_760)
	.align		4
.L_760:
        /*006c*/ 	.word	index@(.nv.constant0._ZN2at6native18elementwise_kernelILi128ELi2EZNS0_22gpu_kernel_impl_nocastIZZZNS0_61_GLOBAL__N__b29612f4_23_ActivationMishKernel_cu_9e10b42f_310020mish_backward_kernelERNS_14TensorIteratorEENKUlvE_clEvENKUlvE0_clEvEUlffE_EEvRNS_18TensorIteratorBaseERKT_EUliE_EEviT1_)
        /*0070*/ 	.short	0x0380
        /*0072*/ 	.short	0x0290


	//----- nvinfo : EIATTR_SW_WAR
	.align		4
.L_761:
        /*0074*/ 	.byte	0x04, 0x36
        /*0076*/ 	.short	(.L_763 - .L_762)
.L_762:
        /*0078*/ 	.word	0x00000008
.L_763:


//--------------------- .nv.info._ZN2at6native27unrolled_elementwise_kernelIZZZNS0_61_GLOBAL__N__b29612f4_23_ActivationMishKernel_cu_9e10b42f_310020mish_backward_kernelERNS_14TensorIteratorEENKUlvE_clEvENKUlvE0_clEvEUlffE_St5arrayIPcLm3EELi4E23TrivialOffsetCalculatorILi2EjESB_ILi1EjENS0_6memory15LoadWithoutCastENSE_16StoreWithoutCastEEEviT_T0_T2_T3_T4_T5_ --------------------------
	.section	.nv.info._ZN2at6native27unrolled_elementwise_kernelIZZZNS0_61_GLOBAL__N__b29612f4_23_ActivationMishKernel_cu_9e10b42f_310020mish_backward_kernelERNS_14TensorIteratorEENKUlvE_clEvENKUlvE0_clEvEUlffE_St5arrayIPcLm3EELi4E23TrivialOffsetCalculatorILi2EjESB_ILi1EjENS0_6memory15LoadWithoutCastENSE_16StoreWithoutCastEEEviT_T0_T2_T3_T4_T5_,"",@"SHT_CUDA_INFO"
	.sectionflags	@""
	.align	4


	//----- nvinfo : EIATTR_CUDA_API_VERSION
	.align		4
        /*0000*/ 	.byte	0x04, 0x37
        /*0002*/ 	.short	(.L_765 - .L_764)
.L_764:
        /*0004*/ 	.word	0x00000082


	//----- nvinfo : EIATTR_KPARAM_INFO
	.align		4
.L_765:
        /*0008*/ 	.byte	0x04, 0x17
        /*000a*/ 	.short	(.L_767 - .L_766)
.L_766:
        /*000c*/ 	.word	0x00000000
        /*0010*/ 	.short	0x0006
        /*0012*/ 	.short	0x0023
        /*0014*/ 	.byte	0x00, 0xf0, 0x05, 0x00


	//----- nvinfo : EIATTR_KPARAM_INFO
	.align		4
.L_767:
        /*0018*/ 	.byte	0x04, 0x17
        /*001a*/ 	.short	(.L_769 - .L_768)
.L_768:
        /*001c*/ 	.word	0x00000000
        /*0020*/ 	.short	0x0005
        /*0022*/ 	.short	0x0022
        /*0024*/ 	.byte	0x00, 0xf0, 0x05, 0x00


	//----- nvinfo : EIATTR_KPARAM_INFO
	.align		4
.L_769:
        /*0028*/ 	.byte	0x04, 0x17
        /*002a*/ 	.short	(.L_771 - .L_770)
.L_770:
        /*002c*/ 	.word	0x00000000
        /*0030*/ 	.short	0x0004
        /*0032*/ 	.short	0x0021
        /*0034*/ 	.byte	0x00, 0xf0, 0x05, 0x00


	//----- nvinfo : EIATTR_KPARAM_INFO
	.align		4
.L_771:
        /*0038*/ 	.byte	0x04, 0x17
        /*003a*/ 	.short	(.L_773 - .L_772)
.L_772:
        /*003c*/ 	.word	0x00000000
        /*0040*/ 	.short	0x0003
        /*0042*/ 	.short	0x0020
        /*0044*/ 	.byte	0x00, 0xf0, 0x05, 0x00


	//----- nvinfo : EIATTR_KPARAM_INFO
	.align		4
.L_773:
        /*0048*/ 	.byte	0x04, 0x17
        /*004a*/ 	.short	(.L_775 - .L_774)
.L_774:
        /*004c*/ 	.word	0x00000000
        /*0050*/ 	.short	0x0002
        /*0052*/ 	.short	0x0008
        /*0054*/ 	.byte	0x00, 0xf0, 0x61, 0x00


	//----- nvinfo : EIATTR_KPARAM_INFO
	.align		4
.L_775:
        /*0058*/ 	.byte	0x04, 0x17
        /*005a*/ 	.short	(.L_777 - .L_776)
.L_776:
        /*005c*/ 	.word	0x00000000
        /*0060*/ 	.short	0x0001
        /*0062*/ 	.short	0x0004
        /*0064*/ 	.byte	0x00, 0xf0, 0x05, 0x00


	//----- nvinfo : EIATTR_KPARAM_INFO
	.align		4
.L_777:
        /*0068*/ 	.byte	0x04, 0x17
        /*006a*/ 	.short	(.L_779 - .L_778)
.L_778:
        /*006c*/ 	.word	0x00000000
        /*0070*/ 	.short	0x0000
        /*0072*/ 	.short	0x0000
        /*0074*/ 	.byte	0x00, 0xf0, 0x11, 0x00


	//----- nvinfo : EIATTR_SPARSE_MMA_MASK
	.align		4
.L_779:
        /*0078*/ 	.byte	0x03, 0x50
        /*007a*/ 	.short	0x0000


	//----- nvinfo : EIATTR_MAXREG_COUNT
	.align		4
        /*007c*/ 	.byte	0x03, 0x1b
        /*007e*/ 	.short	0x00ff


	//----- nvinfo : EIATTR_MERCURY_ISA_VERSION
	.align		4
        /*0080*/ 	.byte	0x03, 0x5f
        /*0082*/ 	.short	0x0101


	//----- nvinfo : EIATTR_VRC_CTA_INIT_COUNT
	.align		4
        /*0084*/ 	.byte	0x02, 0x4a
	.zero		1
	.zero		1


	//----- nvinfo : EIATTR_EXIT_INSTR_OFFSETS
	.align		4
        /*0088*/ 	.byte	0x04, 0x1c
        /*008a*/ 	.short	(.L_781 - .L_780)


	//   ....[0]....
.L_780:
        /*008c*/ 	.word	0x00000f20


	//   ....[1]....
        /*0090*/ 	.word	0x00000f70


	//----- nvinfo : EIATTR_MAX_THREADS
	.align		4
.L_781:
        /*0094*/ 	.byte	0x04, 0x05
        /*0096*/ 	.short	(.L_783 - .L_782)
.L_782:
        /*0098*/ 	.word	0x00000080
        /*009c*/ 	.word	0x00000001
        /*00a0*/ 	.word	0x00000001


	//----- nvinfo : EIATTR_CRS_STACK_SIZE
	.align		4
.L_783:
        /*00a4*/ 	.byte	0x04, 0x1e
        /*00a6*/ 	.short	(.L_785 - .L_784)
.L_784:
        /*00a8*/ 	.word	0x00000000


	//----- nvinfo : EIATTR_CBANK_PARAM_SIZE
	.align		4
.L_785:
        /*00ac*/ 	.byte	0x03, 0x19
        /*00ae*/ 	.short	0x0024


	//----- nvinfo : EIATTR_PARAM_CBANK
	.align		4
        /*00b0*/ 	.byte	0x04, 0x0a
        /*00b2*/ 	.short	(.L_787 - .L_786)
	.align		4
.L_786:
        /*00b4*/ 	.word	index@(.nv.constant0._ZN2at6native27unrolled_elementwise_kernelIZZZNS0_61_GLOBAL__N__b29612f4_23_ActivationMishKernel_cu_9e10b42f_310020mish_backward_kernelERNS_14TensorIteratorEENKUlvE_clEvENKUlvE0_clEvEUlffE_St5arrayIPcLm3EELi4E23TrivialOffsetCalculatorILi2EjESB_ILi1EjENS0_6memory15LoadWithoutCastENSE_16StoreWithoutCastEEEviT_T0_T2_T3_T4_T5_)
        /*00b8*/ 	.short	0x0380
        /*00ba*/ 	.short	0x0024


	//----- nvinfo : EIATTR_SW_WAR
	.align		4
.L_787:
        /*00bc*/ 	.byte	0x04, 0x36
        /*00be*/ 	.short	(.L_789 - .L_788)
.L_788:
        /*00c0*/ 	.word	0x00000008
.L_789:


//--------------------- .nv.info._ZN2at6native29vectorized_elementwise_kernelILi2EZZZNS0_61_GLOBAL__N__b29612f4_23_ActivationMishKernel_cu_9e10b42f_310020mish_backward_kernelERNS_14TensorIteratorEENKUlvE_clEvENKUlvE0_clEvEUlffE_St5arrayIPcLm3EEEEviT0_T1_ --------------------------
	.section	.nv.info._ZN2at6native29vectorized_elementwise_kernelILi2EZZZNS0_61_GLOBAL__N__b29612f4_23_ActivationMishKernel_cu_9e10b42f_310020mish_backward_kernelERNS_14TensorIteratorEENKUlvE_clEvENKUlvE0_clEvEUlffE_St5arrayIPcLm3EEEEviT0_T1_,"",@"SHT_CUDA_INFO"
	.sectionflags	@""
	.align	4


	//----- nvinfo : EIATTR_CUDA_API_VERSION
	.align		4
        /*0000*/ 	.byte	0x04, 0x37
        /*0002*/ 	.short	(.L_791 - .L_790)
.L_790:
        /*0004*/ 	.word	0x00000082


	//----- nvinfo : EIATTR_KPARAM_INFO
	.align		4
.L_791:
        /*0008*/ 	.byte	0x04, 0x17
        /*000a*/ 	.short	(.L_793 - .L_792)
.L_792:
        /*000c*/ 	.word	0x00000000
        /*0010*/ 	.short	0x0002
        /*0012*/ 	.short	0x0008
        /*0014*/ 	.byte	0x00, 0xf0, 0x61, 0x00


	//----- nvinfo : EIATTR_KPARAM_INFO
	.align		4
.L_793:
        /*0018*/ 	.byte	0x04, 0x17
        /*001a*/ 	.short	(.L_795 - .L_794)
.L_794:
        /*001c*/ 	.word	0x00000000
        /*0020*/ 	.short	0x0001
        /*0022*/ 	.short	0x0004
        /*0024*/ 	.byte	0x00, 0xf0, 0x05, 0x00


	//----- nvinfo : EIATTR_KPARAM_INFO
	.align		4
.L_795:
        /*0028*/ 	.byte	0x04, 0x17
        /*002a*/ 	.short	(.L_797 - .L_796)
.L_796:
        /*002c*/ 	.word	0x00000000
        /*0030*/ 	.short	0x0000
        /*0032*/ 	.short	0x0000
        /*0034*/ 	.byte	0x00, 0xf0, 0x11, 0x00


	//----- nvinfo : EIATTR_SPARSE_MMA_MASK
	.align		4
.L_797:
        /*0038*/ 	.byte	0x03, 0x50
        /*003a*/ 	.short	0x0000


	//----- nvinfo : EIATTR_MAXREG_COUNT
	.align		4
        /*003c*/ 	.byte	0x03, 0x1b
        /*003e*/ 	.short	0x00ff


	//----- nvinfo : EIATTR_MERCURY_ISA_VERSION
	.align		4
        /*0040*/ 	.byte	0x03, 0x5f
        /*0042*/ 	.short	0x0101


	//----- nvinfo : EIATTR_VRC_CTA_INIT_COUNT
	.align		4
        /*0044*/ 	.byte	0x02, 0x4a
	.zero		1
	.zero		1


	//----- nvinfo : EIATTR_EXIT_INSTR_OFFSETS
	.align		4
        /*0048*/ 	.byte	0x04, 0x1c
        /*004a*/ 	.short	(.L_799 - .L_798)


	//   ....[0]....
.L_798:
        /*004c*/ 	.word	0x00001f20


	//   ....[1]....
        /*0050*/ 	.word	0x00001f70


	//   ....[2]....
        /*0054*/ 	.word	0x00003380


	//----- nvinfo : EIATTR_MAX_THREADS
	.align		4
.L_799:
        /*0058*/ 	.byte	0x04, 0x05
        /*005a*/ 	.short	(.L_801 - .L_800)
.L_800:
        /*005c*/ 	.word	0x00000080
        /*0060*/ 	.word	0x00000001
        /*0064*/ 	.word	0x00000001


	//----- nvinfo : EIATTR_CRS_STACK_SIZE
	.align		4
.L_801:
        /*0068*/ 	.byte	0x04, 0x1e
        /*006a*/ 	.short	(.L_803 - .L_802)
.L_802:
        /*006c*/ 	.word	0x00000000


	//----- nvinfo : EIATTR_CBANK_PARAM_SIZE
	.align		4
.L_803:
        /*0070*/ 	.byte	0x03, 0x19
        /*0072*/ 	.short	0x0020


	//----- nvinfo : EIATTR_PARAM_CBANK
	.align		4
        /*0074*/ 	.byte	0x04, 0x0a
        /*0076*/ 	.short	(.L_805 - .L_804)
	.align		4
.L_804:
        /*0078*/ 	.word	index@(.nv.constant0._ZN2at6native29vectorized_elementwise_kernelILi2EZZZNS0_61_GLOBAL__N__b29612f4_23_ActivationMishKernel_cu_9e10b42f_310020mish_backward_kernelERNS_14TensorIteratorEENKUlvE_clEvENKUlvE0_clEvEUlffE_St5arrayIPcLm3EEEEviT0_T1_)
        /*007c*/ 	.short	0x0380
        /*007e*/ 	.short	0x0020


	//----- nvinfo : EIATTR_SW_WAR
	.align		4
.L_805:
        /*0080*/ 	.byte	0x04, 0x36
        /*0082*/ 	.short	(.L_807 - .L_806)
.L_806:
        /*0084*/ 	.word	0x00000008
.L_807:


//--------------------- .nv.info._ZN2at6native29vectorized_elementwise_kernelILi4EZZZNS0_61_GLOBAL__N__b29612f4_23_ActivationMishKernel_cu_9e10b42f_310020mish_backward_kernelERNS_14TensorIteratorEENKUlvE_clEvENKUlvE0_clEvEUlffE_St5arrayIPcLm3EEEEviT0_T1_ --------------------------
	.section	.nv.info._ZN2at6native29vectorized_elementwise_kernelILi4EZZZNS0_61_GLOBAL__N__b29612f4_23_ActivationMishKernel_cu_9e10b42f_310020mish_backward_kernelERNS_14TensorIteratorEENKUlvE_clEvENKUlvE0_clEvEUlffE_St5arrayIPcLm3EEEEviT0_T1_,"",@"SHT_CUDA_INFO"
	.sectionflags	@""
	.align	4


	//----- nvinfo : EIATTR_CUDA_API_VERSION
	.align		4
        /*0000*/ 	.byte	0x04, 0x37
        /*0002*/ 	.short	(.L_809 - .L_808)
.L_808:
        /*0004*/ 	.word	0x00000082


	//----- nvinfo : EIATTR_KPARAM_INFO
	.align		4
.L_809:
        /*0008*/ 	.byte	0x04, 0x17
        /*000a*/ 	.short	(.L_811 - .L_810)
.L_810:
        /*000c*/ 	.word	0x00000000
        /*0010*/ 	.short	0x0002
        /*0012*/ 	.short	0x0008
        /*0014*/ 	.byte	0x00, 0xf0, 0x61, 0x00


	//----- nvinfo : EIATTR_KPARAM_INFO
	.align		4
.L_811:
        /*0018*/ 	.byte	0x04, 0x17
        /*001a*/ 	.short	(.L_813 - .L_812)
.L_812:
        /*001c*/ 	.word	0x00000000
        /*0020*/ 	.short	0x0001
        /*0022*/ 	.short	0x0004
        /*0024*/ 	.byte	0x00, 0xf0, 0x05, 0x00


	//----- nvinfo : EIATTR_KPARAM_INFO
	.align		4
.L_813:
        /*0028*/ 	.byte	0x04, 0x17
        /*002a*/ 	.short	(.L_815 - .L_814)
.L_814:
        /*002c*/ 	.word	0x00000000
        /*0030*/ 	.short	0x0000
        /*0032*/ 	.short	0x0000
        /*0034*/ 	.byte	0x00, 0xf0, 0x11, 0x00


	//----- nvinfo : EIATTR_SPARSE_MMA_MASK
	.align		4
.L_815:
        /*0038*/ 	.byte	0x03, 0x50
        /*003a*/ 	.short	0x0000


	//----- nvinfo : EIATTR_MAXREG_COUNT
	.align		4
        /*003c*/ 	.byte	0x03, 0x1b
        /*003e*/ 	.short	0x00ff


	//----- nvinfo : EIATTR_MERCURY_ISA_VERSION
	.align		4
        /*0040*/ 	.byte	0x03, 0x5f
        /*0042*/ 	.short	0x0101


	//----- nvinfo : EIATTR_VRC_CTA_INIT_COUNT
	.align		4
        /*0044*/ 	.byte	0x02, 0x4a
	.zero		1
	.zero		1


	//----- nvinfo : EIATTR_EXIT_INSTR_OFFSETS
	.align		4
        /*0048*/ 	.byte	0x04, 0x1c
        /*004a*/ 	.short	(.L_817 - .L_816)


	//   ....[0]....
.L_816:
        /*004c*/ 	.word	0x00001f20


	//   ....[1]....
        /*0050*/ 	.word	0x00001f70


	//   ....[2]....
        /*0054*/ 	.word	0x00003320


	//----- nvinfo : EIATTR_MAX_THREADS
	.align		4
.L_817:
        /*0058*/ 	.byte	0x04, 0x05
        /*005a*/ 	.short	(.L_819 - .L_818)
.L_818:
        /*005c*/ 	.word	0x00000080
        /*0060*/ 	.word	0x00000001
        /*0064*/ 	.word	0x00000001


	//----- nvinfo : EIATTR_CRS_STACK_SIZE
	.align		4
.L_819:
        /*0068*/ 	.byte	0x04, 0x1e
        /*006a*/ 	.short	(.L_821 - .L_820)
.L_820:
        /*006c*/ 	.word	0x00000000


	//----- nvinfo : EIATTR_CBANK_PARAM_SIZE
	.align		4
.L_821:
        /*0070*/ 	.byte	0x03, 0x19
        /*0072*/ 	.short	0x0020


	//----- nvinfo : EIATTR_PARAM_CBANK
	.align		4
        /*0074*/ 	.byte	0x04, 0x0a
        /*0076*/ 	.short	(.L_823 - .L_822)
	.align		4
.L_822:
        /*0078*/ 	.word	index@(.nv.constant0._ZN2at6native29vectorized_elementwise_kernelILi4EZZZNS0_61_GLOBAL__N__b29612f4_23_ActivationMishKernel_cu_9e10b42f_310020mish_backward_kernelERNS_14TensorIteratorEENKUlvE_clEvENKUlvE0_clEvEUlffE_St5arrayIPcLm3EEEEviT0_T1_)
        /*007c*/ 	.short	0x0380
        /*007e*/ 	.short	0x0020


	//----- nvinfo : EIATTR_SW_WAR
	.align		4
.L_823:
        /*0080*/ 	.byte	0x04, 0x36
        /*0082*/ 	.short	(.L_825 - .L_824)
.L_824:
        /*0084*/ 	.word	0x00000008
.L_825:


//--------------------- .nv.info._ZN2at6native29vectorized_elementwise_kernelILi8EZZZNS0_61_GLOBAL__N__b29612f4_23_ActivationMishKernel_cu_9e10b42f_310020mish_backward_kernelERNS_14TensorIteratorEENKUlvE_clEvENKUlvE0_clEvEUlffE_St5arrayIPcLm3EEEEviT0_T1_ --------------------------
	.section	.nv.info._ZN2at6native29vectorized_elementwise_kernelILi8EZZZNS0_61_GLOBAL__N__b29612f4_23_ActivationMishKernel_cu_9e10b42f_310020mish_backward_kernelERNS_14TensorIteratorEENKUlvE_clEvENKUlvE0_clEvEUlffE_St5arrayIPcLm3EEEEviT0_T1_,"",@"SHT_CUDA_INFO"
	.sectionflags	@""
	.align	4


	//----- nvinfo : EIATTR_CUDA_API_VERSION
	.align		4
        /*0000*/ 	.byte	0x04, 0x37
        /*0002*/ 	.short	(.L_827 - .L_826)
.L_826:
        /*0004*/ 	.word	0x00000082


	//----- nvinfo : EIATTR_KPARAM_INFO
	.align		4
.L_827:
        /*0008*/ 	.byte	0x04, 0x17
        /*000a*/ 	.short	(.L_829 - .L_828)
.L_828:
        /*000c*/ 	.word	0x00000000
        /*0010*/ 	.short	0x0002
        /*0012*/ 	.short	0x0008
        /*0014*/ 	.byte	0x00, 0xf0, 0x61, 0x00


	//----- nvinfo : EIATTR_KPARAM_INFO
	.align		4
.L_829:
        /*0018*/ 	.byte	0x04, 0x17
        /*001a*/ 	.short	(.L_831 - .L_830)
.L_830:
        /*001c*/ 	.word	0x00000000
        /*0020*/ 	.short	0x0001
        /*0022*/ 	.short	0x0004
        /*0024*/ 	.byte	0x00, 0xf0, 0x05, 0x00


	//----- nvinfo : EIATTR_KPARAM_INFO
	.align		4
.L_831:
        /*0028*/ 	.byte	0x04, 0x17
        /*002a*/ 	.short	(.L_833 - .L_832)
.L_832:
        /*002c*/ 	.word	0x00000000
        /*0030*/ 	.short	0x0000
        /*0032*/ 	.short	0x0000
        /*0034*/ 	.byte	0x00, 0xf0, 0x11, 0x00


	//----- nvinfo : EIATTR_SPARSE_MMA_MASK
	.align		4
.L_833:
        /*0038*/ 	.byte	0x03, 0x50
        /*003a*/ 	.short	0x0000


	//----- nvinfo : EIATTR_MAXREG_COUNT
	.align		4
        /*003c*/ 	.byte	0x03, 0x1b
        /*003e*/ 	.short	0x00ff


	//----- nvinfo : EIATTR_MERCURY_ISA_VERSION
	.align		4
        /*0040*/ 	.byte	0x03, 0x5f
        /*0042*/ 	.short	0x0101


	//----- nvinfo : EIATTR_VRC_CTA_INIT_COUNT
	.align		4
        /*0044*/ 	.byte	0x02, 0x4a
	.zero		1
	.zero		1


	//----- nvinfo : EIATTR_EXIT_INSTR_OFFSETS
	.align		4
        /*0048*/ 	.byte	0x04, 0x1c
        /*004a*/ 	.short	(.L_835 - .L_834)


	//   ....[0]....
.L_834:
        /*004c*/ 	.word	0x00000010


	//----- nvinfo : EIATTR_MAX_THREADS
	.align		4
.L_835:
        /*0050*/ 	.byte	0x04, 0x05
        /*0052*/ 	.short	(.L_837 - .L_836)
.L_836:
        /*0054*/ 	.word	0x00000080
        /*0058*/ 	.word	0x00000001
        /*005c*/ 	.word	0x00000001


	//----- nvinfo : EIATTR_CBANK_PARAM_SIZE
	.align		4
.L_837:
        /*0060*/ 	.byte	0x03, 0x19
        /*0062*/ 	.short	0x0020


	//----- nvinfo : EIATTR_PARAM_CBANK
	.align		4
        /*0064*/ 	.byte	0x04, 0x0a
        /*0066*/ 	.short	(.L_839 - .L_838)
	.align		4
.L_838:
        /*0068*/ 	.word	index@(.nv.constant0._ZN2at6native29vectorized_elementwise_kernelILi8EZZZNS0_61_GLOBAL__N__b29612f4_23_ActivationMishKernel_cu_9e10b42f_310020mish_backward_kernelERNS_14TensorIteratorEENKUlvE_clEvENKUlvE0_clEvEUlffE_St5arrayIPcLm3EEEEviT0_T1_)
        /*006c*/ 	.short	0x0380
        /*006e*/ 	.short	0x0020


	//----- nvinfo : EIATTR_SW_WAR
	.align		4
.L_839:
        /*0070*/ 	.byte	0x04, 0x36
        /*0072*/ 	.short	(.L_841 - .L_840)
.L_840:
        /*0074*/ 	.word	0x00000008
.L_841:


//--------------------- .nv.info._ZN2at6native18elementwise_kernelILi128ELi4EZNS0_15gpu_kernel_implIZZZNS0_61_GLOBAL__N__b29612f4_23_ActivationMishKernel_cu_9e10b42f_310020mish_backward_kernelERNS_14TensorIteratorEENKUlvE_clEvENKUlvE_clEvEUlddE_EEvRNS_18TensorIteratorBaseERKT_EUliE_EEviT1_ --------------------------
	.section	.nv.info._ZN2at6native18elementwise_kernelILi128ELi4EZNS0_15gpu_kernel_implIZZZNS0_61_GLOBAL__N__b29612f4_23_ActivationMishKernel_cu_9e10b42f_310020mish_backward_kernelERNS_14TensorIteratorEENKUlvE_clEvENKUlvE_clEvEUlddE_EEvRNS_18TensorIteratorBaseERKT_EUliE_EEviT1_,"",@"SHT_CUDA_INFO"
	.sectionflags	@""
	.align	4


	//----- nvinfo : EIATTR_CUDA_API_VERSION
	.align		4
        /*0000*/ 	.byte	0x04, 0x37
        /*0002*/ 	.short	(.L_843 - .L_842)
.L_842:
        /*0004*/ 	.word	0x00000082


	//----- nvinfo : EIATTR_KPARAM_INFO
	.align		4
.L_843:
        /*0008*/ 	.byte	0x04, 0x17
        /*000a*/ 	.short	(.L_845 - .L_844)
.L_844:
        /*000c*/ 	.word	0x00000000
        /*0010*/ 	.short	0x0001
        /*0012*/ 	.short	0x0008
        /*0014*/ 	.byte	0x00, 0xf0, 0x21, 0x0a


	//----- nvinfo : EIATTR_KPARAM_INFO
	.align		4
.L_845:
        /*0018*/ 	.byte	0x04, 0x17
        /*001a*/ 	.short	(.L_847 - .L_846)
.L_846:
        /*001c*/ 	.word	0x00000000
        /*0020*/ 	.short	0x0000
        /*0022*/ 	.short	0x0000
        /*0024*/ 	.byte	0x00, 0xf0, 0x11, 0x00


	//----- nvinfo : EIATTR_SPARSE_MMA_MASK
	.align		4
.L_847:
        /*0028*/ 	.byte	0x03, 0x50
        /*002a*/ 	.short	0x0000


	//----- nvinfo : EIATTR_MAXREG_COUNT
	.align		4
        /*002c*/ 	.byte	0x03, 0x1b
        /*002e*/ 	.short	0x0080


	//----- nvinfo : EIATTR_EXTERNS
	.align		4
        /*0030*/ 	.byte	0x04, 0x0f
        /*0032*/ 	.short	(.L_849 - .L_848)


	//   ....[0]....
	.align		4
.L_848:
        /*0034*/ 	.word	index@(__assertfail)


	//----- nvinfo : EIATTR_MERCURY_ISA_VERSION
	.align		4
.L_849:
        /*0038*/ 	.byte	0x03, 0x5f
        /*003a*/ 	.short	0x0101


	//----- nvinfo : EIATTR_VRC_CTA_INIT_COUNT
	.align		4
        /*003c*/ 	.byte	0x02, 0x4a
	.zero		1
	.zero		1


	//----- nvinfo : EIATTR_SYSCALL_OFFSETS
	.align		4
        /*0040*/ 	.byte	0x04, 0x46
        /*0042*/ 	.short	(.L_851 - .L_850)


	//   ....[0]....
.L_850:
        /*0044*/ 	.word	0x000024d0


	//   ....[1]....
        /*0048*/ 	.word	0x000033c0


	//   ....[2]....
        /*004c*/ 	.word	0x00007b20


	//   ....[3]....
        /*0050*/ 	.word	0x0000a1f0


	//   ....[4]....
        /*0054*/ 	.word	0x0000b0e0


	//   ....[5]....
        /*0058*/ 	.word	0x0000f540


	//   ....[6]....
        /*005c*/ 	.word	0x00011e40


	//   ....[7]....
        /*0060*/ 	.word	0x00012d30


	//   ....[8]....
        /*0064*/ 	.word	0x00017170


	//   ....[9]....
        /*0068*/ 	.word	0x00019a80


	//   ....[10]....
        /*006c*/ 	.word	0x0001a960


	//   ....[11]....
        /*0070*/ 	.word	0x0001ee10


	//----- nvinfo : EIATTR_EXIT_INSTR_OFFSETS
	.align		4
.L_851:
        /*0074*/ 	.byte	0x04, 0x1c
        /*0076*/ 	.short	(.L_853 - .L_852)


	//   ....[0]....
.L_852:
        /*0078*/ 	.word	0x000175d0


	//   ....[1]....
        /*007c*/ 	.word	0x0001dfe0


	//   ....[2]....
        /*0080*/ 	.word	0x0001e020


	//   ....[3]....
        /*0084*/ 	.word	0x0001e0b0


	//   ....[4]....
        /*0088*/ 	.word	0x0001e0e0


	//   ....[5]....
        /*008c*/ 	.word	0x0001e110


	//   ....[6]....
        /*0090*/ 	.word	0x0001e220


	//   ....[7]....
        /*0094*/ 	.word	0x0001e2e0


	//   ....[8]....
        /*0098*/ 	.word	0x0001e400


	//   ....[9]....
        /*009c*/ 	.word	0x0001e4d0


	//   ....[10]....
        /*00a0*/ 	.word	0x0001e4f0


	//   ....[11]....
        /*00a4*/ 	.word	0x0001e5c0


	//   ....[12]....
        /*00a8*/ 	.word	0x0001e7b0


	//   ....[13]....
        /*00ac*/ 	.word	0x0001e9a0


	//   ....[14]....
        /*00b0*/ 	.word	0x0001eb80


	//   ....[15]....
        /*00b4*/ 	.word	0x0001ebb0


	//   ....[16]....
        /*00b8*/ 	.word	0x0001ebe0


	//   ....[17]....
        /*00bc*/ 	.word	0x0001ec80


	//   ....[18]....
        /*00c0*/ 	.word	0x0001ecb0


	//   ....[19]....
        /*00c4*/ 	.word	0x0001ee20


	//   ....[20]....
        /*00c8*/ 	.word	0x0001efb0


	//   ....[21]....
        /*00cc*/ 	.word	0x0001f170


	//   ....[22]....
        /*00d0*/ 	.word	0x0001f230


	//----- nvinfo : EIATTR_MAX_THREADS
	.align		4
.L_853:
        /*00d4*/ 	.byte	0x04, 0x05
        /*00d6*/ 	.short	(.L_855 - .L_854)
.L_854:
        /*00d8*/ 	.word	0x00000080
        /*00dc*/ 	.word	0x00000001
        /*00e0*/ 	.word	0x00000001


	//----- nvinfo : EIATTR_CRS_STACK_SIZE
	.align		4
.L_855:
        /*00e4*/ 	.byte	0x04, 0x1e
        /*00e6*/ 	.short	(.L_857 - .L_856)
.L_856:
        /*00e8*/ 	.word	0x00000000


	//----- nvinfo : EIATTR_CBANK_PARAM_SIZE
	.align		4
.L_857:
        /*00ec*/ 	.byte	0x03, 0x19
        /*00ee*/ 	.short	0x0290


	//----- nvinfo : EIATTR_PARAM_CBANK
	.align		4
        /*00f0*/ 	.byte	0x04, 0x0a
        /*00f2*/ 	.short	(.L_859 - .L_858)
	.align		4
.L_858:
        /*00f4*/ 	.word	index@(.nv.constant0._ZN2at6native18elementwise_kernelILi128ELi4EZNS0_15gpu_kernel_implIZZZNS0_61_GLOBAL__N__b29612f4_23_ActivationMishKernel_cu_9e10b42f_310020mish_backward_kernelERNS_14TensorIteratorEENKUlvE_clEvENKUlvE_clEvEUlddE_EEvRNS_18TensorIteratorBaseERKT_EUliE_EEviT1_)
        /*00f8*/ 	.short	0x0380
        /*00fa*/ 	.short	0x0290


	//----- nvinfo : EIATTR_SW_WAR
	.align		4
.L_859:
        /*00fc*/ 	.byte	0x04, 0x36
        /*00fe*/ 	.short	(.L_861 - .L_860)
.L_860:
        /*0100*/ 	.word	0x00000008
.L_861:


//--------------------- .nv.info._ZN2at6native27unrolled_elementwise_kernelIZZZNS0_61_GLOBAL__N__b29612f4_23_ActivationMishKernel_cu_9e10b42f_310020mish_backward_kernelERNS_14TensorIteratorEENKUlvE_clEvENKUlvE_clEvEUlddE_St5arrayIPcLm3EELi4E23TrivialOffsetCalculatorILi2EjESB_ILi1EjENS0_6memory12LoadWithCastILi2EEENSE_13StoreWithCastILi1EEEEEviT_T0_T2_T3_T4_T5_ --------------------------
	.section	.nv.info._ZN2at6native27unrolled_elementwise_kernelIZZZNS0_61_GLOBAL__N__b29612f4_23_ActivationMishKernel_cu_9e10b42f_310020mish_backward_kernelERNS_14TensorIteratorEENKUlvE_clEvENKUlvE_clEvEUlddE_St5arrayIPcLm3EELi4E23TrivialOffsetCalculatorILi2EjESB_ILi1EjENS0_6memory12LoadWithCastILi2EEENSE_13StoreWithCastILi1EEEEEviT_T0_T2_T3_T4_T5_,"",@"SHT_CUDA_INFO"
	.sectionflags	@""
	.align	4


	//----- nvinfo : EIATTR_CUDA_API_VERSION
	.align		4
        /*0000*/ 	.byte	0x04, 0x37
        /*0002*/ 	.short	(.L_863 - .L_862)
.L_862:
        /*0004*/ 	.word	0x00000082


	//----- nvinfo : EIATTR_KPARAM_INFO
	.align		4
.L_863:
        /*0008*/ 	.byte	0x04, 0x17
        /*000a*/ 	.short	(.L_865 - .L_864)
.L_864:
        /*000c*/ 	.word	0x00000000
        /*0010*/ 	.short	0x0006
        /*0012*/ 	.short	0x0030
        /*0014*/ 	.byte	0x00, 0xf0, 0x21, 0x00


	//----- nvinfo : EIATTR_KPARAM_INFO
	.align		4
.L_865:
        /*0018*/ 	.byte	0x04, 0x17
        /*001a*/ 	.short	(.L_867 - .L_866)
.L_866:
        /*001c*/ 	.word	0x00000000
        /*0020*/ 	.short	0x0005
        /*0022*/ 	.short	0x0024
        /*0024*/ 	.byte	0x00, 0xf0, 0x31, 0x00


	//----- nvinfo : EIATTR_KPARAM_INFO
	.align		4
.L_867:
        /*0028*/ 	.byte	0x04, 0x17
        /*002a*/ 	.short	(.L_869 - .L_868)
.L_868:
        /*002c*/ 	.word	0x00000000
        /*0030*/ 	.short	0x0004
        /*0032*/ 	.short	0x0021
        /*0034*/ 	.byte	0x00, 0xf0, 0x05, 0x00


	//----- nvinfo : EIATTR_KPARAM_INFO
	.align		4
.L_869:
        /*0038*/ 	.byte	0x04, 0x17
        /*003a*/ 	.short	(.L_871 - .L_870)
.L_870:
        /*003c*/ 	.word	0x00000000
        /*0040*/ 	.short	0x0003
        /*0042*/ 	.short	0x0020
        /*0044*/ 	.byte	0x00, 0xf0, 0x05, 0x00


	//----- nvinfo : EIATTR_KPARAM_INFO
	.align		4
.L_871:
        /*0048*/ 	.byte	0x04, 0x17
        /*004a*/ 	.short	(.L_873 - .L_872)
.L_872:
        /*004c*/ 	.word	0x00000000
        /*0050*/ 	.short	0x0002
        /*0052*/ 	.short	0x0008
        /*0054*/ 	.byte	0x00, 0xf0, 0x61, 0x00


	//----- nvinfo : EIATTR_KPARAM_INFO
	.align		4
.L_873:
        /*0058*/ 	.byte	0x04, 0x17
        /*005a*/ 	.short	(.L_875 - .L_874)
.L_874:
        /*005c*/ 	.word	0x00000000
        /*0060*/ 	.short	0x0001
        /*0062*/ 	.short	0x0004
        /*0064*/ 	.byte	0x00, 0xf0, 0x05, 0x00


	//----- nvinfo : EIATTR_KPARAM_INFO
	.align		4
.L_875:
        /*0068*/ 	.byte	0x04, 0x17
        /*006a*/ 	.short	(.L_877 - .L_876)
.L_876:
        /*006c*/ 	.word	0x00000000
        /*0070*/ 	.short	0x0000
        /*0072*/ 	.short	0x0000
        /*0074*/ 	.byte	0x00, 0xf0, 0x11, 0x00


	//----- nvinfo : EIATTR_SPARSE_MMA_MASK
	.align		4
.L_877:
        /*0078*/ 	.byte	0x03, 0x50
        /*007a*/ 	.short	0x0000


	//----- nvinfo : EIATTR_MAXREG_COUNT
	.align		4
        /*007c*/ 	.byte	0x03, 0x1b
        /*007e*/ 	.short	0x00ff


	//----- nvinfo : EIATTR_EXTERNS
	.align		4
        /*0080*/ 	.byte	0x04, 0x0f
        /*0082*/ 	.short	(.L_879 - .L_878)


	//   ....[0]....
	.align		4
.L_878:
        /*0084*/ 	.word	index@(__assertfail)


	//----- nvinfo : EIATTR_ANNOTATIONS
	.align		4
.L_879:
        /*0088*/ 	.byte	0x04, 0x55
        /*008a*/ 	.short	(.L_881 - .L_880)


	//   ....[0]....
.L_880:
        /*008c*/ 	.word	0x00000001
        /*0090*/ 	.byte	0x90, 0x82, 0x00, 0x00, 0x01, 0x00, 0x00, 0x00, 0xc0, 0x82, 0x00, 0x00, 0x01, 0x00, 0x00, 0x00
        /* <DEDUP_REMOVED lines=11> */
        /*0150*/ 	.byte	0x20, 0x25, 0x01, 0x00, 0x01, 0x00, 0x00, 0x00, 0x80, 0x25, 0x01, 0x00


	//----- nvinfo : EIATTR_MERCURY_ISA_VERSION
	.align		4
.L_881:
        /*015c*/ 	.byte	0x03, 0x5f
        /*015e*/ 	.short	0x0101


	//----- nvinfo : EIATTR_VRC_CTA_INIT_COUNT
	.align		4
        /*0160*/ 	.byte	0x02, 0x4a
	.zero		1
	.zero		1


	//----- nvinfo : EIATTR_SYSCALL_OFFSETS
	.align		4
        /*0164*/ 	.byte	0x04, 0x46
        /*0166*/ 	.short	(.L_883 - .L_882)


	//   ....[0]....
.L_882:
        /*0168*/ 	.word	0x00000ec0


	//   ....[1]....
        /*016c*/ 	.word	0x00001dd0


	//   ....[2]....
        /*0170*/ 	.word	0x00002e20


	//   ....[3]....
        /*0174*/ 	.word	0x00003d30


	//   ....[4]....
        /*0178*/ 	.word	0x00004cc0


	//   ....[5]....
        /*017c*/ 	.word	0x00005bd0


	//   ....[6]....
        /*0180*/ 	.word	0x00006b60


	//   ....[7]....
        /*0184*/ 	.word	0x00007a40


	//   ....[8]....
        /*0188*/ 	.word	0x00016450


	//   ....[9]....
        /*018c*/ 	.word	0x00017620


	//   ....[10]....
        /*0190*/ 	.word	0x00018a00


	//   ....[11]....
        /*0194*/ 	.word	0x00019dc0


	//----- nvinfo : EIATTR_EXIT_INSTR_OFFSETS
	.align		4
.L_883:
        /*0198*/ 	.byte	0x04, 0x1c
        /*019a*/ 	.short	(.L_885 - .L_884)


	//   ....[0]....
.L_884:
        /*019c*/ 	.word	0x00018e50


	//   ....[1]....
        /*01a0*/ 	.word	0x00018f90


	//   ....[2]....
        /*01a4*/ 	.word	0x00018fd0


	//   ....[3]....
        /*01a8*/ 	.word	0x00019060


	//   ....[4]....
        /*01ac*/ 	.word	0x00019090


	//   ....[5]....
        /*01b0*/ 	.word	0x000190c0


	//   ....[6]....
        /*01b4*/ 	.word	0x000191d0


	//   ....[7]....
        /*01b8*/ 	.word	0x00019290


	//   ....[8]....
        /*01bc*/ 	.word	0x000193b0


	//   ....[9]....
        /*01c0*/ 	.word	0x00019480


	//   ....[10]....
        /*01c4*/ 	.word	0x000194a0


	//   ....[11]....
        /*01c8*/ 	.word	0x00019570


	//   ....[12]....
        /*01cc*/ 	.word	0x00019760


	//   ....[13]....
        /*01d0*/ 	.word	0x00019950


	//   ....[14]....
        /*01d4*/ 	.word	0x00019b30


	//   ....[15]....
        /*01d8*/ 	.word	0x00019b60


	//   ....[16]....
        /*01dc*/ 	.word	0x00019b90


	//   ....[17]....
        /*01e0*/ 	.word	0x00019c30


	//   ....[18]....
        /*01e4*/ 	.word	0x00019c60


	//   ....[19]....
        /*01e8*/ 	.word	0x00019dd0


	//   ....[20]....
        /*01ec*/ 	.word	0x00019f60


	//   ....[21]....
        /*01f0*/ 	.word	0x0001a120


	//   ....[22]....
        /*01f4*/ 	.word	0x0001a1e0


	//----- nvinfo : EIATTR_MAX_THREADS
	.align		4
.L_885:
        /*01f8*/ 	.byte	0x04, 0x05
        /*01fa*/ 	.short	(.L_887 - .L_886)
.L_886:
        /*01fc*/ 	.word	0x00000080
        /*0200*/ 	.word	0x00000001
        /*0204*/ 	.word	0x00000001


	//----- nvinfo : EIATTR_CRS_STACK_SIZE
	.align		4
.L_887:
        /*0208*/ 	.byte	0x04, 0x1e
        /*020a*/ 	.short	(.L_889 - .L_888)
.L_888:
        /*020c*/ 	.word	0x00000000


	//----- nvinfo : EIATTR_CBANK_PARAM_SIZE
	.align		4
.L_889:
        /*0210*/ 	.byte	0x03, 0x19
        /*0212*/ 	.short	0x0038


	//----- nvinfo : EIATTR_PARAM_CBANK
	.align		4
        /*0214*/ 	.byte	0x04, 0x0a
        /*0216*/ 	.short	(.L_891 - .L_890)
	.align		4
.L_890:
        /*0218*/ 	.word	index@(.nv.constant0._ZN2at6native27unrolled_elementwise_kernelIZZZNS0_61_GLOBAL__N__b29612f4_23_ActivationMishKernel_cu_9e10b42f_310020mish_backward_kernelERNS_14TensorIteratorEENKUlvE_clEvENKUlvE_clEvEUlddE_St5arrayIPcLm3EELi4E23TrivialOffsetCalculatorILi2EjESB_ILi1EjENS0_6memory12LoadWithCastILi2EEENSE_13StoreWithCastILi1EEEEEviT_T0_T2_T3_T4_T5_)
        /*021c*/ 	.short	0x0380
        /*021e*/ 	.short	0x0038


	//----- nvinfo : EIATTR_SW_WAR
	.align		4
.L_891:
        /*0220*/ 	.byte	0x04, 0x36
        /*0222*/ 	.short	(.L_893 - .L_892)
.L_892:
        /*0224*/ 	.word	0x00000008
.L_893:


//--------------------- .nv.info._ZN2at6native18elementwise_kernelILi128ELi2EZNS0_22gpu_kernel_impl_nocastIZZZNS0_61_GLOBAL__N__b29612f4_23_ActivationMishKernel_cu_9e10b42f_310020mish_backward_kernelERNS_14TensorIteratorEENKUlvE_clEvENKUlvE_clEvEUlddE_EEvRNS_18TensorIteratorBaseERKT_EUliE_EEviT1_ --------------------------
	.section	.nv.info._ZN2at6native18elementwise_kernelILi128ELi2EZNS0_22gpu_kernel_impl_nocastIZZZNS0_61_GLOBAL__N__b29612f4_23_ActivationMishKernel_cu_9e10b42f_310020mish_backward_kernelERNS_14TensorIteratorEENKUlvE_clEvENKUlvE_clEvEUlddE_EEvRNS_18TensorIteratorBaseERKT_EUliE_EEviT1_,"",@"SHT_CUDA_INFO"
	.sectionflags	@""
	.align	4


	//----- nvinfo : EIATTR_CUDA_API_VERSION
	.align		4
        /*0000*/ 	.byte	0x04, 0x37
        /*0002*/ 	.short	(.L_895 - .L_894)
.L_894:
        /*0004*/ 	.word	0x00000082


	//----- nvinfo : EIATTR_KPARAM_INFO
	.align		4
.L_895:
        /*0008*/ 	.byte	0x04, 0x17
        /*000a*/ 	.short	(.L_897 - .L_896)
.L_896:
        /*000c*/ 	.word	0x00000000
        /*0010*/ 	.short	0x0001
        /*0012*/ 	.short	0x0008
        /*0014*/ 	.byte	0x00, 0xf0, 0x21, 0x0a


	//----- nvinfo : EIATTR_KPARAM_INFO
	.align		4
.L_897:
        /*0018*/ 	.byte	0x04, 0x17
        /*001a*/ 	.short	(.L_899 - .L_898)
.L_898:
        /*001c*/ 	.word	0x00000000
        /*0020*/ 	.short	0x0000
        /*0022*/ 	.short	0x0000
        /*0024*/ 	.byte	0x00, 0xf0, 0x11, 0x00


	//----- nvinfo : EIATTR_SPARSE_MMA_MASK
	.align		4
.L_899:
        /*0028*/ 	.byte	0x03, 0x50
        /*002a*/ 	.short	0x0000


	//----- nvinfo : EIATTR_MAXREG_COUNT
	.align		4
        /*002c*/ 	.byte	0x03, 0x1b
        /*002e*/ 	.short	0x0080


	//----- nvinfo : EIATTR_MERCURY_ISA_VERSION
	.align		4
        /*0030*/ 	.byte	0x03, 0x5f
        /*0032*/ 	.short	0x0101


	//----- nvinfo : EIATTR_VRC_CTA_INIT_COUNT
	.align		4
        /*0034*/ 	.byte	0x02, 0x4a
	.zero		1
	.zero		1


	//----- nvinfo : EIATTR_EXIT_INSTR_OFFSETS
	.align		4
        /*0038*/ 	.byte	0x04, 0x1c
        /*003a*/ 	.short	(.L_901 - .L_900)


	//   ....[0]....
.L_900:
        /*003c*/ 	.word	0x00004cd0


	//   ....[1]....
        /*0040*/ 	.word	0x000098b0


	//----- nvinfo : EIATTR_MAX_THREADS
	.align		4
.L_901:
        /*0044*/ 	.byte	0x04, 0x05
        /*0046*/ 	.short	(.L_903 - .L_902)
.L_902:
        /*0048*/ 	.word	0x00000080
        /*004c*/ 	.word	0x00000001
        /*0050*/ 	.word	0x00000001


	//----- nvinfo : EIATTR_CRS_STACK_SIZE
	.align		4
.L_903:
        /*0054*/ 	.byte	0x04, 0x1e
        /*0056*/ 	.short	(.L_905 - .L_904)
.L_904:
        /*0058*/ 	.word	0x00000000


	//----- nvinfo : EIATTR_CBANK_PARAM_SIZE
	.align		4
.L_905:
        /*005c*/ 	.byte	0x03, 0x19
        /*005e*/ 	.short	0x0290


	//----- nvinfo : EIATTR_PARAM_CBANK
	.align		4
        /*0060*/ 	.byte	0x04, 0x0a
        /*0062*/ 	.short	(.L_907 - .L_906)
	.align		4
.L_906:
        /*0064*/ 	.word	index@(.nv.constant0._ZN2at6native18elementwise_kernelILi128ELi2EZNS0_22gpu_kernel_impl_nocastIZZZNS0_61_GLOBAL__N__b29612f4_23_ActivationMishKernel_cu_9e10b42f_310020mish_backward_kernelERNS_14TensorIteratorEENKUlvE_clEvENKUlvE_clEvEUlddE_EEvRNS_18TensorIteratorBaseERKT_EUliE_EEviT1_)
        /*0068*/ 	.short	0x0380
        /*006a*/ 	.short	0x0290


	//----- nvinfo : EIATTR_SW_WAR
	.align		4
.L_907:
        /*006c*/ 	.byte	0x04, 0x36
        /*006e*/ 	.short	(.L_909 - .L_908)
.L_908:
        /*0070*/ 	.word	0x00000008
.L_909:


//--------------------- .nv.info._ZN2at6native27unrolled_elementwise_kernelIZZZNS0_61_GLOBAL__N__b29612f4_23_ActivationMishKernel_cu_9e10b42f_310020mish_backward_kernelERNS_14TensorIteratorEENKUlvE_clEvENKUlvE_clEvEUlddE_St5arrayIPcLm3EELi4E23TrivialOffsetCalculatorILi2EjESB_ILi1EjENS0_6memory15LoadWithoutCastENSE_16StoreWithoutCastEEEviT_T0_T2_T3_T4_T5_ --------------------------
	.section	.nv.info._ZN2at6native27unrolled_elementwise_kernelIZZZNS0_61_GLOBAL__N__b29612f4_23_ActivationMishKernel_cu_9e10b42f_310020mish_backward_kernelERNS_14TensorIteratorEENKUlvE_clEvENKUlvE_clEvEUlddE_St5arrayIPcLm3EELi4E23TrivialOffsetCalculatorILi2EjESB_ILi1EjENS0_6memory15LoadWithoutCastENSE_16StoreWithoutCastEEEviT_T0_T2_T3_T4_T5_,"",@"SHT_CUDA_INFO"
	.sectionflags	@""
	.align	4


	//----- nvinfo : EIATTR_CUDA_API_VERSION
	.align		4
        /*0000*/ 	.byte	0x04, 0x37
        /*0002*/ 	.short	(.L_911 - .L_910)
.L_910:
        /*0004*/ 	.word	0x00000082


	//----- nvinfo : EIATTR_KPARAM_INFO
	.align		4
.L_911:
        /*0008*/ 	.byte	0x04, 0x17
        /*000a*/ 	.short	(.L_913 - .L_912)
.L_912:
        /*000c*/ 	.word	0x00000000
        /*0010*/ 	.short	0x0006
        /*0012*/ 	.short	0x0023
        /*0014*/ 	.byte	0x00, 0xf0, 0x05, 0x00


	//----- nvinfo : EIATTR_KPARAM_INFO
	.align		4
.L_913:
        /*0018*/ 	.byte	0x04, 0x17
        /*001a*/ 	.short	(.L_915 - .L_914)
.L_914:
        /*001c*/ 	.word	0x00000000
        /*0020*/ 	.short	0x0005
        /*0022*/ 	.short	0x0022
        /*0024*/ 	.byte	0x00, 0xf0, 0x05, 0x00


	//----- nvinfo : EIATTR_KPARAM_INFO
	.align		4
.L_915:
        /*0028*/ 	.byte	0x04, 0x17
        /*002a*/ 	.short	(.L_917 - .L_916)
.L_916:
        /*002c*/ 	.word	0x00000000
        /*0030*/ 	.short	0x0004
        /*0032*/ 	.short	0x0021
        /*0034*/ 	.byte	0x00, 0xf0, 0x05, 0x00


	//----- nvinfo : EIATTR_KPARAM_INFO
	.align		4
.L_917:
        /*0038*/ 	.byte	0x04, 0x17
        /*003a*/ 	.short	(.L_919 - .L_918)
.L_918:
        /*003c*/ 	.word	0x00000000
        /*0040*/ 	.short	0x0003
        /*0042*/ 	.short	0x0020
        /*0044*/ 	.byte	0x00, 0xf0, 0x05, 0x00


	//----- nvinfo : EIATTR_KPARAM_INFO
	.align		4
.L_919:
        /*0048*/ 	.byte	0x04, 0x17
        /*004a*/ 	.short	(.L_921 - .L_920)
.L_920:
        /*004c*/ 	.word	0x00000000
        /*0050*/ 	.short	0x0002
        /*0052*/ 	.short	0x0008
        /*0054*/ 	.byte	0x00, 0xf0, 0x61, 0x00


	//----- nvinfo : EIATTR_KPARAM_INFO
	.align		4
.L_921:
        /*0058*/ 	.byte	0x04, 0x17
        /*005a*/ 	.short	(.L_923 - .L_922)
.L_922:
        /*005c*/ 	.word	0x00000000
        /*0060*/ 	.short	0x0001
        /*0062*/ 	.short	0x0004
        /*0064*/ 	.byte	0x00, 0xf0, 0x05, 0x00


	//----- nvinfo : EIATTR_KPARAM_INFO
	.align		4
.L_923:
        /*0068*/ 	.byte	0x04, 0x17
        /*006a*/ 	.short	(.L_925 - .L_924)
.L_924:
        /*006c*/ 	.word	0x00000000
        /*0070*/ 	.short	0x0000
        /*0072*/ 	.short	0x0000
        /*0074*/ 	.byte	0x00, 0xf0, 0x11, 0x00


	//----- nvinfo : EIATTR_SPARSE_MMA_MASK
	.align		4
.L_925:
        /*0078*/ 	.byte	0x03, 0x50
        /*007a*/ 	.short	0x0000


	//----- nvinfo : EIATTR_MAXREG_COUNT
	.align		4
        /*007c*/ 	.byte	0x03, 0x1b
        /*007e*/ 	.short	0x00ff


	//----- nvinfo : EIATTR_MERCURY_ISA_VERSION
	.align		4
        /*0080*/ 	.byte	0x03, 0x5f
        /*0082*/ 	.short	0x0101


	//----- nvinfo : EIATTR_VRC_CTA_INIT_COUNT
	.align		4
        /*0084*/ 	.byte	0x02, 0x4a
	.zero		1
	.zero		1


	//----- nvinfo : EIATTR_EXIT_INSTR_OFFSETS
	.align		4
        /*0088*/ 	.byte	0x04, 0x1c
        /*008a*/ 	.short	(.L_927 - .L_926)


	//   ....[0]....
.L_926:
        /*008c*/ 	.word	0x0000d960


	//   ....[1]....
        /*0090*/ 	.word	0x0000d9b0


	//----- nvinfo : EIATTR_MAX_THREADS
	.align		4
.L_927:
        /*0094*/ 	.byte	0x04, 0x05
        /*0096*/ 	.short	(.L_929 - .L_928)
.L_928:
        /*0098*/ 	.word	0x00000080
        /*009c*/ 	.word	0x00000001
        /*00a0*/ 	.word	0x00000001


	//----- nvinfo : EIATTR_CRS_STACK_SIZE
	.align		4
.L_929:
        /*00a4*/ 	.byte	0x04, 0x1e
        /*00a6*/ 	.short	(.L_931 - .L_930)
.L_930:
        /*00a8*/ 	.word	0x00000000


	//----- nvinfo : EIATTR_CBANK_PARAM_SIZE
	.align		4
.L_931:
        /*00ac*/ 	.byte	0x03, 0x19
        /*00ae*/ 	.short	0x0024


	//----- nvinfo : EIATTR_PARAM_CBANK
	.align		4
        /*00b0*/ 	.byte	0x04, 0x0a
        /*00b2*/ 	.short	(.L_933 - .L_932)
	.align		4
.L_932:
        /*00b4*/ 	.word	index@(.nv.constant0._ZN2at6native27unrolled_elementwise_kernelIZZZNS0_61_GLOBAL__N__b29612f4_23_ActivationMishKernel_cu_9e10b42f_310020mish_backward_kernelERNS_14TensorIteratorEENKUlvE_clEvENKUlvE_clEvEUlddE_St5arrayIPcLm3EELi4E23TrivialOffsetCalculatorILi2EjESB_ILi1EjENS0_6memory15LoadWithoutCastENSE_16StoreWithoutCastEEEviT_T0_T2_T3_T4_T5_)
        /*00b8*/ 	.short	0x0380
        /*00ba*/ 	.short	0x0024


	//----- nvinfo : EIATTR_SW_WAR
	.align		4
.L_933:
        /*00bc*/ 	.byte	0x04, 0x36
        /*00be*/ 	.short	(.L_935 - .L_934)
.L_934:
        /*00c0*/ 	.word	0x00000008
.L_935:


//--------------------- .nv.info._ZN2at6native29vectorized_elementwise_kernelILi2EZZZNS0_61_GLOBAL__N__b29612f4_23_ActivationMishKernel_cu_9e10b42f_310020mish_backward_kernelERNS_14TensorIteratorEENKUlvE_clEvENKUlvE_clEvEUlddE_St5arrayIPcLm3EEEEviT0_T1_ --------------------------
	.section	.nv.info._ZN2at6native29vectorized_elementwise_kernelILi2EZZZNS0_61_GLOBAL__N__b29612f4_23_ActivationMishKernel_cu_9e10b42f_310020mish_backward_kernelERNS_14TensorIteratorEENKUlvE_clEvENKUlvE_clEvEUlddE_St5arrayIPcLm3EEEEviT0_T1_,"",@"SHT_CUDA_INFO"
	.sectionflags	@""
	.align	4


	//----- nvinfo : EIATTR_CUDA_API_VERSION
	.align		4
        /*0000*/ 	.byte	0x04, 0x37
        /*0002*/ 	.short	(.L_937 - .L_936)
.L_936:
        /*0004*/ 	.word	0x00000082


	//----- nvinfo : EIATTR_KPARAM_INFO
	.align		4
.L_937:
        /*0008*/ 	.byte	0x04, 0x17
        /*000a*/ 	.short	(.L_939 - .L_938)
.L_938:
        /*000c*/ 	.word	0x00000000
        /*0010*/ 	.short	0x0002
        /*0012*/ 	.short	0x0008
        /*0014*/ 	.byte	0x00, 0xf0, 0x61, 0x00


	//----- nvinfo : EIATTR_KPARAM_INFO
	.align		4
.L_939:
        /*0018*/ 	.byte	0x04, 0x17
        /*001a*/ 	.short	(.L_941 - .L_940)
.L_940:
        /*001c*/ 	.word	0x00000000
        /*0020*/ 	.short	0x0001
        /*0022*/ 	.short	0x0004
        /*0024*/ 	.byte	0x00, 0xf0, 0x05, 0x00


	//----- nvinfo : EIATTR_KPARAM_INFO
	.align		4
.L_941:
        /*0028*/ 	.byte	0x04, 0x17
        /*002a*/ 	.short	(.L_943 - .L_942)
.L_942:
        /*002c*/ 	.word	0x00000000
        /*0030*/ 	.short	0x0000
        /*0032*/ 	.short	0x0000
        /*0034*/ 	.byte	0x00, 0xf0, 0x11, 0x00


	//----- nvinfo : EIATTR_SPARSE_MMA_MASK
	.align		4
.L_943:
        /*0038*/ 	.byte	0x03, 0x50
        /*003a*/ 	.short	0x0000


	//----- nvinfo : EIATTR_MAXREG_COUNT
	.align		4
        /*003c*/ 	.byte	0x03, 0x1b
        /*003e*/ 	.short	0x00ff


	//----- nvinfo : EIATTR_MERCURY_ISA_VERSION
	.align		4
        /*0040*/ 	.byte	0x03, 0x5f
        /*0042*/ 	.short	0x0101


	//----- nvinfo : EIATTR_VRC_CTA_INIT_COUNT
	.align		4
        /*0044*/ 	.byte	0x02, 0x4a
	.zero		1
	.zero		1


	//----- nvinfo : EIATTR_EXIT_INSTR_OFFSETS
	.align		4
        /*0048*/ 	.byte	0x04, 0x1c
        /*004a*/ 	.short	(.L_945 - .L_944)


	//   ....[0]....
.L_944:
        /*004c*/ 	.word	0x0001b1f0


	//   ....[1]....
        /*0050*/ 	.word	0x0001b240


	//   ....[2]....
        /*0054*/ 	.word	0x00035bc0


	//----- nvinfo : EIATTR_MAX_THREADS
	.align		4
.L_945:
        /*0058*/ 	.byte	0x04, 0x05
        /*005a*/ 	.short	(.L_947 - .L_946)
.L_946:
        /*005c*/ 	.word	0x00000080
        /*0060*/ 	.word	0x00000001
        /*0064*/ 	.word	0x00000001


	//----- nvinfo : EIATTR_CRS_STACK_SIZE
	.align		4
.L_947:
        /*0068*/ 	.byte	0x04, 0x1e
        /*006a*/ 	.short	(.L_949 - .L_948)
.L_948:
        /*006c*/ 	.word	0x00000000


	//----- nvinfo : EIATTR_CBANK_PARAM_SIZE
	.align		4
.L_949:
        /*0070*/ 	.byte	0x03, 0x19
        /*0072*/ 	.short	0x0020


	//----- nvinfo : EIATTR_PARAM_CBANK
	.align		4
        /*0074*/ 	.byte	0x04, 0x0a
        /*0076*/ 	.short	(.L_951 - .L_950)
	.align		4
.L_950:
        /*0078*/ 	.word	index@(.nv.constant0._ZN2at6native29vectorized_elementwise_kernelILi2EZZZNS0_61_GLOBAL__N__b29612f4_23_ActivationMishKernel_cu_9e10b42f_310020mish_backward_kernelERNS_14TensorIteratorEENKUlvE_clEvENKUlvE_clEvEUlddE_St5arrayIPcLm3EEEEviT0_T1_)
        /*007c*/ 	.short	0x0380
        /*007e*/ 	.short	0x0020


	//----- nvinfo : EIATTR_SW_WAR
	.align		4
.L_951:
        /*0080*/ 	.byte	0x04, 0x36
        /*0082*/ 	.short	(.L_953 - .L_952)
.L_952:
        /*0084*/ 	.word	0x00000008
.L_953:


//--------------------- .nv.info._ZN2at6native29vectorized_elementwise_kernelILi4EZZZNS0_61_GLOBAL__N__b29612f4_23_ActivationMishKernel_cu_9e10b42f_310020mish_backward_kernelERNS_14TensorIteratorEENKUlvE_clEvENKUlvE_clEvEUlddE_St5arrayIPcLm3EEEEviT0_T1_ --------------------------
	.section	.nv.info._ZN2at6native29vectorized_elementwise_kernelILi4EZZZNS0_61_GLOBAL__N__b29612f4_23_ActivationMishKernel_cu_9e10b42f_310020mish_backward_kernelERNS_14TensorIteratorEENKUlvE_clEvENKUlvE_clEvEUlddE_St5arrayIPcLm3EEEEviT0_T1_,"",@"SHT_CUDA_INFO"
	.sectionflags	@""
	.align	4


	//----- nvinfo : EIATTR_CUDA_API_VERSION
	.align		4
        /*0000*/ 	.byte	0x04, 0x37
        /*0002*/ 	.short	(.L_955 - .L_954)
.L_954:
        /*0004*/ 	.word	0x00000082


	//----- nvinfo : EIATTR_KPARAM_INFO
	.align		4
.L_955:
        /*0008*/ 	.byte	0x04, 0x17
        /*000a*/ 	.short	(.L_957 - .L_956)
.L_956:
        /*000c*/ 	.word	0x00000000
        /*0010*/ 	.short	0x0002
        /*0012*/ 	.short	0x0008
        /*0014*/ 	.byte	0x00, 0xf0, 0x61, 0x00


	//----- nvinfo : EIATTR_KPARAM_INFO
	.align		4
.L_957:
        /*0018*/ 	.byte	0x04, 0x17
        /*001a*/ 	.short	(.L_959 - .L_958)
.L_958:
        /*001c*/ 	.word	0x00000000
        /*0020*/ 	.short	0x0001
        /*0022*/ 	.short	0x0004
        /*0024*/ 	.byte	0x00, 0xf0, 0x05, 0x00


	//----- nvinfo : EIATTR_KPARAM_INFO
	.align		4
.L_959:
        /*0028*/ 	.byte	0x04, 0x17
        /*002a*/ 	.short	(.L_961 - .L_960)
.L_960:
        /*002c*/ 	.word	0x00000000
        /*0030*/ 	.short	0x0000
        /*0032*/ 	.short	0x0000
        /*0034*/ 	.byte	0x00, 0xf0, 0x11, 0x00


	//----- nvinfo : EIATTR_SPARSE_MMA_MASK
	.align		4
.L_961:
        /*0038*/ 	.byte	0x03, 0x50
        /*003a*/ 	.short	0x0000


	//----- nvinfo : EIATTR_MAXREG_COUNT
	.align		4
        /*003c*/ 	.byte	0x03, 0x1b
        /*003e*/ 	.short	0x00ff


	//----- nvinfo : EIATTR_MERCURY_ISA_VERSION
	.align		4
        /*0040*/ 	.byte	0x03, 0x5f
        /*0042*/ 	.short	0x0101


	//----- nvinfo : EIATTR_VRC_CTA_INIT_COUNT
	.align		4
        /*0044*/ 	.byte	0x02, 0x4a
	.zero		1
	.zero		1


	//----- nvinfo : EIATTR_EXIT_INSTR_OFFSETS
	.align		4
        /*0048*/ 	.byte	0x04, 0x1c
        /*004a*/ 	.short	(.L_963 - .L_962)


	//   ....[0]....
.L_962:
        /*004c*/ 	.word	0x0001b1f0


	//   ....[1]....
        /*0050*/ 	.word	0x0001b240


	//   ....[2]....
        /*0054*/ 	.word	0x00035b70


	//----- nvinfo : EIATTR_MAX_THREADS
	.align		4
.L_963:
        /*0058*/ 	.byte	0x04, 0x05
        /*005a*/ 	.short	(.L_965 - .L_964)
.L_964:
        /*005c*/ 	.word	0x00000080
        /*0060*/ 	.word	0x00000001
        /*0064*/ 	.word	0x00000001


	//----- nvinfo : EIATTR_CRS_STACK_SIZE
	.align		4
.L_965:
        /*0068*/ 	.byte	0x04, 0x1e
        /*006a*/ 	.short	(.L_967 - .L_966)
.L_966:
        /*006c*/ 	.word	0x00000000


	//----- nvinfo : EIATTR_CBANK_PARAM_SIZE
	.align		4
.L_967:
        /*0070*/ 	.byte	0x03, 0x19
        /*0072*/ 	.short	0x0020


	//----- nvinfo : EIATTR_PARAM_CBANK
	.align		4
        /*0074*/ 	.byte	0x04, 0x0a
        /*0076*/ 	.short	(.L_969 - .L_968)
	.align		4
.L_968:
        /*0078*/ 	.word	index@(.nv.constant0._ZN2at6native29vectorized_elementwise_kernelILi4EZZZNS0_61_GLOBAL__N__b29612f4_23_ActivationMishKernel_cu_9e10b42f_310020mish_backward_kernelERNS_14TensorIteratorEENKUlvE_clEvENKUlvE_clEvEUlddE_St5arrayIPcLm3EEEEviT0_T1_)
        /*007c*/ 	.short	0x0380
        /*007e*/ 	.short	0x0020


	//----- nvinfo : EIATTR_SW_WAR
	.align		4
.L_969:
        /*0080*/ 	.byte	0x04, 0x36
        /*0082*/ 	.short	(.L_971 - .L_970)
.L_970:
        /*0084*/ 	.word	0x00000008
.L_971:


//--------------------- .nv.info._ZN2at6native29vectorized_elementwise_kernelILi8EZZZNS0_61_GLOBAL__N__b29612f4_23_ActivationMishKernel_cu_9e10b42f_310020mish_backward_kernelERNS_14TensorIteratorEENKUlvE_clEvENKUlvE_clEvEUlddE_St5arrayIPcLm3EEEEviT0_T1_ --------------------------
	.section	.nv.info._ZN2at6native29vectorized_elementwise_kernelILi8EZZZNS0_61_GLOBAL__N__b29612f4_23_ActivationMishKernel_cu_9e10b42f_310020mish_backward_kernelERNS_14TensorIteratorEENKUlvE_clEvENKUlvE_clEvEUlddE_St5arrayIPcLm3EEEEviT0_T1_,"",@"SHT_CUDA_INFO"
	.sectionflags	@""
	.align	4


	//----- nvinfo : EIATTR_CUDA_API_VERSION
	.align		4
        /*0000*/ 	.byte	0x04, 0x37
        /*0002*/ 	.short	(.L_973 - .L_972)
.L_972:
        /*0004*/ 	.word	0x00000082


	//----- nvinfo : EIATTR_KPARAM_INFO
	.align		4
.L_973:
        /*0008*/ 	.byte	0x04, 0x17
        /*000a*/ 	.short	(.L_975 - .L_974)
.L_974:
        /*000c*/ 	.word	0x00000000
        /*0010*/ 	.short	0x0002
        /*0012*/ 	.short	0x0008
        /*0014*/ 	.byte	0x00, 0xf0, 0x61, 0x00


	//----- nvinfo : EIATTR_KPARAM_INFO
	.align		4
.L_975:
        /*0018*/ 	.byte	0x04, 0x17
        /*001a*/ 	.short	(.L_977 - .L_976)
.L_976:
        /*001c*/ 	.word	0x00000000
        /*0020*/ 	.short	0x0001
        /*0022*/ 	.short	0x0004
        /*0024*/ 	.byte	0x00, 0xf0, 0x05, 0x00


	//----- nvinfo : EIATTR_KPARAM_INFO
	.align		4
.L_977:
        /*0028*/ 	.byte	0x04, 0x17
        /*002a*/ 	.short	(.L_979 - .L_978)
.L_978:
        /*002c*/ 	.word	0x00000000
        /*0030*/ 	.short	0x0000
        /*0032*/ 	.short	0x0000
        /*0034*/ 	.byte	0x00, 0xf0, 0x11, 0x00


	//----- nvinfo : EIATTR_SPARSE_MMA_MASK
	.align		4
.L_979:
        /*0038*/ 	.byte	0x03, 0x50
        /*003a*/ 	.short	0x0000


	//----- nvinfo : EIATTR_MAXREG_COUNT
	.align		4
        /*003c*/ 	.byte	0x03, 0x1b
        /*003e*/ 	.short	0x00ff


	//----- nvinfo : EIATTR_MERCURY_ISA_VERSION
	.align		4
        /*0040*/ 	.byte	0x03, 0x5f
        /*0042*/ 	.short	0x0101


	//----- nvinfo : EIATTR_VRC_CTA_INIT_COUNT
	.align		4
        /*0044*/ 	.byte	0x02, 0x4a
	.zero		1
	.zero		1


	//----- nvinfo : EIATTR_EXIT_INSTR_OFFSETS
	.align		4
        /*0048*/ 	.byte	0x04, 0x1c
        /*004a*/ 	.short	(.L_981 - .L_980)


	//   ....[0]....
.L_980:
        /*004c*/ 	.word	0x00000010


	//----- nvinfo : EIATTR_MAX_THREADS
	.align		4
.L_981:
        /*0050*/ 	.byte	0x04, 0x05
        /*0052*/ 	.short	(.L_983 - .L_982)
.L_982:
        /*0054*/ 	.word	0x00000080
        /*0058*/ 	.word	0x00000001
        /*005c*/ 	.word	0x00000001


	//----- nvinfo : EIATTR_CBANK_PARAM_SIZE
	.align		4
.L_983:
        /*0060*/ 	.byte	0x03, 0x19
        /*0062*/ 	.short	0x0020


	//----- nvinfo : EIATTR_PARAM_CBANK
	.align		4
        /*0064*/ 	.byte	0x04, 0x0a
        /*0066*/ 	.short	(.L_985 - .L_984)
	.align		4
.L_984:
        /*0068*/ 	.word	index@(.nv.constant0._ZN2at6native29vectorized_elementwise_kernelILi8EZZZNS0_61_GLOBAL__N__b29612f4_23_ActivationMishKernel_cu_9e10b42f_310020mish_backward_kernelERNS_14TensorIteratorEENKUlvE_clEvENKUlvE_clEvEUlddE_St5arrayIPcLm3EEEEviT0_T1_)
        /*006c*/ 	.short	0x0380
        /*006e*/ 	.short	0x0020


	//----- nvinfo : EIATTR_SW_WAR
	.align		4
.L_985:
        /*0070*/ 	.byte	0x04, 0x36
        /*0072*/ 	.short	(.L_987 - .L_986)
.L_986:
        /*0074*/ 	.word	0x00000008
.L_987:


//--------------------- .nv.info._ZN2at6native18elementwise_kernelILi128ELi4EZNS0_15gpu_kernel_implIZZZNS0_61_GLOBAL__N__b29612f4_23_ActivationMishKernel_cu_9e10b42f_310011mish_kernelERNS_18TensorIteratorBaseEENKUlvE_clEvENKUlvE2_clEvEUlN3c108BFloat16EE_EEvS5_RKT_EUliE_EEviT1_ --------------------------
	.section	.nv.info._ZN2at6native18elementwise_kernelILi128ELi4EZNS0_15gpu_kernel_implIZZZNS0_61_GLOBAL__N__b29612f4_23_ActivationMishKernel_cu_9e10b42f_310011mish_kernelERNS_18TensorIteratorBaseEENKUlvE_clEvENKUlvE2_clEvEUlN3c108BFloat16EE_EEvS5_RKT_EUliE_EEviT1_,"",@"SHT_CUDA_INFO"
	.sectionflags	@""
	.align	4


	//----- nvinfo : EIATTR_CUDA_API_VERSION
	.align		4
        /*0000*/ 	.byte	0x04, 0x37
        /*0002*/ 	.short	(.L_989 - .L_988)
.L_988:
        /*0004*/ 	.word	0x00000082


	//----- nvinfo : EIATTR_KPARAM_INFO
	.align		4
.L_989:
        /*0008*/ 	.byte	0x04, 0x17
        /*000a*/ 	.short	(.L_991 - .L_990)
.L_990:
        /*000c*/ 	.word	0x00000000
        /*0010*/ 	.short	0x0001
        /*0012*/ 	.short	0x0008
        /*0014*/ 	.byte	0x00, 0xf0, 0x61, 0x08


	//----- nvinfo : EIATTR_KPARAM_INFO
	.align		4
.L_991:
        /*0018*/ 	.byte	0x04, 0x17
        /*001a*/ 	.short	(.L_993 - .L_992)
.L_992:
        /*001c*/ 	.word	0x00000000
        /*0020*/ 	.short	0x0000
        /*0022*/ 	.short	0x0000
        /*0024*/ 	.byte	0x00, 0xf0, 0x11, 0x00


	//----- nvinfo : EIATTR_SPARSE_MMA_MASK
	.align		4
.L_993:
        /*0028*/ 	.byte	0x03, 0x50
        /*002a*/ 	.short	0x0000


	//----- nvinfo : EIATTR_MAXREG_COUNT
	.align		4
        /*002c*/ 	.byte	0x03, 0x1b
        /*002e*/ 	.short	0x0080


	//----- nvinfo : EIATTR_EXTERNS
	.align		4
        /*0030*/ 	.byte	0x04, 0x0f
        /*0032*/ 	.short	(.L_995 - .L_994)


	//   ....[0]....
	.align		4
.L_994:
        /*0034*/ 	.word	index@(__assertfail)


	//----- nvinfo : EIATTR_MERCURY_ISA_VERSION
	.align		4
.L_995:
        /*0038*/ 	.byte	0x03, 0x5f
        /*003a*/ 	.short	0x0101


	//----- nvinfo : EIATTR_VRC_CTA_INIT_COUNT
	.align		4
        /*003c*/ 	.byte	0x02, 0x4a
	.zero		1
	.zero		1


	//----- nvinfo : EIATTR_SYSCALL_OFFSETS
	.align		4
        /*0040*/ 	.byte	0x04, 0x46
        /*0042*/ 	.short	(.L_997 - .L_996)


	//   ....[0]....
.L_996:
        /*0044*/ 	.word	0x00002290


	//   ....[1]....
        /*0048*/ 	.word	0x00003390


	//   ....[2]....
        /*004c*/ 	.word	0x000057c0


	//   ....[3]....
        /*0050*/ 	.word	0x00006710


	//   ....[4]....
        /*0054*/ 	.word	0x00008c30


	//   ....[5]....
        /*0058*/ 	.word	0x00009b80


	//   ....[6]....
        /*005c*/ 	.word	0x0000c0b0


	//   ....[7]....
        /*0060*/ 	.word	0x0000cfd0


	//----- nvinfo : EIATTR_EXIT_INSTR_OFFSETS
	.align		4
.L_997:
        /*0064*/ 	.byte	0x04, 0x1c
        /*0066*/ 	.short	(.L_999 - .L_998)


	//   ....[0]....
.L_998:
        /*0068*/ 	.word	0x00009e40


	//   ....[1]....
        /*006c*/ 	.word	0x0000c450


	//   ....[2]....
        /*0070*/ 	.word	0x0000c490


	//   ....[3]....
        /*0074*/ 	.word	0x0000c530


	//   ....[4]....
        /*0078*/ 	.word	0x0000c570


	//   ....[5]....
        /*007c*/ 	.word	0x0000c5b0


	//   ....[6]....
        /*0080*/ 	.word	0x0000c640


	//   ....[7]....
        /*0084*/ 	.word	0x0000c680


	//   ....[8]....
        /*0088*/ 	.word	0x0000c720


	//   ....[9]....
        /*008c*/ 	.word	0x0000c770


	//   ....[10]....
        /*0090*/ 	.word	0x0000c7c0


	//   ....[11]....
        /*0094*/ 	.word	0x0000c8a0


	//   ....[12]....
        /*0098*/ 	.word	0x0000ca10


	//   ....[13]....
        /*009c*/ 	.word	0x0000cb80


	//   ....[14]....
        /*00a0*/ 	.word	0x0000cce0


	//   ....[15]....
        /*00a4*/ 	.word	0x0000cd20


	//   ....[16]....
        /*00a8*/ 	.word	0x0000cd60


	//   ....[17]....
        /*00ac*/ 	.word	0x0000ce10


	//   ....[18]....
        /*00b0*/ 	.word	0x0000ce70


	//   ....[19]....
        /*00b4*/ 	.word	0x0000cfe0


	//   ....[20]....
        /*00b8*/ 	.word	0x0000d0f0


	//   ....[21]....
        /*00bc*/ 	.word	0x0000d230


	//   ....[22]....
        /*00c0*/ 	.word	0x0000d250


	//----- nvinfo : EIATTR_MAX_THREADS
	.align		4
.L_999:
        /*00c4*/ 	.byte	0x04, 0x05
        /*00c6*/ 	.short	(.L_1001 - .L_1000)
.L_1000:
        /*00c8*/ 	.word	0x00000080
        /*00cc*/ 	.word	0x00000001
        /*00d0*/ 	.word	0x00000001


	//----- nvinfo : EIATTR_CRS_STACK_SIZE
	.align		4
.L_1001:
        /*00d4*/ 	.byte	0x04, 0x1e
        /*00d6*/ 	.short	(.L_1003 - .L_1002)
.L_1002:
        /*00d8*/ 	.word	0x00000000


	//----- nvinfo : EIATTR_CBANK_PARAM_SIZE
	.align		4
.L_1003:
        /*00dc*/ 	.byte	0x03, 0x19
        /*00de*/ 	.short	0x0220


	//----- nvinfo : EIATTR_PARAM_CBANK
	.align		4
        /*00e0*/ 	.byte	0x04, 0x0a
        /*00e2*/ 	.short	(.L_1005 - .L_1004)
	.align		4
.L_1004:
        /*00e4*/ 	.word	index@(.nv.constant0._ZN2at6native18elementwise_kernelILi128ELi4EZNS0_15gpu_kernel_implIZZZNS0_61_GLOBAL__N__b29612f4_23_ActivationMishKernel_cu_9e10b42f_310011mish_kernelERNS_18TensorIteratorBaseEENKUlvE_clEvENKUlvE2_clEvEUlN3c108BFloat16EE_EEvS5_RKT_EUliE_EEviT1_)
        /*00e8*/ 	.short	0x0380
        /*00ea*/ 	.short	0x0220


	//----- nvinfo : EIATTR_SW_WAR
	.align		4
.L_1005:
        /*00ec*/ 	.byte	0x04, 0x36
        /*00ee*/ 	.short	(.L_1007 - .L_1006)
.L_1006:
        /*00f0*/ 	.word	0x00000008
.L_1007:


//--------------------- .nv.info._ZN2at6native27unrolled_elementwise_kernelIZZZNS0_61_GLOBAL__N__b29612f4_23_ActivationMishKernel_cu_9e10b42f_310011mish_kernelERNS_18TensorIteratorBaseEENKUlvE_clEvENKUlvE2_clEvEUlN3c108BFloat16EE_St5arrayIPcLm2EELi4E23TrivialOffsetCalculatorILi1EjESE_NS0_6memory12LoadWithCastILi1EEENSF_13StoreWithCastILi1EEEEEviT_T0_T2_T3_T4_T5_ --------------------------
	.section	.nv.info._ZN2at6native27unrolled_elementwise_kernelIZZZNS0_61_GLOBAL__N__b29612f4_23_ActivationMishKernel_cu_9e10b42f_310011mish_kernelERNS_18TensorIteratorBaseEENKUlvE_clEvENKUlvE2_clEvEUlN3c108BFloat16EE_St5arrayIPcLm2EELi4E23TrivialOffsetCalculatorILi1EjESE_NS0_6memory12LoadWithCastILi1EEENSF_13StoreWithCastILi1EEEEEviT_T0_T2_T3_T4_T5_,"",@"SHT_CUDA_INFO"
	.sectionflags	@""
	.align	4


	//----- nvinfo : EIATTR_CUDA_API_VERSION
	.align		4
        /*0000*/ 	.byte	0x04, 0x37
        /*0002*/ 	.short	(.L_1009 - .L_1008)
.L_1008:
        /*0004*/ 	.word	0x00000082


	//----- nvinfo : EIATTR_KPARAM_INFO
	.align		4
.L_1009:
        /*0008*/ 	.byte	0x04, 0x17
        /*000a*/ 	.short	(.L_1011 - .L_1010)
.L_1010:
        /*000c*/ 	.word	0x00000000
        /*0010*/ 	.short	0x0006
        /*0012*/ 	.short	0x0024
        /*0014*/ 	.byte	0x00, 0xf0, 0x21, 0x00


	//----- nvinfo : EIATTR_KPARAM_INFO
	.align		4
.L_1011:
        /*0018*/ 	.byte	0x04, 0x17
        /*001a*/ 	.short	(.L_1013 - .L_1012)
.L_1012:
        /*001c*/ 	.word	0x00000000
        /*0020*/ 	.short	0x0005
        /*0022*/ 	.short	0x001c
        /*0024*/ 	.byte	0x00, 0xf0, 0x21, 0x00


	//----- nvinfo : EIATTR_KPARAM_INFO
	.align		4
.L_1013:
        /*0028*/ 	.byte	0x04, 0x17
        /*002a*/ 	.short	(.L_1015 - .L_1014)
.L_1014:
        /*002c*/ 	.word	0x00000000
        /*0030*/ 	.short	0x0004
        /*0032*/ 	.short	0x0019
        /*0034*/ 	.byte	0x00, 0xf0, 0x05, 0x00


	//----- nvinfo : EIATTR_KPARAM_INFO
	.align		4
.L_1015:
        /*0038*/ 	.byte	0x04, 0x17
        /*003a*/ 	.short	(.L_1017 - .L_1016)
.L_1016:
        /*003c*/ 	.word	0x00000000
        /*0040*/ 	.short	0x0003
        /*0042*/ 	.short	0x0018
        /*0044*/ 	.byte	0x00, 0xf0, 0x05, 0x00


	//----- nvinfo : EIATTR_KPARAM_INFO
	.align		4
.L_1017:
        /*0048*/ 	.byte	0x04, 0x17
        /*004a*/ 	.short	(.L_1019 - .L_1018)
.L_1018:
        /*004c*/ 	.word	0x00000000
        /*0050*/ 	.short	0x0002
        /*0052*/ 	.short	0x0008
        /*0054*/ 	.byte	0x00, 0xf0, 0x41, 0x00


	//----- nvinfo : EIATTR_KPARAM_INFO
	.align		4
.L_1019:
        /*0058*/ 	.byte	0x04, 0x17
        /*005a*/ 	.short	(.L_1021 - .L_1020)
.L_1020:
        /*005c*/ 	.word	0x00000000
        /*0060*/ 	.short	0x0001
        /*0062*/ 	.short	0x0004
        /*0064*/ 	.byte	0x00, 0xf0, 0x05, 0x00


	//----- nvinfo : EIATTR_KPARAM_INFO
	.align		4
.L_1021:
        /*0068*/ 	.byte	0x04, 0x17
        /*006a*/ 	.short	(.L_1023 - .L_1022)
.L_1022:
        /*006c*/ 	.word	0x00000000
        /*0070*/ 	.short	0x0000
        /*0072*/ 	.short	0x0000
        /*0074*/ 	.byte	0x00, 0xf0, 0x11, 0x00


	//----- nvinfo : EIATTR_SPARSE_MMA_MASK
	.align		4
.L_1023:
        /*0078*/ 	.byte	0x03, 0x50
        /*007a*/ 	.short	0x0000


	//----- nvinfo : EIATTR_MAXREG_COUNT
	.align		4
        /*007c*/ 	.byte	0x03, 0x1b
        /*007e*/ 	.short	0x00ff


	//----- nvinfo : EIATTR_EXTERNS
	.align		4
        /*0080*/ 	.byte	0x04, 0x0f
        /*0082*/ 	.short	(.L_1025 - .L_1024)


	//   ....[0]....
	.align		4
.L_1024:
        /*0084*/ 	.word	index@(__assertfail)


	//----- nvinfo : EIATTR_MERCURY_ISA_VERSION
	.align		4
.L_1025:
        /*0088*/ 	.byte	0x03, 0x5f
        /*008a*/ 	.short	0x0101


	//----- nvinfo : EIATTR_VRC_CTA_INIT_COUNT
	.align		4
        /*008c*/ 	.byte	0x02, 0x4a
	.zero		1
	.zero		1


	//----- nvinfo : EIATTR_SYSCALL_OFFSETS
	.align		4
        /*0090*/ 	.byte	0x04, 0x46
        /*0092*/ 	.short	(.L_1027 - .L_1026)


	//   ....[0]....
.L_1026:
        /*0094*/ 	.word	0x00001080


	//   ....[1]....
        /*0098*/ 	.word	0x000022e0


	//   ....[2]....
        /*009c*/ 	.word	0x00003480


	//   ....[3]....
        /*00a0*/ 	.word	0x00004530


	//   ....[4]....
        /*00a4*/ 	.word	0x00005eb0


	//   ....[5]....
        /*00a8*/ 	.word	0x00006d90


	//   ....[6]....
        /*00ac*/ 	.word	0x00007d10


	//   ....[7]....
        /*00b0*/ 	.word	0x00008c90


	//----- nvinfo : EIATTR_EXIT_INSTR_OFFSETS
	.align		4
.L_1027:
        /*00b4*/ 	.byte	0x04, 0x1c
        /*00b6*/ 	.short	(.L_1029 - .L_1028)


	//   ....[0]....
.L_1028:
        /*00b8*/ 	.word	0x00007fc0


	//   ....[1]....
        /*00bc*/ 	.word	0x00008110


	//   ....[2]....
        /*00c0*/ 	.word	0x00008150


	//   ....[3]....
        /*00c4*/ 	.word	0x000081f0


	//   ....[4]....
        /*00c8*/ 	.word	0x00008230


	//   ....[5]....
        /*00cc*/ 	.word	0x00008270


	//   ....[6]....
        /*00d0*/ 	.word	0x00008300


	//   ....[7]....
        /*00d4*/ 	.word	0x00008340


	//   ....[8]....
        /*00d8*/ 	.word	0x000083e0


	//   ....[9]....
        /*00dc*/ 	.word	0x00008430


	//   ....[10]....
        /*00e0*/ 	.word	0x00008480


	//   ....[11]....
        /*00e4*/ 	.word	0x00008560


	//   ....[12]....
        /*00e8*/ 	.word	0x000086d0


	//   ....[13]....
        /*00ec*/ 	.word	0x00008840


	//   ....[14]....
        /*00f0*/ 	.word	0x000089a0


	//   ....[15]....
        /*00f4*/ 	.word	0x000089e0


	//   ....[16]....
        /*00f8*/ 	.word	0x00008a20


	//   ....[17]....
        /*00fc*/ 	.word	0x00008ad0


	//   ....[18]....
        /*0100*/ 	.word	0x00008b30


	//   ....[19]....
        /*0104*/ 	.word	0x00008ca0


	//   ....[20]....
        /*0108*/ 	.word	0x00008db0


	//   ....[21]....
        /*010c*/ 	.word	0x00008ef0


	//   ....[22]....
        /*0110*/ 	.word	0x00008f10


	//----- nvinfo : EIATTR_MAX_THREADS
	.align		4
.L_1029:
        /*0114*/ 	.byte	0x04, 0x05
        /*0116*/ 	.short	(.L_1031 - .L_1030)
.L_1030:
        /*0118*/ 	.word	0x00000080
        /*011c*/ 	.word	0x00000001
        /*0120*/ 	.word	0x00000001


	//----- nvinfo : EIATTR_CRS_STACK_SIZE
	.align		4
.L_1031:
        /*0124*/ 	.byte	0x04, 0x1e
        /*0126*/ 	.short	(.L_1033 - .L_1032)
.L_1032:
        /*0128*/ 	.word	0x00000000


	//----- nvinfo : EIATTR_CBANK_PARAM_SIZE
	.align		4
.L_1033:
        /*012c*/ 	.byte	0x03, 0x19
        /*012e*/ 	.short	0x002c


	//----- nvinfo : EIATTR_PARAM_CBANK
	.align		4
        /*0130*/ 	.byte	0x04, 0x0a
        /*0132*/ 	.short	(.L_1035 - .L_1034)
	.align		4
.L_1034:
        /*0134*/ 	.word	index@(.nv.constant0._ZN2at6native27unrolled_elementwise_kernelIZZZNS0_61_GLOBAL__N__b29612f4_23_ActivationMishKernel_cu_9e10b42f_310011mish_kernelERNS_18TensorIteratorBaseEENKUlvE_clEvENKUlvE2_clEvEUlN3c108BFloat16EE_St5arrayIPcLm2EELi4E23TrivialOffsetCalculatorILi1EjESE_NS0_6memory12LoadWithCastILi1EEENSF_13StoreWithCastILi1EEEEEviT_T0_T2_T3_T4_T5_)
        /*0138*/ 	.short	0x0380
        /*013a*/ 	.short	0x002c


	//----- nvinfo : EIATTR_SW_WAR
	.align		4
.L_1035:
        /*013c*/ 	.byte	0x04, 0x36
        /*013e*/ 	.short	(.L_1037 - .L_1036)
.L_1036:
        /*0140*/ 	.word	0x00000008
.L_1037:


//--------------------- .nv.info._ZN2at6native18elementwise_kernelILi128ELi4EZNS0_22gpu_kernel_impl_nocastIZZZNS0_61_GLOBAL__N__b29612f4_23_ActivationMishKernel_cu_9e10b42f_310011mish_kernelERNS_18TensorIteratorBaseEENKUlvE_clEvENKUlvE2_clEvEUlN3c108BFloat16EE_EEvS5_RKT_EUliE_EEviT1_ --------------------------
	.section	.nv.info._ZN2at6native18elementwise_kernelILi128ELi4EZNS0_22gpu_kernel_impl_nocastIZZZNS0_61_GLOBAL__N__b29612f4_23_ActivationMishKernel_cu_9e10b42f_310011mish_kernelERNS_18TensorIteratorBaseEENKUlvE_clEvENKUlvE2_clEvEUlN3c108BFloat16EE_EEvS5_RKT_EUliE_EEviT1_,"",@"SHT_CUDA_INFO"
	.sectionflags	@""
	.align	4


	//----- nvinfo : EIATTR_CUDA_API_VERSION
	.align		4
        /*0000*/ 	.byte	0x04, 0x37
        /*0002*/ 	.short	(.L_1039 - .L_1038)
.L_1038:
        /*0004*/ 	.word	0x00000082


	//----- nvinfo : EIATTR_KPARAM_INFO
	.align		4
.L_1039:
        /*0008*/ 	.byte	0x04, 0x17
        /*000a*/ 	.short	(.L_1041 - .L_1040)
.L_1040:
        /*000c*/ 	.word	0x00000000
        /*0010*/ 	.short	0x0001
        /*0012*/ 	.short	0x0008
        /*0014*/ 	.byte	0x00, 0xf0, 0x61, 0x08


	//----- nvinfo : EIATTR_KPARAM_INFO
	.align		4
.L_1041:
        /*0018*/ 	.byte	0x04, 0x17
        /*001a*/ 	.short	(.L_1043 - .L_1042)
.L_1042:
        /*001c*/ 	.word	0x00000000
        /*0020*/ 	.short	0x0000
        /*0022*/ 	.short	0x0000
        /*0024*/ 	.byte	0x00, 0xf0, 0x11, 0x00


	//----- nvinfo : EIATTR_SPARSE_MMA_MASK
	.align		4
.L_1043:
        /*0028*/ 	.byte	0x03, 0x50
        /*002a*/ 	.short	0x0000


	//----- nvinfo : EIATTR_MAXREG_COUNT
	.align		4
        /*002c*/ 	.byte	0x03, 0x1b
        /*002e*/ 	.short	0x0080


	//----- nvinfo : EIATTR_MERCURY_ISA_VERSION
	.align		4
        /*0030*/ 	.byte	0x03, 0x5f
        /*0032*/ 	.short	0x0101


	//----- nvinfo : EIATTR_VRC_CTA_INIT_COUNT
	.align		4
        /*0034*/ 	.byte	0x02, 0x4a
	.zero		1
	.zero		1


	//----- nvinfo : EIATTR_EXIT_INSTR_OFFSETS
	.align		4
        /*0038*/ 	.byte	0x04, 0x1c
        /*003a*/ 	.short	(.L_1045 - .L_1044)


	//   ....[0]....
.L_1044:
        /*003c*/ 	.word	0x000008d0


	//   ....[1]....
        /*0040*/ 	.word	0x00000b40


	//   ....[2]....
        /*0044*/ 	.word	0x00004c60


	//   ....[3]....
        /*0048*/ 	.word	0x000061a0


	//----- nvinfo : EIATTR_MAX_THREADS
	.align		4
.L_1045:
        /*004c*/ 	.byte	0x04, 0x05
        /*004e*/ 	.short	(.L_1047 - .L_1046)
.L_1046:
        /*0050*/ 	.word	0x00000080
        /*0054*/ 	.word	0x00000001
        /*0058*/ 	.word	0x00000001


	//----- nvinfo : EIATTR_CRS_STACK_SIZE
	.align		4
.L_1047:
        /*005c*/ 	.byte	0x04, 0x1e
        /*005e*/ 	.short	(.L_1049 - .L_1048)
.L_1048:
        /*0060*/ 	.word	0x00000000


	//----- nvinfo : EIATTR_CBANK_PARAM_SIZE
	.align		4
.L_1049:
        /*0064*/ 	.byte	0x03, 0x19
        /*0066*/ 	.short	0x0220


	//----- nvinfo : EIATTR_PARAM_CBANK
	.align		4
        /*0068*/ 	.byte	0x04, 0x0a
        /*006a*/ 	.short	(.L_1051 - .L_1050)
	.align		4
.L_1050:
        /*006c*/ 	.word	index@(.nv.constant0._ZN2at6native18elementwise_kernelILi128ELi4EZNS0_22gpu_kernel_impl_nocastIZZZNS0_61_GLOBAL__N__b29612f4_23_ActivationMishKernel_cu_9e10b42f_310011mish_kernelERNS_18TensorIteratorBaseEENKUlvE_clEvENKUlvE2_clEvEUlN3c108BFloat16EE_EEvS5_RKT_EUliE_EEviT1_)
        /*0070*/ 	.short	0x0380
        /*0072*/ 	.short	0x0220


	//----- nvinfo : EIATTR_SW_WAR
	.align		4
.L_1051:
        /*0074*/ 	.byte	0x04, 0x36
        /*0076*/ 	.short	(.L_1053 - .L_1052)
.L_1052:
        /*0078*/ 	.word	0x00000008
.L_1053:


//--------------------- .nv.info._ZN2at6native27unrolled_elementwise_kernelIZZZNS0_61_GLOBAL__N__b29612f4_23_ActivationMishKernel_cu_9e10b42f_310011mish_kernelERNS_18TensorIteratorBaseEENKUlvE_clEvENKUlvE2_clEvEUlN3c108BFloat16EE_St5arrayIPcLm2EELi4E23TrivialOffsetCalculatorILi1EjESE_NS0_6memory15LoadWithoutCastENSF_16StoreWithoutCastEEEviT_T0_T2_T3_T4_T5_ --------------------------
	.section	.nv.info._ZN2at6native27unrolled_elementwise_kernelIZZZNS0_61_GLOBAL__N__b29612f4_23_ActivationMishKernel_cu_9e10b42f_310011mish_kernelERNS_18TensorIteratorBaseEENKUlvE_clEvENKUlvE2_clEvEUlN3c108BFloat16EE_St5arrayIPcLm2EELi4E23TrivialOffsetCalculatorILi1EjESE_NS0_6memory15LoadWithoutCastENSF_16StoreWithoutCastEEEviT_T0_T2_T3_T4_T5_,"",@"SHT_CUDA_INFO"
	.sectionflags	@""
	.align	4


	//----- nvinfo : EIATTR_CUDA_API_VERSION
	.align		4
        /*0000*/ 	.byte	0x04, 0x37
        /*0002*/ 	.short	(.L_1055 - .L_1054)
.L_1054:
        /*0004*/ 	.word	0x00000082


	//----- nvinfo : EIATTR_KPARAM_INFO
	.align		4
.L_1055:
        /*0008*/ 	.byte	0x04, 0x17
        /*000a*/ 	.short	(.L_1057 - .L_1056)
.L_1056:
        /*000c*/ 	.word	0x00000000
        /*0010*/ 	.short	0x0006
        /*0012*/ 	.short	0x001b
        /*0014*/ 	.byte	0x00, 0xf0, 0x05, 0x00


	//----- nvinfo : EIATTR_KPARAM_INFO
	.align		4
.L_1057:
        /*0018*/ 	.byte	0x04, 0x17
        /*001a*/ 	.short	(.L_1059 - .L_1058)
.L_1058:
        /*001c*/ 	.word	0x00000000
        /*0020*/ 	.short	0x0005
        /*0022*/ 	.short	0x001a
        /*0024*/ 	.byte	0x00, 0xf0, 0x05, 0x00


	//----- nvinfo : EIATTR_KPARAM_INFO
	.align		4
.L_1059:
        /*0028*/ 	.byte	0x04, 0x17
        /*002a*/ 	.short	(.L_1061 - .L_1060)
.L_1060:
        /*002c*/ 	.word	0x00000000
        /*0030*/ 	.short	0x0004
        /*0032*/ 	.short	0x0019
        /*0034*/ 	.byte	0x00, 0xf0, 0x05, 0x00


	//----- nvinfo : EIATTR_KPARAM_INFO
	.align		4
.L_1061:
        /*0038*/ 	.byte	0x04, 0x17
        /*003a*/ 	.short	(.L_1063 - .L_1062)
.L_1062:
        /*003c*/ 	.word	0x00000000
        /*0040*/ 	.short	0x0003
        /*0042*/ 	.short	0x0018
        /*0044*/ 	.byte	0x00, 0xf0, 0x05, 0x00


	//----- nvinfo : EIATTR_KPARAM_INFO
	.align		4
.L_1063:
        /*0048*/ 	.byte	0x04, 0x17
        /*004a*/ 	.short	(.L_1065 - .L_1064)
.L_1064:
        /*004c*/ 	.word	0x00000000
        /*0050*/ 	.short	0x0002
        /*0052*/ 	.short	0x0008
        /*0054*/ 	.byte	0x00, 0xf0, 0x41, 0x00


	//----- nvinfo : EIATTR_KPARAM_INFO
	.align		4
.L_1065:
        /*0058*/ 	.byte	0x04, 0x17
        /*005a*/ 	.short	(.L_1067 - .L_1066)
.L_1066:
        /*005c*/ 	.word	0x00000000
        /*0060*/ 	.short	0x0001
        /*0062*/ 	.short	0x0004
        /*0064*/ 	.byte	0x00, 0xf0, 0x05, 0x00


	//----- nvinfo : EIATTR_KPARAM_INFO
	.align		4
.L_1067:
        /*0068*/ 	.byte	0x04, 0x17
        /*006a*/ 	.short	(.L_1069 - .L_1068)
.L_1068:
        /*006c*/ 	.word	0x00000000
        /*0070*/ 	.short	0x0000
        /*0072*/ 	.short	0x0000
        /*0074*/ 	.byte	0x00, 0xf0, 0x11, 0x00


	//----- nvinfo : EIATTR_SPARSE_MMA_MASK
	.align		4
.L_1069:
        /*0078*/ 	.byte	0x03, 0x50
        /*007a*/ 	.short	0x0000


	//----- nvinfo : EIATTR_MAXREG_COUNT
	.align		4
        /*007c*/ 	.byte	0x03, 0x1b
        /*007e*/ 	.short	0x00ff


	//----- nvinfo : EIATTR_MERCURY_ISA_VERSION
	.align		4
        /*0080*/ 	.byte	0x03, 0x5f
        /*0082*/ 	.short	0x0101


	//----- nvinfo : EIATTR_VRC_CTA_INIT_COUNT
	.align		4
        /*0084*/ 	.byte	0x02, 0x4a
	.zero		1
	.zero		1


	//----- nvinfo : EIATTR_EXIT_INSTR_OFFSETS
	.align		4
        /*0088*/ 	.byte	0x04, 0x1c
        /*008a*/ 	.short	(.L_1071 - .L_1070)


	//   ....[0]....
.L_1070:
        /*008c*/ 	.word	0x00000d20


	//   ....[1]....
        /*0090*/ 	.word	0x00000d70


	//----- nvinfo : EIATTR_MAX_THREADS
	.align		4
.L_1071:
        /*0094*/ 	.byte	0x04, 0x05
        /*0096*/ 	.short	(.L_1073 - .L_1072)
.L_1072:
        /*0098*/ 	.word	0x00000080
        /*009c*/ 	.word	0x00000001
        /*00a0*/ 	.word	0x00000001


	//----- nvinfo : EIATTR_CRS_STACK_SIZE
	.align		4
.L_1073:
        /*00a4*/ 	.byte	0x04, 0x1e
        /*00a6*/ 	.short	(.L_1075 - .L_1074)
.L_1074:
        /*00a8*/ 	.word	0x00000000


	//----- nvinfo : EIATTR_CBANK_PARAM_SIZE
	.align		4
.L_1075:
        /*00ac*/ 	.byte	0x03, 0x19
        /*00ae*/ 	.short	0x001c


	//----- nvinfo : EIATTR_PARAM_CBANK
	.align		4
        /*00b0*/ 	.byte	0x04, 0x0a
        /*00b2*/ 	.short	(.L_1077 - .L_1076)
	.align		4
.L_1076:
        /*00b4*/ 	.word	index@(.nv.constant0._ZN2at6native27unrolled_elementwise_kernelIZZZNS0_61_GLOBAL__N__b29612f4_23_ActivationMishKernel_cu_9e10b42f_310011mish_kernelERNS_18TensorIteratorBaseEENKUlvE_clEvENKUlvE2_clEvEUlN3c108BFloat16EE_St5arrayIPcLm2EELi4E23TrivialOffsetCalculatorILi1EjESE_NS0_6memory15LoadWithoutCastENSF_16StoreWithoutCastEEEviT_T0_T2_T3_T4_T5_)
        /*00b8*/ 	.short	0x0380
        /*00ba*/ 	.short	0x001c


	//----- nvinfo : EIATTR_SW_WAR
	.align		4
.L_1077:
        /*00bc*/ 	.byte	0x04, 0x36
        /*00be*/ 	.short	(.L_1079 - .L_1078)
.L_1078:
        /*00c0*/ 	.word	0x00000008
.L_1079:


//--------------------- .nv.info._ZN2at6native29vectorized_elementwise_kernelILi2EZZZNS0_61_GLOBAL__N__b29612f4_23_ActivationMishKernel_cu_9e10b42f_310011mish_kernelERNS_18TensorIteratorBaseEENKUlvE_clEvENKUlvE2_clEvEUlN3c108BFloat16EE_St5arrayIPcLm2EEEEviT0_T1_ --------------------------
	.section	.nv.info._ZN2at6native29vectorized_elementwise_kernelILi2EZZZNS0_61_GLOBAL__N__b29612f4_23_ActivationMishKernel_cu_9e10b42f_310011mish_kernelERNS_18TensorIteratorBaseEENKUlvE_clEvENKUlvE2_clEvEUlN3c108BFloat16EE_St5arrayIPcLm2EEEEviT0_T1_,"",@"SHT_CUDA_INFO"
	.sectionflags	@""
	.align	4


	//----- nvinfo : EIATTR_CUDA_API_VERSION
	.align		4
        /*0000*/ 	.byte	0x04, 0x37
        /*0002*/ 	.short	(.L_1081 - .L_1080)
.L_1080:
        /*0004*/ 	.word	0x00000082


	//----- nvinfo : EIATTR_KPARAM_INFO
	.align		4
.L_1081:
        /*0008*/ 	.byte	0x04, 0x17
        /*000a*/ 	.short	(.L_1083 - .L_1082)
.L_1082:
        /*000c*/ 	.word	0x00000000
        /*0010*/ 	.short	0x0002
        /*0012*/ 	.short	0x0008
        /*0014*/ 	.byte	0x00, 0xf0, 0x41, 0x00


	//----- nvinfo : EIATTR_KPARAM_INFO
	.align		4
.L_1083:
        /*0018*/ 	.byte	0x04, 0x17
        /*001a*/ 	.short	(.L_1085 - .L_1084)
.L_1084:
        /*001c*/ 	.word	0x00000000
        /*0020*/ 	.short	0x0001
        /*0022*/ 	.short	0x0004
        /*0024*/ 	.byte	0x00, 0xf0, 0x05, 0x00


	//----- nvinfo : EIATTR_KPARAM_INFO
	.align		4
.L_1085:
        /*0028*/ 	.byte	0x04, 0x17
        /*002a*/ 	.short	(.L_1087 - .L_1086)
.L_1086:
        /*002c*/ 	.word	0x00000000
        /*0030*/ 	.short	0x0000
        /*0032*/ 	.short	0x0000
        /*0034*/ 	.byte	0x00, 0xf0, 0x11, 0x00


	//----- nvinfo : EIATTR_SPARSE_MMA_MASK
	.align		4
.L_1087:
        /*0038*/ 	.byte	0x03, 0x50
        /*003a*/ 	.short	0x0000


	//----- nvinfo : EIATTR_MAXREG_COUNT
	.align		4
        /*003c*/ 	.byte	0x03, 0x1b
        /*003e*/ 	.short	0x00ff


	//----- nvinfo : EIATTR_MERCURY_ISA_VERSION
	.align		4
        /*0040*/ 	.byte	0x03, 0x5f
        /*0042*/ 	.short	0x0101


	//----- nvinfo : EIATTR_VRC_CTA_INIT_COUNT
	.align		4
        /*0044*/ 	.byte	0x02, 0x4a
	.zero		1
	.zero		1


	//----- nvinfo : EIATTR_EXIT_INSTR_OFFSETS
	.align		4
        /*0048*/ 	.byte	0x04, 0x1c
        /*004a*/ 	.short	(.L_1089 - .L_1088)


	//   ....[0]....
.L_1088:
        /*004c*/ 	.word	0x00001ad0


	//   ....[1]....
        /*0050*/ 	.word	0x00001b20


	//   ....[2]....
        /*0054*/ 	.word	0x00002c40


	//----- nvinfo : EIATTR_MAX_THREADS
	.align		4
.L_1089:
        /*0058*/ 	.byte	0x04, 0x05
        /*005a*/ 	.short	(.L_1091 - .L_1090)
.L_1090:
        /*005c*/ 	.word	0x00000080
        /*0060*/ 	.word	0x00000001
        /*0064*/ 	.word	0x00000001


	//----- nvinfo : EIATTR_CRS_STACK_SIZE
	.align		4
.L_1091:
        /*0068*/ 	.byte	0x04, 0x1e
        /*006a*/ 	.short	(.L_1093 - .L_1092)
.L_1092:
        /*006c*/ 	.word	0x00000000


	//----- nvinfo : EIATTR_CBANK_PARAM_SIZE
	.align		4
.L_1093:
        /*0070*/ 	.byte	0x03, 0x19
        /*0072*/ 	.short	0x0018


	//----- nvinfo : EIATTR_PARAM_CBANK
	.align		4
        /*0074*/ 	.byte	0x04, 0x0a
        /*0076*/ 	.short	(.L_1095 - .L_1094)
	.align		4
.L_1094:
        /*0078*/ 	.word	index@(.nv.constant0._ZN2at6native29vectorized_elementwise_kernelILi2EZZZNS0_61_GLOBAL__N__b29612f4_23_ActivationMishKernel_cu_9e10b42f_310011mish_kernelERNS_18TensorIteratorBaseEENKUlvE_clEvENKUlvE2_clEvEUlN3c108BFloat16EE_St5arrayIPcLm2EEEEviT0_T1_)
        /*007c*/ 	.short	0x0380
        /*007e*/ 	.short	0x0018


	//----- nvinfo : EIATTR_SW_WAR
	.align		4
.L_1095:
        /*0080*/ 	.byte	0x04, 0x36
        /*0082*/ 	.short	(.L_1097 - .L_1096)
.L_1096:
        /*0084*/ 	.word	0x00000008
.L_1097:


//--------------------- .nv.info._ZN2at6native29vectorized_elementwise_kernelILi4EZZZNS0_61_GLOBAL__N__b29612f4_23_ActivationMishKernel_cu_9e10b42f_310011mish_kernelERNS_18TensorIteratorBaseEENKUlvE_clEvENKUlvE2_clEvEUlN3c108BFloat16EE_St5arrayIPcLm2EEEEviT0_T1_ --------------------------
	.section	.nv.info._ZN2at6native29vectorized_elementwise_kernelILi4EZZZNS0_61_GLOBAL__N__b29612f4_23_ActivationMishKernel_cu_9e10b42f_310011mish_kernelERNS_18TensorIteratorBaseEENKUlvE_clEvENKUlvE2_clEvEUlN3c108BFloat16EE_St5arrayIPcLm2EEEEviT0_T1_,"",@"SHT_CUDA_INFO"
	.sectionflags	@""
	.align	4


	//----- nvinfo : EIATTR_CUDA_API_VERSION
	.align		4
        /*0000*/ 	.byte	0x04, 0x37
        /*0002*/ 	.short	(.L_1099 - .L_1098)
.L_1098:
        /*0004*/ 	.word	0x00000082


	//----- nvinfo : EIATTR_KPARAM_INFO
	.align		4
.L_1099:
        /*0008*/ 	.byte	0x04, 0x17
        /*000a*/ 	.short	(.L_1101 - .L_1100)
.L_1100:
        /*000c*/ 	.word	0x00000000
        /*0010*/ 	.short	0x0002
        /*0012*/ 	.short	0x0008
        /*0014*/ 	.byte	0x00, 0xf0, 0x41, 0x00


	//----- nvinfo : EIATTR_KPARAM_INFO
	.align		4
.L_1101:
        /*0018*/ 	.byte	0x04, 0x17
        /*001a*/ 	.short	(.L_1103 - .L_1102)
.L_1102:
        /*001c*/ 	.word	0x00000000
        /*0020*/ 	.short	0x0001
        /*0022*/ 	.short	0x0004
        /*0024*/ 	.byte	0x00, 0xf0, 0x05, 0x00


	//----- nvinfo : EIATTR_KPARAM_INFO
	.align		4
.L_1103:
        /*0028*/ 	.byte	0x04, 0x17
        /*002a*/ 	.short	(.L_1105 - .L_1104)
.L_1104:
        /*002c*/ 	.word	0x00000000
        /*0030*/ 	.short	0x0000
        /*0032*/ 	.short	0x0000
        /*0034*/ 	.byte	0x00, 0xf0, 0x11, 0x00


	//----- nvinfo : EIATTR_SPARSE_MMA_MASK
	.align		4
.L_1105:
        /*0038*/ 	.byte	0x03, 0x50
        /*003a*/ 	.short	0x0000


	//----- nvinfo : EIATTR_MAXREG_COUNT
	.align		4
        /*003c*/ 	.byte	0x03, 0x1b
        /*003e*/ 	.short	0x00ff


	//----- nvinfo : EIATTR_MERCURY_ISA_VERSION
	.align		4
        /*0040*/ 	.byte	0x03, 0x5f
        /*0042*/ 	.short	0x0101


	//----- nvinfo : EIATTR_VRC_CTA_INIT_COUNT
	.align		4
        /*0044*/ 	.byte	0x02, 0x4a
	.zero		1
	.zero		1


	//----- nvinfo : EIATTR_EXIT_INSTR_OFFSETS
	.align		4
        /*0048*/ 	.byte	0x04, 0x1c
        /*004a*/ 	.short	(.L_1107 - .L_1106)


	//   ....[0]....
.L_1106:
        /*004c*/ 	.word	0x00001ad0


	//   ....[1]....
        /*0050*/ 	.word	0x00001b20


	//   ....[2]....
        /*0054*/ 	.word	0x00002c00


	//----- nvinfo : EIATTR_MAX_THREADS
	.align		4
.L_1107:
        /*0058*/ 	.byte	0x04, 0x05
        /*005a*/ 	.short	(.L_1109 - .L_1108)
.L_1108:
        /*005c*/ 	.word	0x00000080
        /*0060*/ 	.word	0x00000001
        /*0064*/ 	.word	0x00000001


	//----- nvinfo : EIATTR_CRS_STACK_SIZE
	.align		4
.L_1109:
        /*0068*/ 	.byte	0x04, 0x1e
        /*006a*/ 	.short	(.L_1111 - .L_1110)
.L_1110:
        /*006c*/ 	.word	0x00000000


	//----- nvinfo : EIATTR_CBANK_PARAM_SIZE
	.align		4
.L_1111:
        /*0070*/ 	.byte	0x03, 0x19
        /*0072*/ 	.short	0x0018


	//----- nvinfo : EIATTR_PARAM_CBANK
	.align		4
        /*0074*/ 	.byte	0x04, 0x0a
        /*0076*/ 	.short	(.L_1113 - .L_1112)
	.align		4
.L_1112:
        /*0078*/ 	.word	index@(.nv.constant0._ZN2at6native29vectorized_elementwise_kernelILi4EZZZNS0_61_GLOBAL__N__b29612f4_23_ActivationMishKernel_cu_9e10b42f_310011mish_kernelERNS_18TensorIteratorBaseEENKUlvE_clEvENKUlvE2_clEvEUlN3c108BFloat16EE_St5arrayIPcLm2EEEEviT0_T1_)
        /*007c*/ 	.short	0x0380
        /*007e*/ 	.short	0x0018


	//----- nvinfo : EIATTR_SW_WAR
	.align		4
.L_1113:
        /*0080*/ 	.byte	0x04, 0x36
        /*0082*/ 	.short	(.L_1115 - .L_1114)
.L_1114:
        /*0084*/ 	.word	0x00000008
.L_1115:


//--------------------- .nv.info._ZN2at6native29vectorized_elementwise_kernelILi8EZZZNS0_61_GLOBAL__N__b29612f4_23_ActivationMishKernel_cu_9e10b42f_310011mish_kernelERNS_18TensorIteratorBaseEENKUlvE_clEvENKUlvE2_clEvEUlN3c108BFloat16EE_St5arrayIPcLm2EEEEviT0_T1_ --------------------------
	.section	.nv.info._ZN2at6native29vectorized_elementwise_kernelILi8EZZZNS0_61_GLOBAL__N__b29612f4_23_ActivationMishKernel_cu_9e10b42f_310011mish_kernelERNS_18TensorIteratorBaseEENKUlvE_clEvENKUlvE2_clEvEUlN3c108BFloat16EE_St5arrayIPcLm2EEEEviT0_T1_,"",@"SHT_CUDA_INFO"
	.sectionflags	@""
	.align	4


	//----- nvinfo : EIATTR_CUDA_API_VERSION
	.align		4
        /*0000*/ 	.byte	0x04, 0x37
        /*0002*/ 	.short	(.L_1117 - .L_1116)
.L_1116:
        /*0004*/ 	.word	0x00000082


	//----- nvinfo : EIATTR_KPARAM_INFO
	.align		4
.L_1117:
        /*0008*/ 	.byte	0x04, 0x17
        /*000a*/ 	.short	(.L_1119 - .L_1118)
.L_1118:
        /*000c*/ 	.word	0x00000000
        /*0010*/ 	.short	0x0002
        /*0012*/ 	.short	0x0008
        /*0014*/ 	.byte	0x00, 0xf0, 0x41, 0x00


	//----- nvinfo : EIATTR_KPARAM_INFO
	.align		4
.L_1119:
        /*0018*/ 	.byte	0x04, 0x17
        /*001a*/ 	.short	(.L_1121 - .L_1120)
.L_1120:
        /*001c*/ 	.word	0x00000000
        /*0020*/ 	.short	0x0001
        /*0022*/ 	.short	0x0004
        /*0024*/ 	.byte	0x00, 0xf0, 0x05, 0x00


	//----- nvinfo : EIATTR_KPARAM_INFO
	.align		4
.L_1121:
        /*0028*/ 	.byte	0x04, 0x17
        /*002a*/ 	.short	(.L_1123 - .L_1122)
.L_1122:
        /*002c*/ 	.word	0x00000000
        /*0030*/ 	.short	0x0000
        /*0032*/ 	.short	0x0000
        /*0034*/ 	.byte	0x00, 0xf0, 0x11, 0x00


	//----- nvinfo : EIATTR_SPARSE_MMA_MASK
	.align		4
.L_1123:
        /*0038*/ 	.byte	0x03, 0x50
        /*003a*/ 	.short	0x0000


	//----- nvinfo : EIATTR_MAXREG_COUNT
	.align		4
        /*003c*/ 	.byte	0x03, 0x1b
        /*003e*/ 	.short	0x00ff


	//----- nvinfo : EIATTR_MERCURY_ISA_VERSION
	.align		4
        /*0040*/ 	.byte	0x03, 0x5f
        /*0042*/ 	.short	0x0101


	//----- nvinfo : EIATTR_VRC_CTA_INIT_COUNT
	.align		4
        /*0044*/ 	.byte	0x02, 0x4a
	.zero		1
	.zero		1


	//----- nvinfo : EIATTR_EXIT_INSTR_OFFSETS
	.align		4
        /*0048*/ 	.byte	0x04, 0x1c
        /*004a*/ 	.short	(.L_1125 - .L_1124)


	//   ....[0]....
.L_1124:
        /*004c*/ 	.word	0x00000010


	//----- nvinfo : EIATTR_MAX_THREADS
	.align		4
.L_1125:
        /*0050*/ 	.byte	0x04, 0x05
        /*0052*/ 	.short	(.L_1127 - .L_1126)
.L_1126:
        /*0054*/ 	.word	0x00000080
        /*0058*/ 	.word	0x00000001
        /*005c*/ 	.word	0x00000001


	//----- nvinfo : EIATTR_CBANK_PARAM_SIZE
	.align		4
.L_1127:
        /*0060*/ 	.byte	0x03, 0x19
        /*0062*/ 	.short	0x0018


	//----- nvinfo : EIATTR_PARAM_CBANK
	.align		4
        /*0064*/ 	.byte	0x04, 0x0a
        /*0066*/ 	.short	(.L_1129 - .L_1128)
	.align		4
.L_1128:
        /*0068*/ 	.word	index@(.nv.constant0._ZN2at6native29vectorized_elementwise_kernelILi8EZZZNS0_61_GLOBAL__N__b29612f4_23_ActivationMishKernel_cu_9e10b42f_310011mish_kernelERNS_18TensorIteratorBaseEENKUlvE_clEvENKUlvE2_clEvEUlN3c108BFloat16EE_St5arrayIPcLm2EEEEviT0_T1_)
        /*006c*/ 	.short	0x0380
        /*006e*/ 	.short	0x0018


	//----- nvinfo : EIATTR_SW_WAR
	.align		4
.L_1129:
        /*0070*/ 	.byte	0x04, 0x36
        /*0072*/ 	.short	(.L_1131 - .L_1130)
.L_1130:
        /*0074*/ 	.word	0x00000008
.L_1131:


//--------------------- .nv.info._ZN2at6native18elementwise_kernelILi128ELi4EZNS0_15gpu_kernel_implIZZZNS0_61_GLOBAL__N__b29612f4_23_ActivationMishKernel_cu_9e10b42f_310011mish_kernelERNS_18TensorIteratorBaseEENKUlvE_clEvENKUlvE1_clEvEUlN3c104HalfEE_EEvS5_RKT_EUliE_EEviT1_ --------------------------
	.section	.nv.info._ZN2at6native18elementwise_kernelILi128ELi4EZNS0_15gpu_kernel_implIZZZNS0_61_GLOBAL__N__b29612f4_23_ActivationMishKernel_cu_9e10b42f_310011mish_kernelERNS_18TensorIteratorBaseEENKUlvE_clEvENKUlvE1_clEvEUlN3c104HalfEE_EEvS5_RKT_EUliE_EEviT1_,"",@"SHT_CUDA_INFO"
	.sectionflags	@""
	.align	4


	//----- nvinfo : EIATTR_CUDA_API_VERSION
	.align		4
        /*0000*/ 	.byte	0x04, 0x37
        /*0002*/ 	.short	(.L_1133 - .L_1132)
.L_1132:
        /*0004*/ 	.word	0x00000082


	//----- nvinfo : EIATTR_KPARAM_INFO
	.align		4
.L_1133:
        /*0008*/ 	.byte	0x04, 0x17
        /*000a*/ 	.short	(.L_1135 - .L_1134)
.L_1134:
        /*000c*/ 	.word	0x00000000
        /*0010*/ 	.short	0x0001
        /*0012*/ 	.short	0x0008
        /*0014*/ 	.byte	0x00, 0xf0, 0x61, 0x08


	//----- nvinfo : EIATTR_KPARAM_INFO
	.align		4
.L_1135:
        /*0018*/ 	.byte	0x04, 0x17
        /*001a*/ 	.short	(.L_1137 - .L_1136)
.L_1136:
        /*001c*/ 	.word	0x00000000
        /*0020*/ 	.short	0x0000
        /*0022*/ 	.short	0x0000
        /*0024*/ 	.byte	0x00, 0xf0, 0x11, 0x00


	//----- nvinfo : EIATTR_SPARSE_MMA_MASK
	.align		4
.L_1137:
        /*0028*/ 	.byte	0x03, 0x50
        /*002a*/ 	.short	0x0000


	//----- nvinfo : EIATTR_MAXREG_COUNT
	.align		4
        /*002c*/ 	.byte	0x03, 0x1b
        /*002e*/ 	.short	0x0080


	//----- nvinfo : EIATTR_EXTERNS
	.align		4
        /*0030*/ 	.byte	0x04, 0x0f
        /*0032*/ 	.short	(.L_1139 - .L_1138)


	//   ....[0]....
	.align		4
.L_1138:
        /*0034*/ 	.word	index@(__assertfail)


	//----- nvinfo : EIATTR_MERCURY_ISA_VERSION
	.align		4
.L_1139:
        /*0038*/ 	.byte	0x03, 0x5f
        /*003a*/ 	.short	0x0101


	//----- nvinfo : EIATTR_VRC_CTA_INIT_COUNT
	.align		4
        /*003c*/ 	.byte	0x02, 0x4a
	.zero		1
	.zero		1


	//----- nvinfo : EIATTR_SYSCALL_OFFSETS
	.align		4
        /*0040*/ 	.byte	0x04, 0x46
        /*0042*/ 	.short	(.L_1141 - .L_1140)


	//   ....[0]....
.L_1140:
        /*0044*/ 	.word	0x00002270


	//   ....[1]....
        /*0048*/ 	.word	0x00003370


	//   ....[2]....
        /*004c*/ 	.word	0x00005780


	//   ....[3]....
        /*0050*/ 	.word	0x000066b0


	//   ....[4]....
        /*0054*/ 	.word	0x00008bd0


	//   ....[5]....
        /*0058*/ 	.word	0x00009b00


	//   ....[6]....
        /*005c*/ 	.word	0x0000c030


	//   ....[7]....
        /*0060*/ 	.word	0x0000cf30


	//----- nvinfo : EIATTR_EXIT_INSTR_OFFSETS
	.align		4
.L_1141:
        /*0064*/ 	.byte	0x04, 0x1c
        /*0066*/ 	.short	(.L_1143 - .L_1142)


	//   ....[0]....
.L_1142:
        /*0068*/ 	.word	0x00009de0


	//   ....[1]....
        /*006c*/ 	.word	0x0000c3d0


	//   ....[2]....
        /*0070*/ 	.word	0x0000c410


	//   ....[3]....
        /*0074*/ 	.word	0x0000c4b0


	//   ....[4]....
        /*0078*/ 	.word	0x0000c4f0


	//   ....[5]....
        /*007c*/ 	.word	0x0000c530


	//   ....[6]....
        /*0080*/ 	.word	0x0000c5c0


	//   ....[7]....
        /*0084*/ 	.word	0x0000c5e0


	//   ....[8]....
        /*0088*/ 	.word	0x0000c680


	//   ....[9]....
        /*008c*/ 	.word	0x0000c6d0


	//   ....[10]....
        /*0090*/ 	.word	0x0000c720


	//   ....[11]....
        /*0094*/ 	.word	0x0000c800


	//   ....[12]....
        /*0098*/ 	.word	0x0000c970


	//   ....[13]....
        /*009c*/ 	.word	0x0000cae0


	//   ....[14]....
        /*00a0*/ 	.word	0x0000cc40


	//   ....[15]....
        /*00a4*/ 	.word	0x0000cc80


	//   ....[16]....
        /*00a8*/ 	.word	0x0000ccc0


	//   ....[17]....
        /*00ac*/ 	.word	0x0000cd70


	//   ....[18]....
        /*00b0*/ 	.word	0x0000cdd0


	//   ....[19]....
        /*00b4*/ 	.word	0x0000cf40


	//   ....[20]....
        /*00b8*/ 	.word	0x0000d050


	//   ....[21]....
        /*00bc*/ 	.word	0x0000d190


	//   ....[22]....
        /*00c0*/ 	.word	0x0000d1d0


	//----- nvinfo : EIATTR_MAX_THREADS
	.align		4
.L_1143:
        /*00c4*/ 	.byte	0x04, 0x05
        /*00c6*/ 	.short	(.L_1145 - .L_1144)
.L_1144:
        /*00c8*/ 	.word	0x00000080
        /*00cc*/ 	.word	0x00000001
        /*00d0*/ 	.word	0x00000001


	//----- nvinfo : EIATTR_CRS_STACK_SIZE
	.align		4
.L_1145:
        /*00d4*/ 	.byte	0x04, 0x1e
        /*00d6*/ 	.short	(.L_1147 - .L_1146)
.L_1146:
        /*00d8*/ 	.word	0x00000000


	//----- nvinfo : EIATTR_CBANK_PARAM_SIZE
	.align		4
.L_1147:
        /*00dc*/ 	.byte	0x03, 0x19
        /*00de*/ 	.short	0x0220


	//----- nvinfo : EIATTR_PARAM_CBANK
	.align		4
        /*00e0*/ 	.byte	0x04, 0x0a
        /*00e2*/ 	.short	(.L_1149 - .L_1148)
	.align		4
.L_1148:
        /*00e4*/ 	.word	index@(.nv.constant0._ZN2at6native18elementwise_kernelILi128ELi4EZNS0_15gpu_kernel_implIZZZNS0_61_GLOBAL__N__b29612f4_23_ActivationMishKernel_cu_9e10b42f_310011mish_kernelERNS_18TensorIteratorBaseEENKUlvE_clEvENKUlvE1_clEvEUlN3c104HalfEE_EEvS5_RKT_EUliE_EEviT1_)
        /*00e8*/ 	.short	0x0380
        /*00ea*/ 	.short	0x0220


	//----- nvinfo : EIATTR_SW_WAR
	.align		4
.L_1149:
        /*00ec*/ 	.byte	0x04, 0x36
        /*00ee*/ 	.short	(.L_1151 - .L_1150)
.L_1150:
        /*00f0*/ 	.word	0x00000008
.L_1151:


//--------------------- .nv.info._ZN2at6native27unrolled_elementwise_kernelIZZZNS0_61_GLOBAL__N__b29612f4_23_ActivationMishKernel_cu_9e10b42f_310011mish_kernelERNS_18TensorIteratorBaseEENKUlvE_clEvENKUlvE1_clEvEUlN3c104HalfEE_St5arrayIPcLm2EELi4E23TrivialOffsetCalculatorILi1EjESE_NS0_6memory12LoadWithCastILi1EEENSF_13StoreWithCastILi1EEEEEviT_T0_T2_T3_T4_T5_ --------------------------
	.section	.nv.info._ZN2at6native27unrolled_elementwise_kernelIZZZNS0_61_GLOBAL__N__b29612f4_23_ActivationMishKernel_cu_9e10b42f_310011mish_kernelERNS_18TensorIteratorBaseEENKUlvE_clEvENKUlvE1_clEvEUlN3c104HalfEE_St5arrayIPcLm2EELi4E23TrivialOffsetCalculatorILi1EjESE_NS0_6memory12LoadWithCastILi1EEENSF_13StoreWithCastILi1EEEEEviT_T0_T2_T3_T4_T5_,"",@"SHT_CUDA_INFO"
	.sectionflags	@""
	.align	4


	//----- nvinfo : EIATTR_CUDA_API_VERSION
	.align		4
        /*0000*/ 	.byte	0x04, 0x37
        /*0002*/ 	.short	(.L_1153 - .L_1152)
.L_1152:
        /*0004*/ 	.word	0x00000082


	//----- nvinfo : EIATTR_KPARAM_INFO
	.align		4
.L_1153:
        /*0008*/ 	.byte	0x04, 0x17
        /*000a*/ 	.short	(.L_1155 - .L_1154)
.L_1154:
        /*000c*/ 	.word	0x00000000
        /*0010*/ 	.short	0x0006
        /*0012*/ 	.short	0x0024
        /*0014*/ 	.byte	0x00, 0xf0, 0x21, 0x00


	//----- nvinfo : EIATTR_KPARAM_INFO
	.align		4
.L_1155:
        /*0018*/ 	.byte	0x04, 0x17
        /*001a*/ 	.short	(.L_1157 - .L_1156)
.L_1156:
        /*001c*/ 	.word	0x00000000
        /*0020*/ 	.short	0x0005
        /*0022*/ 	.short	0x001c
        /*0024*/ 	.byte	0x00, 0xf0, 0x21, 0x00


	//----- nvinfo : EIATTR_KPARAM_INFO
	.align		4
.L_1157:
        /*0028*/ 	.byte	0x04, 0x17
        /*002a*/ 	.short	(.L_1159 - .L_1158)
.L_1158:
        /*002c*/ 	.word	0x00000000
        /*0030*/ 	.short	0x0004
        /*0032*/ 	.short	0x0019
        /*0034*/ 	.byte	0x00, 0xf0, 0x05, 0x00


	//----- nvinfo : EIATTR_KPARAM_INFO
	.align		4
.L_1159:
        /*0038*/ 	.byte	0x04, 0x17
        /*003a*/ 	.short	(.L_1161 - .L_1160)
.L_1160:
        /*003c*/ 	.word	0x00000000
        /*0040*/ 	.short	0x0003
        /*0042*/ 	.short	0x0018
        /*0044*/ 	.byte	0x00, 0xf0, 0x05, 0x00


	//----- nvinfo : EIATTR_KPARAM_INFO
	.align		4
.L_1161:
        /*0048*/ 	.byte	0x04, 0x17
        /*004a*/ 	.short	(.L_1163 - .L_1162)
.L_1162:
        /*004c*/ 	.word	0x00000000
        /*0050*/ 	.short	0x0002
        /*0052*/ 	.short	0x0008
        /*0054*/ 	.byte	0x00, 0xf0, 0x41, 0x00


	//----- nvinfo : EIATTR_KPARAM_INFO
	.align		4
.L_1163:
        /*0058*/ 	.byte	0x04, 0x17
        /*005a*/ 	.short	(.L_1165 - .L_1164)
.L_1164:
        /*005c*/ 	.word	0x00000000
        /*0060*/ 	.short	0x0001
        /*0062*/ 	.short	0x0004
        /*0064*/ 	.byte	0x00, 0xf0, 0x05, 0x00


	//----- nvinfo : EIATTR_KPARAM_INFO
	.align		4
.L_1165:
        /*0068*/ 	.byte	0x04, 0x17
        /*006a*/ 	.short	(.L_1167 - .L_1166)
.L_1166:
        /*006c*/ 	.word	0x00000000
        /*0070*/ 	.short	0x0000
        /*0072*/ 	.short	0x0000
        /*0074*/ 	.byte	0x00, 0xf0, 0x11, 0x00


	//----- nvinfo : EIATTR_SPARSE_MMA_MASK
	.align		4
.L_1167:
        /*0078*/ 	.byte	0x03, 0x50
        /*007a*/ 	.short	0x0000


	//----- nvinfo : EIATTR_MAXREG_COUNT
	.align		4
        /*007c*/ 	.byte	0x03, 0x1b
        /*007e*/ 	.short	0x00ff


	//----- nvinfo : EIATTR_EXTERNS
	.align		4
        /*0080*/ 	.byte	0x04, 0x0f
        /*0082*/ 	.short	(.L_1169 - .L_1168)


	//   ....[0]....
	.align		4
.L_1168:
        /*0084*/ 	.word	index@(__assertfail)


	//----- nvinfo : EIATTR_MERCURY_ISA_VERSION
	.align		4
.L_1169:
        /*0088*/ 	.byte	0x03, 0x5f
        /*008a*/ 	.short	0x0101


	//----- nvinfo : EIATTR_VRC_CTA_INIT_COUNT
	.align		4
        /*008c*/ 	.byte	0x02, 0x4a
	.zero		1
	.zero		1


	//----- nvinfo : EIATTR_SYSCALL_OFFSETS
	.align		4
        /*0090*/ 	.byte	0x04, 0x46
        /*0092*/ 	.short	(.L_1171 - .L_1170)


	//   ....[0]....
.L_1170:
        /*0094*/ 	.word	0x00001040


	//   ....[1]....
        /*0098*/ 	.word	0x00002260


	//   ....[2]....
        /*009c*/ 	.word	0x000033c0


	//   ....[3]....
        /*00a0*/ 	.word	0x00004440


	//   ....[4]....
        /*00a4*/ 	.word	0x00005dc0


	//   ....[5]....
        /*00a8*/ 	.word	0x00006c80


	//   ....[6]....
        /*00ac*/ 	.word	0x00007c00


	//   ....[7]....
        /*00b0*/ 	.word	0x00008b80


	//----- nvinfo : EIATTR_EXIT_INSTR_OFFSETS
	.align		4
.L_1171:
        /*00b4*/ 	.byte	0x04, 0x1c
        /*00b6*/ 	.short	(.L_1173 - .L_1172)


	//   ....[0]....
.L_1172:
        /*00b8*/ 	.word	0x00007ed0


	//   ....[1]....
        /*00bc*/ 	.word	0x00008020


	//   ....[2]....
        /*00c0*/ 	.word	0x00008060


	//   ....[3]....
        /*00c4*/ 	.word	0x00008100


	//   ....[4]....
        /*00c8*/ 	.word	0x00008140


	//   ....[5]....
        /*00cc*/ 	.word	0x00008180


	//   ....[6]....
        /*00d0*/ 	.word	0x00008210


	//   ....[7]....
        /*00d4*/ 	.word	0x00008230


	//   ....[8]....
        /*00d8*/ 	.word	0x000082d0


	//   ....[9]....
        /*00dc*/ 	.word	0x00008320


	//   ....[10]....
        /*00e0*/ 	.word	0x00008370


	//   ....[11]....
        /*00e4*/ 	.word	0x00008450


	//   ....[12]....
        /*00e8*/ 	.word	0x000085c0


	//   ....[13]....
        /*00ec*/ 	.word	0x00008730


	//   ....[14]....
        /*00f0*/ 	.word	0x00008890


	//   ....[15]....
        /*00f4*/ 	.word	0x000088d0


	//   ....[16]....
        /*00f8*/ 	.word	0x00008910


	//   ....[17]....
        /*00fc*/ 	.word	0x000089c0


	//   ....[18]....
        /*0100*/ 	.word	0x00008a20


	//   ....[19]....
        /*0104*/ 	.word	0x00008b90


	//   ....[20]....
        /*0108*/ 	.word	0x00008ca0


	//   ....[21]....
        /*010c*/ 	.word	0x00008de0


	//   ....[22]....
        /*0110*/ 	.word	0x00008e20


	//----- nvinfo : EIATTR_MAX_THREADS
	.align		4
.L_1173:
        /*0114*/ 	.byte	0x04, 0x05
        /*0116*/ 	.short	(.L_1175 - .L_1174)
.L_1174:
        /*0118*/ 	.word	0x00000080
        /*011c*/ 	.word	0x00000001
        /*0120*/ 	.word	0x00000001


	//----- nvinfo : EIATTR_CRS_STACK_SIZE
	.align		4
.L_1175:
        /*0124*/ 	.byte	0x04, 0x1e
        /*0126*/ 	.short	(.L_1177 - .L_1176)
.L_1176:
        /*0128*/ 	.word	0x00000000


	//----- nvinfo : EIATTR_CBANK_PARAM_SIZE
	.align		4
.L_1177:
        /*012c*/ 	.byte	0x03, 0x19
        /*012e*/ 	.short	0x002c


	//----- nvinfo : EIATTR_PARAM_CBANK
	.align		4
        /*0130*/ 	.byte	0x04, 0x0a
        /*0132*/ 	.short	(.L_1179 - .L_1178)
	.align		4
.L_1178:
        /*0134*/ 	.word	index@(.nv.constant0._ZN2at6native27unrolled_elementwise_kernelIZZZNS0_61_GLOBAL__N__b29612f4_23_ActivationMishKernel_cu_9e10b42f_310011mish_kernelERNS_18TensorIteratorBaseEENKUlvE_clEvENKUlvE1_clEvEUlN3c104HalfEE_St5arrayIPcLm2EELi4E23TrivialOffsetCalculatorILi1EjESE_NS0_6memory12LoadWithCastILi1EEENSF_13StoreWithCastILi1EEEEEviT_T0_T2_T3_T4_T5_)
        /*0138*/ 	.short	0x0380
        /*013a*/ 	.short	0x002c


	//----- nvinfo : EIATTR_SW_WAR
	.align		4
.L_1179:
        /*013c*/ 	.byte	0x04, 0x36
        /*013e*/ 	.short	(.L_1181 - .L_1180)
.L_1180:
        /*0140*/ 	.word	0x00000008
.L_1181:


//--------------------- .nv.info._ZN2at6native18elementwise_kernelILi128ELi4EZNS0_22gpu_kernel_impl_nocastIZZZNS0_61_GLOBAL__N__b29612f4_23_ActivationMishKernel_cu_9e10b42f_310011mish_kernelERNS_18TensorIteratorBaseEENKUlvE_clEvENKUlvE1_clEvEUlN3c104HalfEE_EEvS5_RKT_EUliE_EEviT1_ --------------------------
	.section	.nv.info._ZN2at6native18elementwise_kernelILi128ELi4EZNS0_22gpu_kernel_impl_nocastIZZZNS0_61_GLOBAL__N__b29612f4_23_ActivationMishKernel_cu_9e10b42f_310011mish_kernelERNS_18TensorIteratorBaseEENKUlvE_clEvENKUlvE1_clEvEUlN3c104HalfEE_EEvS5_RKT_EUliE_EEviT1_,"",@"SHT_CUDA_INFO"
	.sectionflags	@""
	.align	4


	//----- nvinfo : EIATTR_CUDA_API_VERSION
	.align		4
        /*0000*/ 	.byte	0x04, 0x37
        /*0002*/ 	.short	(.L_1183 - .L_1182)
.L_1182:
        /*0004*/ 	.word	0x00000082


	//----- nvinfo : EIATTR_KPARAM_INFO
	.align		4
.L_1183:
        /*0008*/ 	.byte	0x04, 0x17
        /*000a*/ 	.short	(.L_1185 - .L_1184)
.L_1184:
        /*000c*/ 	.word	0x00000000
        /*0010*/ 	.short	0x0001
        /*0012*/ 	.short	0x0008
        /*0014*/ 	.byte	0x00, 0xf0, 0x61, 0x08


	//----- nvinfo : EIATTR_KPARAM_INFO
	.align		4
.L_1185:
        /*0018*/ 	.byte	0x04, 0x17
        /*001a*/ 	.short	(.L_1187 - .L_1186)
.L_1186:
        /*001c*/ 	.word	0x00000000
        /*0020*/ 	.short	0x0000
        /*0022*/ 	.short	0x0000
        /*0024*/ 	.byte	0x00, 0xf0, 0x11, 0x00


	//----- nvinfo : EIATTR_SPARSE_MMA_MASK
	.align		4
.L_1187:
        /*0028*/ 	.byte	0x03, 0x50
        /*002a*/ 	.short	0x0000


	//----- nvinfo : EIATTR_MAXREG_COUNT
	.align		4
        /*002c*/ 	.byte	0x03, 0x1b
        /*002e*/ 	.short	0x0080


	//----- nvinfo : EIATTR_MERCURY_ISA_VERSION
	.align		4
        /*0030*/ 	.byte	0x03, 0x5f
        /*0032*/ 	.short	0x0101


	//----- nvinfo : EIATTR_VRC_CTA_INIT_COUNT
	.align		4
        /*0034*/ 	.byte	0x02, 0x4a
	.zero		1
	.zero		1


	//----- nvinfo : EIATTR_EXIT_INSTR_OFFSETS
	.align		4
        /*0038*/ 	.byte	0x04, 0x1c
        /*003a*/ 	.short	(.L_1189 - .L_1188)


	//   ....[0]....
.L_1188:
        /*003c*/ 	.word	0x000008d0


	//   ....[1]....
        /*0040*/ 	.word	0x00000b40


	//   ....[2]....
        /*0044*/ 	.word	0x00004c60


	//   ....[3]....
        /*0048*/ 	.word	0x000061a0


	//----- nvinfo : EIATTR_MAX_THREADS
	.align		4
.L_1189:
        /*004c*/ 	.byte	0x04, 0x05
        /*004e*/ 	.short	(.L_1191 - .L_1190)
.L_1190:
        /*0050*/ 	.word	0x00000080
        /*0054*/ 	.word	0x00000001
        /*0058*/ 	.word	0x00000001


	//----- nvinfo : EIATTR_CRS_STACK_SIZE
	.align		4
.L_1191:
        /*005c*/ 	.byte	0x04, 0x1e
        /*005e*/ 	.short	(.L_1193 - .L_1192)
.L_1192:
        /*0060*/ 	.word	0x00000000


	//----- nvinfo : EIATTR_CBANK_PARAM_SIZE
	.align		4
.L_1193:
        /*0064*/ 	.byte	0x03, 0x19
        /*0066*/ 	.short	0x0220


	//----- nvinfo : EIATTR_PARAM_CBANK
	.align		4
        /*0068*/ 	.byte	0x04, 0x0a
        /*006a*/ 	.short	(.L_1195 - .L_1194)
	.align		4
.L_1194:
        /*006c*/ 	.word	index@(.nv.constant0._ZN2at6native18elementwise_kernelILi128ELi4EZNS0_22gpu_kernel_impl_nocastIZZZNS0_61_GLOBAL__N__b29612f4_23_ActivationMishKernel_cu_9e10b42f_310011mish_kernelERNS_18TensorIteratorBaseEENKUlvE_clEvENKUlvE1_clEvEUlN3c104HalfEE_EEvS5_RKT_EUliE_EEviT1_)
        /*0070*/ 	.short	0x0380
        /*0072*/ 	.short	0x0220


	//----- nvinfo : EIATTR_SW_WAR
	.align		4
.L_1195:
        /*0074*/ 	.byte	0x04, 0x36
        /*0076*/ 	.short	(.L_1197 - .L_1196)
.L_1196:
        /*0078*/ 	.word	0x00000008
.L_1197:


//--------------------- .nv.info._ZN2at6native27unrolled_elementwise_kernelIZZZNS0_61_GLOBAL__N__b29612f4_23_ActivationMishKernel_cu_9e10b42f_310011mish_kernelERNS_18TensorIteratorBaseEENKUlvE_clEvENKUlvE1_clEvEUlN3c104HalfEE_St5arrayIPcLm2EELi4E23TrivialOffsetCalculatorILi1EjESE_NS0_6memory15LoadWithoutCastENSF_16StoreWithoutCastEEEviT_T0_T2_T3_T4_T5_ --------------------------
	.section	.nv.info._ZN2at6native27unrolled_elementwise_kernelIZZZNS0_61_GLOBAL__N__b29612f4_23_ActivationMishKernel_cu_9e10b42f_310011mish_kernelERNS_18TensorIteratorBaseEENKUlvE_clEvENKUlvE1_clEvEUlN3c104HalfEE_St5arrayIPcLm2EELi4E23TrivialOffsetCalculatorILi1EjESE_NS0_6memory15LoadWithoutCastENSF_16StoreWithoutCastEEEviT_T0_T2_T3_T4_T5_,"",@"SHT_CUDA_INFO"
	.sectionflags	@""
	.align	4


	//----- nvinfo : EIATTR_CUDA_API_VERSION
	.align		4
        /*0000*/ 	.byte	0x04, 0x37
        /*0002*/ 	.short	(.L_1199 - .L_1198)
.L_1198:
        /*0004*/ 	.word	0x00000082


	//----- nvinfo : EIATTR_KPARAM_INFO
	.align		4
.L_1199:
        /*0008*/ 	.byte	0x04, 0x17
        /*000a*/ 	.short	(.L_1201 - .L_1200)
.L_1200:
        /*000c*/ 	.word	0x00000000
        /*0010*/ 	.short	0x0006
        /*0012*/ 	.short	0x001b
        /*0014*/ 	.byte	0x00, 0xf0, 0x05, 0x00


	//----- nvinfo : EIATTR_KPARAM_INFO
	.align		4
.L_1201:
        /*0018*/ 	.byte	0x04, 0x17
        /*001a*/ 	.short	(.L_1203 - .L_1202)
.L_1202:
        /*001c*/ 	.word	0x00000000
        /*0020*/ 	.short	0x0005
        /*0022*/ 	.short	0x001a
        /*0024*/ 	.byte	0x00, 0xf0, 0x05, 0x00


	//----- nvinfo : EIATTR_KPARAM_INFO
	.align		4
.L_1203:
        /*0028*/ 	.byte	0x04, 0x17
        /*002a*/ 	.short	(.L_1205 - .L_1204)
.L_1204:
        /*002c*/ 	.word	0x00000000
        /*0030*/ 	.short	0x0004
        /*0032*/ 	.short	0x0019
        /*0034*/ 	.byte	0x00, 0xf0, 0x05, 0x00


	//----- nvinfo : EIATTR_KPARAM_INFO
	.align		4
.L_1205:
        /*0038*/ 	.byte	0x04, 0x17
        /*003a*/ 	.short	(.L_1207 - .L_1206)
.L_1206:
        /*003c*/ 	.word	0x00000000
        /*0040*/ 	.short	0x0003
        /*0042*/ 	.short	0x0018
        /*0044*/ 	.byte	0x00, 0xf0, 0x05, 0x00


	//----- nvinfo : EIATTR_KPARAM_INFO
	.align		4
.L_1207:
        /*0048*/ 	.byte	0x04, 0x17
        /*004a*/ 	.short	(.L_1209 - .L_1208)
.L_1208:
        /*004c*/ 	.word	0x00000000
        /*0050*/ 	.short	0x0002
        /*0052*/ 	.short	0x0008
        /*0054*/ 	.byte	0x00, 0xf0, 0x41, 0x00


	//----- nvinfo : EIATTR_KPARAM_INFO
	.align		4
.L_1209:
        /*0058*/ 	.byte	0x04, 0x17
        /*005a*/ 	.short	(.L_1211 - .L_1210)
.L_1210:
        /*005c*/ 	.word	0x00000000
        /*0060*/ 	.short	0x0001
        /*0062*/ 	.short	0x0004
        /*0064*/ 	.byte	0x00, 0xf0, 0x05, 0x00


	//----- nvinfo : EIATTR_KPARAM_INFO
	.align		4
.L_1211:
        /*0068*/ 	.byte	0x04, 0x17
        /*006a*/ 	.short	(.L_1213 - .L_1212)
.L_1212:
        /*006c*/ 	.word	0x00000000
        /*0070*/ 	.short	0x0000
        /*0072*/ 	.short	0x0000
        /*0074*/ 	.byte	0x00, 0xf0, 0x11, 0x00


	//----- nvinfo : EIATTR_SPARSE_MMA_MASK
	.align		4
.L_1213:
        /*0078*/ 	.byte	0x03, 0x50
        /*007a*/ 	.short	0x0000


	//----- nvinfo : EIATTR_MAXREG_COUNT
	.align		4
        /*007c*/ 	.byte	0x03, 0x1b
        /*007e*/ 	.short	0x00ff


	//----- nvinfo : EIATTR_MERCURY_ISA_VERSION
	.align		4
        /*0080*/ 	.byte	0x03, 0x5f
        /*0082*/ 	.short	0x0101


	//----- nvinfo : EIATTR_VRC_CTA_INIT_COUNT
	.align		4
        /*0084*/ 	.byte	0x02, 0x4a
	.zero		1
	.zero		1


	//----- nvinfo : EIATTR_EXIT_INSTR_OFFSETS
	.align		4
        /*0088*/ 	.byte	0x04, 0x1c
        /*008a*/ 	.short	(.L_1215 - .L_1214)


	//   ....[0]....
.L_1214:
        /*008c*/ 	.word	0x00000d20


	//   ....[1]....
        /*0090*/ 	.word	0x00000d70


	//----- nvinfo : EIATTR_MAX_THREADS
	.align		4
.L_1215:
        /*0094*/ 	.byte	0x04, 0x05
        /*0096*/ 	.short	(.L_1217 - .L_1216)
.L_1216:
        /*0098*/ 	.word	0x00000080
        /*009c*/ 	.word	0x00000001
        /*00a0*/ 	.word	0x00000001


	//----- nvinfo : EIATTR_CRS_STACK_SIZE
	.align		4
.L_1217:
        /*00a4*/ 	.byte	0x04, 0x1e
        /*00a6*/ 	.short	(.L_1219 - .L_1218)
.L_1218:
        /*00a8*/ 	.word	0x00000000


	//----- nvinfo : EIATTR_CBANK_PARAM_SIZE
	.align		4
.L_1219:
        /*00ac*/ 	.byte	0x03, 0x19
        /*00ae*/ 	.short	0x001c


	//----- nvinfo : EIATTR_PARAM_CBANK
	.align		4
        /*00b0*/ 	.byte	0x04, 0x0a
        /*00b2*/ 	.short	(.L_1221 - .L_1220)
	.align		4
.L_1220:
        /*00b4*/ 	.word	index@(.nv.constant0._ZN2at6native27unrolled_elementwise_kernelIZZZNS0_61_GLOBAL__N__b29612f4_23_ActivationMishKernel_cu_9e10b42f_310011mish_kernelERNS_18TensorIteratorBaseEENKUlvE_clEvENKUlvE1_clEvEUlN3c104HalfEE_St5arrayIPcLm2EELi4E23TrivialOffsetCalculatorILi1EjESE_NS0_6memory15LoadWithoutCastENSF_16StoreWithoutCastEEEviT_T0_T2_T3_T4_T5_)
        /*00b8*/ 	.short	0x0380
        /*00ba*/ 	.short	0x001c


	//----- nvinfo : EIATTR_SW_WAR
	.align		4
.L_1221:
        /*00bc*/ 	.byte	0x04, 0x36
        /*00be*/ 	.short	(.L_1223 - .L_1222)
.L_1222:
        /*00c0*/ 	.word	0x00000008
.L_1223:


//--------------------- .nv.info._ZN2at6native29vectorized_elementwise_kernelILi2EZZZNS0_61_GLOBAL__N__b29612f4_23_ActivationMishKernel_cu_9e10b42f_310011mish_kernelERNS_18TensorIteratorBaseEENKUlvE_clEvENKUlvE1_clEvEUlN3c104HalfEE_St5arrayIPcLm2EEEEviT0_T1_ --------------------------
	.section	.nv.info._ZN2at6native29vectorized_elementwise_kernelILi2EZZZNS0_61_GLOBAL__N__b29612f4_23_ActivationMishKernel_cu_9e10b42f_310011mish_kernelERNS_18TensorIteratorBaseEENKUlvE_clEvENKUlvE1_clEvEUlN3c104HalfEE_St5arrayIPcLm2EEEEviT0_T1_,"",@"SHT_CUDA_INFO"
	.sectionflags	@""
	.align	4


	//----- nvinfo : EIATTR_CUDA_API_VERSION
	.align		4
        /*0000*/ 	.byte	0x04, 0x37
        /*0002*/ 	.short	(.L_1225 - .L_1224)
.L_1224:
        /*0004*/ 	.word	0x00000082


	//----- nvinfo : EIATTR_KPARAM_INFO
	.align		4
.L_1225:
        /*0008*/ 	.byte	0x04, 0x17
        /*000a*/ 	.short	(.L_1227 - .L_1226)
.L_1226:
        /*000c*/ 	.word	0x00000000
        /*0010*/ 	.short	0x0002
        /*0012*/ 	.short	0x0008
        /*0014*/ 	.byte	0x00, 0xf0, 0x41, 0x00


	//----- nvinfo : EIATTR_KPARAM_INFO
	.align		4
.L_1227:
        /*0018*/ 	.byte	0x04, 0x17
        /*001a*/ 	.short	(.L_1229 - .L_1228)
.L_1228:
        /*001c*/ 	.word	0x00000000
        /*0020*/ 	.short	0x0001
        /*0022*/ 	.short	0x0004
        /*0024*/ 	.byte	0x00, 0xf0, 0x05, 0x00


	//----- nvinfo : EIATTR_KPARAM_INFO
	.align		4
.L_1229:
        /*0028*/ 	.byte	0x04, 0x17
        /*002a*/ 	.short	(.L_1231 - .L_1230)
.L_1230:
        /*002c*/ 	.word	0x00000000
        /*0030*/ 	.short	0x0000
        /*0032*/ 	.short	0x0000
        /*0034*/ 	.byte	0x00, 0xf0, 0x11, 0x00


	//----- nvinfo : EIATTR_SPARSE_MMA_MASK
	.align		4
.L_1231:
        /*0038*/ 	.byte	0x03, 0x50
        /*003a*/ 	.short	0x0000


	//----- nvinfo : EIATTR_MAXREG_COUNT
	.align		4
        /*003c*/ 	.byte	0x03, 0x1b
        /*003e*/ 	.short	0x00ff


	//----- nvinfo : EIATTR_MERCURY_ISA_VERSION
	.align		4
        /*0040*/ 	.byte	0x03, 0x5f
        /*0042*/ 	.short	0x0101


	//----- nvinfo : EIATTR_VRC_CTA_INIT_COUNT
	.align		4
        /*0044*/ 	.byte	0x02, 0x4a
	.zero		1
	.zero		1


	//----- nvinfo : EIATTR_EXIT_INSTR_OFFSETS
	.align		4
        /*0048*/ 	.byte	0x04, 0x1c
        /*004a*/ 	.short	(.L_1233 - .L_1232)


	//   ....[0]....
.L_1232:
        /*004c*/ 	.word	0x00001ad0


	//   ....[1]....
        /*0050*/ 	.word	0x00001b20


	//   ....[2]....
        /*0054*/ 	.word	0x00002c00


	//----- nvinfo : EIATTR_MAX_THREADS
	.align		4
.L_1233:
        /*0058*/ 	.byte	0x04, 0x05
        /*005a*/ 	.short	(.L_1235 - .L_1234)
.L_1234:
        /*005c*/ 	.word	0x00000080
        /*0060*/ 	.word	0x00000001
        /*0064*/ 	.word	0x00000001


	//----- nvinfo : EIATTR_CRS_STACK_SIZE
	.align		4
.L_1235:
        /*0068*/ 	.byte	0x04, 0x1e
        /*006a*/ 	.short	(.L_1237 - .L_1236)
.L_1236:
        /*006c*/ 	.word	0x00000000


	//----- nvinfo : EIATTR_CBANK_PARAM_SIZE
	.align		4
.L_1237:
        /*0070*/ 	.byte	0x03, 0x19
        /*0072*/ 	.short	0x0018


	//----- nvinfo : EIATTR_PARAM_CBANK
	.align		4
        /*0074*/ 	.byte	0x04, 0x0a
        /*0076*/ 	.short	(.L_1239 - .L_1238)
	.align		4
.L_1238:
        /*0078*/ 	.word	index@(.nv.constant0._ZN2at6native29vectorized_elementwise_kernelILi2EZZZNS0_61_GLOBAL__N__b29612f4_23_ActivationMishKernel_cu_9e10b42f_310011mish_kernelERNS_18TensorIteratorBaseEENKUlvE_clEvENKUlvE1_clEvEUlN3c104HalfEE_St5arrayIPcLm2EEEEviT0_T1_)
        /*007c*/ 	.short	0x0380
        /*007e*/ 	.short	0x0018


	//----- nvinfo : EIATTR_SW_WAR
	.align		4
.L_1239:
        /*0080*/ 	.byte	0x04, 0x36
        /*0082*/ 	.short	(.L_1241 - .L_1240)
.L_1240:
        /*0084*/ 	.word	0x00000008
.L_1241:


//--------------------- .nv.info._ZN2at6native29vectorized_elementwise_kernelILi4EZZZNS0_61_GLOBAL__N__b29612f4_23_ActivationMishKernel_cu_9e10b42f_310011mish_kernelERNS_18TensorIteratorBaseEENKUlvE_clEvENKUlvE1_clEvEUlN3c104HalfEE_St5arrayIPcLm2EEEEviT0_T1_ --------------------------
	.section	.nv.info._ZN2at6native29vectorized_elementwise_kernelILi4EZZZNS0_61_GLOBAL__N__b29612f4_23_ActivationMishKernel_cu_9e10b42f_310011mish_kernelERNS_18TensorIteratorBaseEENKUlvE_clEvENKUlvE1_clEvEUlN3c104HalfEE_St5arrayIPcLm2EEEEviT0_T1_,"",@"SHT_CUDA_INFO"
	.sectionflags	@""
	.align	4


	//----- nvinfo : EIATTR_CUDA_API_VERSION
	.align		4
        /*0000*/ 	.byte	0x04, 0x37
        /*0002*/ 	.short	(.L_1243 - .L_1242)
.L_1242:
        /*0004*/ 	.word	0x00000082


	//----- nvinfo : EIATTR_KPARAM_INFO
	.align		4
.L_1243:
        /*0008*/ 	.byte	0x04, 0x17
        /*000a*/ 	.short	(.L_1245 - .L_1244)
.L_1244:
        /*000c*/ 	.word	0x00000000
        /*0010*/ 	.short	0x0002
        /*0012*/ 	.short	0x0008
        /*0014*/ 	.byte	0x00, 0xf0, 0x41, 0x00


	//----- nvinfo : EIATTR_KPARAM_INFO
	.align		4
.L_1245:
        /*0018*/ 	.byte	0x04, 0x17
        /*001a*/ 	.short	(.L_1247 - .L_1246)
.L_1246:
        /*001c*/ 	.word	0x00000000
        /*0020*/ 	.short	0x0001
        /*0022*/ 	.short	0x0004
        /*0024*/ 	.byte	0x00, 0xf0, 0x05, 0x00


	//----- nvinfo : EIATTR_KPARAM_INFO
	.align		4
.L_1247:
        /*0028*/ 	.byte	0x04, 0x17
        /*002a*/ 	.short	(.L_1249 - .L_1248)
.L_1248:
        /*002c*/ 	.word	0x00000000
        /*0030*/ 	.short	0x0000
        /*0032*/ 	.short	0x0000
        /*0034*/ 	.byte	0x00, 0xf0, 0x11, 0x00


	//----- nvinfo : EIATTR_SPARSE_MMA_MASK
	.align		4
.L_1249:
        /*0038*/ 	.byte	0x03, 0x50
        /*003a*/ 	.short	0x0000


	//----- nvinfo : EIATTR_MAXREG_COUNT
	.align		4
        /*003c*/ 	.byte	0x03, 0x1b
        /*003e*/ 	.short	0x00ff


	//----- nvinfo : EIATTR_MERCURY_ISA_VERSION
	.align		4
        /*0040*/ 	.byte	0x03, 0x5f
        /*0042*/ 	.short	0x0101


	//----- nvinfo : EIATTR_VRC_CTA_INIT_COUNT
	.align		4
        /*0044*/ 	.byte	0x02, 0x4a
	.zero		1
	.zero		1


	//----- nvinfo : EIATTR_EXIT_INSTR_OFFSETS
	.align		4
        /*0048*/ 	.byte	0x04, 0x1c
        /*004a*/ 	.short	(.L_1251 - .L_1250)


	//   ....[0]....
.L_1250:
        /*004c*/ 	.word	0x00001ad0


	//   ....[1]....
        /*0050*/ 	.word	0x00001b20


	//   ....[2]....
        /*0054*/ 	.word	0x00002bc0


	//----- nvinfo : EIATTR_MAX_THREADS
	.align		4
.L_1251:
        /*0058*/ 	.byte	0x04, 0x05
        /*005a*/ 	.short	(.L_1253 - .L_1252)
.L_1252:
        /*005c*/ 	.word	0x00000080
        /*0060*/ 	.word	0x00000001
        /*0064*/ 	.word	0x00000001


	//----- nvinfo : EIATTR_CRS_STACK_SIZE
	.align		4
.L_1253:
        /*0068*/ 	.byte	0x04, 0x1e
        /*006a*/ 	.short	(.L_1255 - .L_1254)
.L_1254:
        /*006c*/ 	.word	0x00000000


	//----- nvinfo : EIATTR_CBANK_PARAM_SIZE
	.align		4
.L_1255:
        /*0070*/ 	.byte	0x03, 0x19
        /*0072*/ 	.short	0x0018


	//----- nvinfo : EIATTR_PARAM_CBANK
	.align		4
        /*0074*/ 	.byte	0x04, 0x0a
        /*0076*/ 	.short	(.L_1257 - .L_1256)
	.align		4
.L_1256:
        /*0078*/ 	.word	index@(.nv.constant0._ZN2at6native29vectorized_elementwise_kernelILi4EZZZNS0_61_GLOBAL__N__b29612f4_23_ActivationMishKernel_cu_9e10b42f_310011mish_kernelERNS_18TensorIteratorBaseEENKUlvE_clEvENKUlvE1_clEvEUlN3c104HalfEE_St5arrayIPcLm2EEEEviT0_T1_)
        /*007c*/ 	.short	0x0380
        /*007e*/ 	.short	0x0018


	//----- nvinfo : EIATTR_SW_WAR
	.align		4
.L_1257:
        /*0080*/ 	.byte	0x04, 0x36
        /*0082*/ 	.short	(.L_1259 - .L_1258)
.L_1258:
        /*0084*/ 	.word	0x00000008
.L_1259:


//--------------------- .nv.info._ZN2at6native29vectorized_elementwise_kernelILi8EZZZNS0_61_GLOBAL__N__b29612f4_23_ActivationMishKernel_cu_9e10b42f_310011mish_kernelERNS_18TensorIteratorBaseEENKUlvE_clEvENKUlvE1_clEvEUlN3c104HalfEE_St5arrayIPcLm2EEEEviT0_T1_ --------------------------
	.section	.nv.info._ZN2at6native29vectorized_elementwise_kernelILi8EZZZNS0_61_GLOBAL__N__b29612f4_23_ActivationMishKernel_cu_9e10b42f_310011mish_kernelERNS_18TensorIteratorBaseEENKUlvE_clEvENKUlvE1_clEvEUlN3c104HalfEE_St5arrayIPcLm2EEEEviT0_T1_,"",@"SHT_CUDA_INFO"
	.sectionflags	@""
	.align	4


	//----- nvinfo : EIATTR_CUDA_API_VERSION
	.align		4
        /*0000*/ 	.byte	0x04, 0x37
        /*0002*/ 	.short	(.L_1261 - .L_1260)
.L_1260:
        /*0004*/ 	.word	0x00000082


	//----- nvinfo : EIATTR_KPARAM_INFO
	.align		4
.L_1261:
        /*0008*/ 	.byte	0x04, 0x17
        /*000a*/ 	.short	(.L_1263 - .L_1262)
.L_1262:
        /*000c*/ 	.word	0x00000000
        /*0010*/ 	.short	0x0002
        /*0012*/ 	.short	0x0008
        /*0014*/ 	.byte	0x00, 0xf0, 0x41, 0x00


	//----- nvinfo : EIATTR_KPARAM_INFO
	.align		4
.L_1263:
        /*0018*/ 	.byte	0x04, 0x17
        /*001a*/ 	.short	(.L_1265 - .L_1264)
.L_1264:
        /*001c*/ 	.word	0x00000000
        /*0020*/ 	.short	0x0001
        /*0022*/ 	.short	0x0004
        /*0024*/ 	.byte	0x00, 0xf0, 0x05, 0x00


	//----- nvinfo : EIATTR_KPARAM_INFO
	.align		4
.L_1265:
        /*0028*/ 	.byte	0x04, 0x17
        /*002a*/ 	.short	(.L_1267 - .L_1266)
.L_1266:
        /*002c*/ 	.word	0x00000000
        /*0030*/ 	.short	0x0000
        /*0032*/ 	.short	0x0000
        /*0034*/ 	.byte	0x00, 0xf0, 0x11, 0x00


	//----- nvinfo : EIATTR_SPARSE_MMA_MASK
	.align		4
.L_1267:
        /*0038*/ 	.byte	0x03, 0x50
        /*003a*/ 	.short	0x0000


	//----- nvinfo : EIATTR_MAXREG_COUNT
	.align		4
        /*003c*/ 	.byte	0x03, 0x1b
        /*003e*/ 	.short	0x00ff


	//----- nvinfo : EIATTR_MERCURY_ISA_VERSION
	.align		4
        /*0040*/ 	.byte	0x03, 0x5f
        /*0042*/ 	.short	0x0101


	//----- nvinfo : EIATTR_VRC_CTA_INIT_COUNT
	.align		4
        /*0044*/ 	.byte	0x02, 0x4a
	.zero		1
	.zero		1


	//----- nvinfo : EIATTR_EXIT_INSTR_OFFSETS
	.align		4
        /*0048*/ 	.byte	0x04, 0x1c
        /*004a*/ 	.short	(.L_1269 - .L_1268)


	//   ....[0]....
.L_1268:
        /*004c*/ 	.word	0x00000010


	//----- nvinfo : EIATTR_MAX_THREADS
	.align		4
.L_1269:
        /*0050*/ 	.byte	0x04, 0x05
        /*0052*/ 	.short	(.L_1271 - .L_1270)
.L_1270:
        /*0054*/ 	.word	0x00000080
        /*0058*/ 	.word	0x00000001
        /*005c*/ 	.word	0x00000001


	//----- nvinfo : EIATTR_CBANK_PARAM_SIZE
	.align		4
.L_1271:
        /*0060*/ 	.byte	0x03, 0x19
        /*0062*/ 	.short	0x0018


	//----- nvinfo : EIATTR_PARAM_CBANK
	.align		4
        /*0064*/ 	.byte	0x04, 0x0a
        /*0066*/ 	.short	(.L_1273 - .L_1272)
	.align		4
.L_1272:
        /*0068*/ 	.word	index@(.nv.constant0._ZN2at6native29vectorized_elementwise_kernelILi8EZZZNS0_61_GLOBAL__N__b29612f4_23_ActivationMishKernel_cu_9e10b42f_310011mish_kernelERNS_18TensorIteratorBaseEENKUlvE_clEvENKUlvE1_clEvEUlN3c104HalfEE_St5arrayIPcLm2EEEEviT0_T1_)
        /*006c*/ 	.short	0x0380
        /*006e*/ 	.short	0x0018


	//----- nvinfo : EIATTR_SW_WAR
	.align		4
.L_1273:
        /*0070*/ 	.byte	0x04, 0x36
        /*0072*/ 	.short	(.L_1275 - .L_1274)
.L_1274:
        /*0074*/ 	.word	0x00000008
.L_1275:


//--------------------- .nv.info._ZN2at6native18elementwise_kernelILi128ELi4EZNS0_15gpu_kernel_implIZZZNS0_61_GLOBAL__N__b29612f4_23_ActivationMishKernel_cu_9e10b42f_310011mish_kernelERNS_18TensorIteratorBaseEENKUlvE_clEvENKUlvE0_clEvEUlfE_EEvS5_RKT_EUliE_EEviT1_ --------------------------
	.section	.nv.info._ZN2at6native18elementwise_kernelILi128ELi4EZNS0_15gpu_kernel_implIZZZNS0_61_GLOBAL__N__b29612f4_23_ActivationMishKernel_cu_9e10b42f_310011mish_kernelERNS_18TensorIteratorBaseEENKUlvE_clEvENKUlvE0_clEvEUlfE_EEvS5_RKT_EUliE_EEviT1_,"",@"SHT_CUDA_INFO"
	.sectionflags	@""
	.align	4


	//----- nvinfo : EIATTR_CUDA_API_VERSION
	.align		4
        /*0000*/ 	.byte	0x04, 0x37
        /*0002*/ 	.short	(.L_1277 - .L_1276)
.L_1276:
        /*0004*/ 	.word	0x00000082


	//----- nvinfo : EIATTR_KPARAM_INFO
	.align		4
.L_1277:
        /*0008*/ 	.byte	0x04, 0x17
        /*000a*/ 	.short	(.L_1279 - .L_1278)
.L_1278:
        /*000c*/ 	.word	0x00000000
        /*0010*/ 	.short	0x0001
        /*0012*/ 	.short	0x0008
        /*0014*/ 	.byte	0x00, 0xf0, 0x61, 0x08


	//----- nvinfo : EIATTR_KPARAM_INFO
	.align		4
.L_1279:
        /*0018*/ 	.byte	0x04, 0x17
        /*001a*/ 	.short	(.L_1281 - .L_1280)
.L_1280:
        /*001c*/ 	.word	0x00000000
        /*0020*/ 	.short	0x0000
        /*0022*/ 	.short	0x0000
        /*0024*/ 	.byte	0x00, 0xf0, 0x11, 0x00


	//----- nvinfo : EIATTR_SPARSE_MMA_MASK
	.align		4
.L_1281:
        /*0028*/ 	.byte	0x03, 0x50
        /*002a*/ 	.short	0x0000


	//----- nvinfo : EIATTR_MAXREG_COUNT
	.align		4
        /*002c*/ 	.byte	0x03, 0x1b
        /*002e*/ 	.short	0x0080


	//----- nvinfo : EIATTR_EXTERNS
	.align		4
        /*0030*/ 	.byte	0x04, 0x0f
        /*0032*/ 	.short	(.L_1283 - .L_1282)


	//   ....[0]....
	.align		4
.L_1282:
        /*0034*/ 	.word	index@(__assertfail)


	//----- nvinfo : EIATTR_MERCURY_ISA_VERSION
	.align		4
.L_1283:
        /*0038*/ 	.byte	0x03, 0x5f
        /*003a*/ 	.short	0x0101


	//----- nvinfo : EIATTR_VRC_CTA_INIT_COUNT
	.align		4
        /*003c*/ 	.byte	0x02, 0x4a
	.zero		1
	.zero		1


	//----- nvinfo : EIATTR_SYSCALL_OFFSETS
	.align		4
        /*0040*/ 	.byte	0x04, 0x46
        /*0042*/ 	.short	(.L_1285 - .L_1284)


	//   ....[0]....
.L_1284:
        /*0044*/ 	.word	0x00002150


	//   ....[1]....
        /*0048*/ 	.word	0x00003100


	//   ....[2]....
        /*004c*/ 	.word	0x00005390


	//   ....[3]....
        /*0050*/ 	.word	0x000061a0


	//   ....[4]....
        /*0054*/ 	.word	0x00008540


	//   ....[5]....
        /*0058*/ 	.word	0x00009350


	//   ....[6]....
        /*005c*/ 	.word	0x0000b700


	//   ....[7]....
        /*0060*/ 	.word	0x0000c4e0


	//----- nvinfo : EIATTR_EXIT_INSTR_OFFSETS
	.align		4
.L_1285:
        /*0064*/ 	.byte	0x04, 0x1c
        /*0066*/ 	.short	(.L_1287 - .L_1286)


	//   ....[0]....
.L_1286:
        /*0068*/ 	.word	0x00009600


	//   ....[1]....
        /*006c*/ 	.word	0x0000ba60


	//   ....[2]....
        /*0070*/ 	.word	0x0000baa0


	//   ....[3]....
        /*0074*/ 	.word	0x0000bb30


	//   ....[4]....
        /*0078*/ 	.word	0x0000bb60


	//   ....[5]....
        /*007c*/ 	.word	0x0000bb90


	//   ....[6]....
        /*0080*/ 	.word	0x0000bc10


	//   ....[7]....
        /*0084*/ 	.word	0x0000bc40


	//   ....[8]....
        /*0088*/ 	.word	0x0000bcd0


	//   ....[9]....
        /*008c*/ 	.word	0x0000bd10


	//   ....[10]....
        /*0090*/ 	.word	0x0000bd50


	//   ....[11]....
        /*0094*/ 	.word	0x0000be20


	//   ....[12]....
        /*0098*/ 	.word	0x0000bf80


	//   ....[13]....
        /*009c*/ 	.word	0x0000c0e0


	//   ....[14]....
        /*00a0*/ 	.word	0x0000c230


	//   ....[15]....
        /*00a4*/ 	.word	0x0000c260


	//   ....[16]....
        /*00a8*/ 	.word	0x0000c290


	//   ....[17]....
        /*00ac*/ 	.word	0x0000c330


	//   ....[18]....
        /*00b0*/ 	.word	0x0000c380


	//   ....[19]....
        /*00b4*/ 	.word	0x0000c4f0


	//   ....[20]....
        /*00b8*/ 	.word	0x0000c5f0


	//   ....[21]....
        /*00bc*/ 	.word	0x0000c720


	//   ....[22]....
        /*00c0*/ 	.word	0x0000c750


	//----- nvinfo : EIATTR_MAX_THREADS
	.align		4
.L_1287:
        /*00c4*/ 	.byte	0x04, 0x05
        /*00c6*/ 	.short	(.L_1289 - .L_1288)
.L_1288:
        /*00c8*/ 	.word	0x00000080
        /*00cc*/ 	.word	0x00000001
        /*00d0*/ 	.word	0x00000001


	//----- nvinfo : EIATTR_CRS_STACK_SIZE
	.align		4
.L_1289:
        /*00d4*/ 	.byte	0x04, 0x1e
        /*00d6*/ 	.short	(.L_1291 - .L_1290)
.L_1290:
        /*00d8*/ 	.word	0x00000000


	//----- nvinfo : EIATTR_CBANK_PARAM_SIZE
	.align		4
.L_1291:
        /*00dc*/ 	.byte	0x03, 0x19
        /*00de*/ 	.short	0x0220


	//----- nvinfo : EIATTR_PARAM_CBANK
	.align		4
        /*00e0*/ 	.byte	0x04, 0x0a
        /*00e2*/ 	.short	(.L_1293 - .L_1292)
	.align		4
.L_1292:
        /*00e4*/ 	.word	index@(.nv.constant0._ZN2at6native18elementwise_kernelILi128ELi4EZNS0_15gpu_kernel_implIZZZNS0_61_GLOBAL__N__b29612f4_23_ActivationMishKernel_cu_9e10b42f_310011mish_kernelERNS_18TensorIteratorBaseEENKUlvE_clEvENKUlvE0_clEvEUlfE_EEvS5_RKT_EUliE_EEviT1_)
        /*00e8*/ 	.short	0x0380
        /*00ea*/ 	.short	0x0220


	//----- nvinfo : EIATTR_SW_WAR
	.align		4
.L_1293:
        /*00ec*/ 	.byte	0x04, 0x36
        /*00ee*/ 	.short	(.L_1295 - .L_1294)
.L_1294:
        /*00f0*/ 	.word	0x00000008
.L_1295:


//--------------------- .nv.info._ZN2at6native27unrolled_elementwise_kernelIZZZNS0_61_GLOBAL__N__b29612f4_23_ActivationMishKernel_cu_9e10b42f_310011mish_kernelERNS_18TensorIteratorBaseEENKUlvE_clEvENKUlvE0_clEvEUlfE_St5arrayIPcLm2EELi4E23TrivialOffsetCalculatorILi1EjESC_NS0_6memory12LoadWithCastILi1EEENSD_13StoreWithCastILi1EEEEEviT_T0_T2_T3_T4_T5_ --------------------------
	.section	.nv.info._ZN2at6native27unrolled_elementwise_kernelIZZZNS0_61_GLOBAL__N__b29612f4_23_ActivationMishKernel_cu_9e10b42f_310011mish_kernelERNS_18TensorIteratorBaseEENKUlvE_clEvENKUlvE0_clEvEUlfE_St5arrayIPcLm2EELi4E23TrivialOffsetCalculatorILi1EjESC_NS0_6memory12LoadWithCastILi1EEENSD_13StoreWithCastILi1EEEEEviT_T0_T2_T3_T4_T5_,"",@"SHT_CUDA_INFO"
	.sectionflags	@""
	.align	4


	//----- nvinfo : EIATTR_CUDA_API_VERSION
	.align		4
        /*0000*/ 	.byte	0x04, 0x37
        /*0002*/ 	.short	(.L_1297 - .L_1296)
.L_1296:
        /*0004*/ 	.word	0x00000082


	//----- nvinfo : EIATTR_KPARAM_INFO
	.align		4
.L_1297:
        /*0008*/ 	.byte	0x04, 0x17
        /*000a*/ 	.short	(.L_1299 - .L_1298)
.L_1298:
        /*000c*/ 	.word	0x00000000
        /*0010*/ 	.short	0x0006
        /*0012*/ 	.short	0x0024
        /*0014*/ 	.byte	0x00, 0xf0, 0x21, 0x00


	//----- nvinfo : EIATTR_KPARAM_INFO
	.align		4
.L_1299:
        /*0018*/ 	.byte	0x04, 0x17
        /*001a*/ 	.short	(.L_1301 - .L_1300)
.L_1300:
        /*001c*/ 	.word	0x00000000
        /*0020*/ 	.short	0x0005
        /*0022*/ 	.short	0x001c
        /*0024*/ 	.byte	0x00, 0xf0, 0x21, 0x00


	//----- nvinfo : EIATTR_KPARAM_INFO
	.align		4
.L_1301:
        /*0028*/ 	.byte	0x04, 0x17
        /*002a*/ 	.short	(.L_1303 - .L_1302)
.L_1302:
        /*002c*/ 	.word	0x00000000
        /*0030*/ 	.short	0x0004
        /*0032*/ 	.short	0x0019
        /*0034*/ 	.byte	0x00, 0xf0, 0x05, 0x00


	//----- nvinfo : EIATTR_KPARAM_INFO
	.align		4
.L_1303:
        /*0038*/ 	.byte	0x04, 0x17
        /*003a*/ 	.short	(.L_1305 - .L_1304)
.L_1304:
        /*003c*/ 	.word	0x00000000
        /*0040*/ 	.short	0x0003
        /*0042*/ 	.short	0x0018
        /*0044*/ 	.byte	0x00, 0xf0, 0x05, 0x00


	//----- nvinfo : EIATTR_KPARAM_INFO
	.align		4
.L_1305:
        /*0048*/ 	.byte	0x04, 0x17
        /*004a*/ 	.short	(.L_1307 - .L_1306)
.L_1306:
        /*004c*/ 	.word	0x00000000
        /*0050*/ 	.short	0x0002
        /*0052*/ 	.short	0x0008
        /*0054*/ 	.byte	0x00, 0xf0, 0x41, 0x00


	//----- nvinfo : EIATTR_KPARAM_INFO
	.align		4
.L_1307:
        /*0058*/ 	.byte	0x04, 0x17
        /*005a*/ 	.short	(.L_1309 - .L_1308)
.L_1308:
        /*005c*/ 	.word	0x00000000
        /*0060*/ 	.short	0x0001
        /*0062*/ 	.short	0x0004
        /*0064*/ 	.byte	0x00, 0xf0, 0x05, 0x00


	//----- nvinfo : EIATTR_KPARAM_INFO
	.align		4
.L_1309:
        /*0068*/ 	.byte	0x04, 0x17
        /*006a*/ 	.short	(.L_1311 - .L_1310)
.L_1310:
        /*006c*/ 	.word	0x00000000
        /*0070*/ 	.short	0x0000
        /*0072*/ 	.short	0x0000
        /*0074*/ 	.byte	0x00, 0xf0, 0x11, 0x00


	//----- nvinfo : EIATTR_SPARSE_MMA_MASK
	.align		4
.L_1311:
        /*0078*/ 	.byte	0x03, 0x50
        /*007a*/ 	.short	0x0000


	//----- nvinfo : EIATTR_MAXREG_COUNT
	.align		4
        /*007c*/ 	.byte	0x03, 0x1b
        /*007e*/ 	.short	0x00ff


	//----- nvinfo : EIATTR_EXTERNS
	.align		4
        /*0080*/ 	.byte	0x04, 0x0f
        /*0082*/ 	.short	(.L_1313 - .L_1312)


	//   ....[0]....
	.align		4
.L_1312:
        /*0084*/ 	.word	index@(__assertfail)


	//----- nvinfo : EIATTR_MERCURY_ISA_VERSION
	.align		4
.L_1313:
        /*0088*/ 	.byte	0x03, 0x5f
        /*008a*/ 	.short	0x0101


	//----- nvinfo : EIATTR_VRC_CTA_INIT_COUNT
	.align		4
        /*008c*/ 	.byte	0x02, 0x4a
	.zero		1
	.zero		1


	//----- nvinfo : EIATTR_SYSCALL_OFFSETS
	.align		4
        /*0090*/ 	.byte	0x04, 0x46
        /*0092*/ 	.short	(.L_1315 - .L_1314)


	//   ....[0]....
.L_1314:
        /*0094*/ 	.word	0x00000e60


	//   ....[1]....
        /*0098*/ 	.word	0x00001de0


	//   ....[2]....
        /*009c*/ 	.word	0x00002cf0


	//   ....[3]....
        /*00a0*/ 	.word	0x00003bd0


	//   ....[4]....
        /*00a4*/ 	.word	0x000053b0


	//   ....[5]....
        /*00a8*/ 	.word	0x00006150


	//   ....[6]....
        /*00ac*/ 	.word	0x00006fb0


	//   ....[7]....
        /*00b0*/ 	.word	0x00007e10


	//----- nvinfo : EIATTR_EXIT_INSTR_OFFSETS
	.align		4
.L_1315:
        /*00b4*/ 	.byte	0x04, 0x1c
        /*00b6*/ 	.short	(.L_1317 - .L_1316)


	//   ....[0]....
.L_1316:
        /*00b8*/ 	.word	0x00007250


	//   ....[1]....
        /*00bc*/ 	.word	0x00007390


	//   ....[2]....
        /*00c0*/ 	.word	0x000073d0


	//   ....[3]....
        /*00c4*/ 	.word	0x00007460


	//   ....[4]....
        /*00c8*/ 	.word	0x00007490


	//   ....[5]....
        /*00cc*/ 	.word	0x000074c0


	//   ....[6]....
        /*00d0*/ 	.word	0x00007540


	//   ....[7]....
        /*00d4*/ 	.word	0x00007570


	//   ....[8]....
        /*00d8*/ 	.word	0x00007600


	//   ....[9]....
        /*00dc*/ 	.word	0x00007640


	//   ....[10]....
        /*00e0*/ 	.word	0x00007680


	//   ....[11]....
        /*00e4*/ 	.word	0x00007750


	//   ....[12]....
        /*00e8*/ 	.word	0x000078b0


	//   ....[13]....
        /*00ec*/ 	.word	0x00007a10


	//   ....[14]....
        /*00f0*/ 	.word	0x00007b60


	//   ....[15]....
        /*00f4*/ 	.word	0x00007b90


	//   ....[16]....
        /*00f8*/ 	.word	0x00007bc0


	//   ....[17]....
        /*00fc*/ 	.word	0x00007c60


	//   ....[18]....
        /*0100*/ 	.word	0x00007cb0


	//   ....[19]....
        /*0104*/ 	.word	0x00007e20


	//   ....[20]....
        /*0108*/ 	.word	0x00007f20


	//   ....[21]....
        /*010c*/ 	.word	0x00008050


	//   ....[22]....
        /*0110*/ 	.word	0x00008080


	//----- nvinfo : EIATTR_MAX_THREADS
	.align		4
.L_1317:
        /*0114*/ 	.byte	0x04, 0x05
        /*0116*/ 	.short	(.L_1319 - .L_1318)
.L_1318:
        /*0118*/ 	.word	0x00000080
        /*011c*/ 	.word	0x00000001
        /*0120*/ 	.word	0x00000001


	//----- nvinfo : EIATTR_CRS_STACK_SIZE
	.align		4
.L_1319:
        /*0124*/ 	.byte	0x04, 0x1e
        /*0126*/ 	.short	(.L_1321 - .L_1320)
.L_1320:
        /*0128*/ 	.word	0x00000000


	//----- nvinfo : EIATTR_CBANK_PARAM_SIZE
	.align		4
.L_1321:
        /*012c*/ 	.byte	0x03, 0x19
        /*012e*/ 	.short	0x002c


	//----- nvinfo : EIATTR_PARAM_CBANK
	.align		4
        /*0130*/ 	.byte	0x04, 0x0a
        /*0132*/ 	.short	(.L_1323 - .L_1322)
	.align		4
.L_1322:
        /*0134*/ 	.word	index@(.nv.constant0._ZN2at6native27unrolled_elementwise_kernelIZZZNS0_61_GLOBAL__N__b29612f4_23_ActivationMishKernel_cu_9e10b42f_310011mish_kernelERNS_18TensorIteratorBaseEENKUlvE_clEvENKUlvE0_clEvEUlfE_St5arrayIPcLm2EELi4E23TrivialOffsetCalculatorILi1EjESC_NS0_6memory12LoadWithCastILi1EEENSD_13StoreWithCastILi1EEEEEviT_T0_T2_T3_T4_T5_)
        /*0138*/ 	.short	0x0380
        /*013a*/ 	.short	0x002c


	//----- nvinfo : EIATTR_SW_WAR
	.align		4
.L_1323:
        /*013c*/ 	.byte	0x04, 0x36
        /*013e*/ 	.short	(.L_1325 - .L_1324)
.L_1324:
        /*0140*/ 	.word	0x00000008
.L_1325:


//--------------------- .nv.info._ZN2at6native18elementwise_kernelILi128ELi2EZNS0_22gpu_kernel_impl_nocastIZZZNS0_61_GLOBAL__N__b29612f4_23_ActivationMishKernel_cu_9e10b42f_310011mish_kernelERNS_18TensorIteratorBaseEENKUlvE_clEvENKUlvE0_clEvEUlfE_EEvS5_RKT_EUliE_EEviT1_ --------------------------
	.section	.nv.info._ZN2at6native18elementwise_kernelILi128ELi2EZNS0_22gpu_kernel_impl_nocastIZZZNS0_61_GLOBAL__N__b29612f4_23_ActivationMishKernel_cu_9e10b42f_310011mish_kernelERNS_18TensorIteratorBaseEENKUlvE_clEvENKUlvE0_clEvEUlfE_EEvS5_RKT_EUliE_EEviT1_,"",@"SHT_CUDA_INFO"
	.sectionflags	@""
	.align	4


	//----- nvinfo : EIATTR_CUDA_API_VERSION
	.align		4
        /*0000*/ 	.byte	0x04, 0x37
        /*0002*/ 	.short	(.L_1327 - .L_1326)
.L_1326:
        /*0004*/ 	.word	0x00000082


	//----- nvinfo : EIATTR_KPARAM_INFO
	.align		4
.L_1327:
        /*0008*/ 	.byte	0x04, 0x17
        /*000a*/ 	.short	(.L_1329 - .L_1328)
.L_1328:
        /*000c*/ 	.word	0x00000000
        /*0010*/ 	.short	0x0001
        /*0012*/ 	.short	0x0008
        /*0014*/ 	.byte	0x00, 0xf0, 0x61, 0x08


	//----- nvinfo : EIATTR_KPARAM_INFO
	.align		4
.L_1329:
        /*0018*/ 	.byte	0x04, 0x17
        /*001a*/ 	.short	(.L_1331 - .L_1330)
.L_1330:
        /*001c*/ 	.word	0x00000000
        /*0020*/ 	.short	0x0000
        /*0022*/ 	.short	0x0000
        /*0024*/ 	.byte	0x00, 0xf0, 0x11, 0x00


	//----- nvinfo : EIATTR_SPARSE_MMA_MASK
	.align		4
.L_1331:
        /*0028*/ 	.byte	0x03, 0x50
        /*002a*/ 	.short	0x0000


	//----- nvinfo : EIATTR_MAXREG_COUNT
	.align		4
        /*002c*/ 	.byte	0x03, 0x1b
        /*002e*/ 	.short	0x0080


	//----- nvinfo : EIATTR_MERCURY_ISA_VERSION
	.align		4
        /*0030*/ 	.byte	0x03, 0x5f
        /*0032*/ 	.short	0x0101


	//----- nvinfo : EIATTR_VRC_CTA_INIT_COUNT
	.align		4
        /*0034*/ 	.byte	0x02, 0x4a
	.zero		1
	.zero		1


	//----- nvinfo : EIATTR_EXIT_INSTR_OFFSETS
	.align		4
        /*0038*/ 	.byte	0x04, 0x1c
        /*003a*/ 	.short	(.L_1333 - .L_1332)


	//   ....[0]....
.L_1332:
        /*003c*/ 	.word	0x00000340


	//   ....[1]....
        /*0040*/ 	.word	0x00000590


	//   ....[2]....
        /*0044*/ 	.word	0x00001b60


	//   ....[3]....
        /*0048*/ 	.word	0x00003080


	//----- nvinfo : EIATTR_MAX_THREADS
	.align		4
.L_1333:
        /*004c*/ 	.byte	0x04, 0x05
        /*004e*/ 	.short	(.L_1335 - .L_1334)
.L_1334:
        /*0050*/ 	.word	0x00000080
        /*0054*/ 	.word	0x00000001
        /*0058*/ 	.word	0x00000001


	//----- nvinfo : EIATTR_CRS_STACK_SIZE
	.align		4
.L_1335:
        /*005c*/ 	.byte	0x04, 0x1e
        /*005e*/ 	.short	(.L_1337 - .L_1336)
.L_1336:
        /*0060*/ 	.word	0x00000000


	//----- nvinfo : EIATTR_CBANK_PARAM_SIZE
	.align		4
.L_1337:
        /*0064*/ 	.byte	0x03, 0x19
        /*0066*/ 	.short	0x0220


	//----- nvinfo : EIATTR_PARAM_CBANK
	.align		4
        /*0068*/ 	.byte	0x04, 0x0a
        /*006a*/ 	.short	(.L_1339 - .L_1338)
	.align		4
.L_1338:
        /*006c*/ 	.word	index@(.nv.constant0._ZN2at6native18elementwise_kernelILi128ELi2EZNS0_22gpu_kernel_impl_nocastIZZZNS0_61_GLOBAL__N__b29612f4_23_ActivationMishKernel_cu_9e10b42f_310011mish_kernelERNS_18TensorIteratorBaseEENKUlvE_clEvENKUlvE0_clEvEUlfE_EEvS5_RKT_EUliE_EEviT1_)
        /*0070*/ 	.short	0x0380
        /*0072*/ 	.short	0x0220


	//----- nvinfo : EIATTR_SW_WAR
	.align		4
.L_1339:
        /*0074*/ 	.byte	0x04, 0x36
        /*0076*/ 	.short	(.L_1341 - .L_1340)
.L_1340:
        /*0078*/ 	.word	0x00000008
.L_1341:


//--------------------- .nv.info._ZN2at6native27unrolled_elementwise_kernelIZZZNS0_61_GLOBAL__N__b29612f4_23_ActivationMishKernel_cu_9e10b42f_310011mish_kernelERNS_18TensorIteratorBaseEENKUlvE_clEvENKUlvE0_clEvEUlfE_St5arrayIPcLm2EELi4E23TrivialOffsetCalculatorILi1EjESC_NS0_6memory15LoadWithoutCastENSD_16StoreWithoutCastEEEviT_T0_T2_T3_T4_T5_ --------------------------
	.section	.nv.info._ZN2at6native27unrolled_elementwise_kernelIZZZNS0_61_GLOBAL__N__b29612f4_23_ActivationMishKernel_cu_9e10b42f_310011mish_kernelERNS_18TensorIteratorBaseEENKUlvE_clEvENKUlvE0_clEvEUlfE_St5arrayIPcLm2EELi4E23TrivialOffsetCalculatorILi1EjESC_NS0_6memory15LoadWithoutCastENSD_16StoreWithoutCastEEEviT_T0_T2_T3_T4_T5_,"",@"SHT_CUDA_INFO"
	.sectionflags	@""
	.align	4


	//----- nvinfo : EIATTR_CUDA_API_VERSION
	.align		4
        /*0000*/ 	.byte	0x04, 0x37
        /*0002*/ 	.short	(.L_1343 - .L_1342)
.L_1342:
        /*0004*/ 	.word	0x00000082


	//----- nvinfo : EIATTR_KPARAM_INFO
	.align		4
.L_1343:
        /*0008*/ 	.byte	0x04, 0x17
        /*000a*/ 	.short	(.L_1345 - .L_1344)
.L_1344:
        /*000c*/ 	.word	0x00000000
        /*0010*/ 	.short	0x0006
        /*0012*/ 	.short	0x001b
        /*0014*/ 	.byte	0x00, 0xf0, 0x05, 0x00


	//----- nvinfo : EIATTR_KPARAM_INFO
	.align		4
.L_1345:
        /*0018*/ 	.byte	0x04, 0x17
        /*001a*/ 	.short	(.L_1347 - .L_1346)
.L_1346:
        /*001c*/ 	.word	0x00000000
        /*0020*/ 	.short	0x0005
        /*0022*/ 	.short	0x001a
        /*0024*/ 	.byte	0x00, 0xf0, 0x05, 0x00


	//----- nvinfo : EIATTR_KPARAM_INFO
	.align		4
.L_1347:
        /*0028*/ 	.byte	0x04, 0x17
        /*002a*/ 	.short	(.L_1349 - .L_1348)
.L_1348:
        /*002c*/ 	.word	0x00000000
        /*0030*/ 	.short	0x0004
        /*0032*/ 	.short	0x0019
        /*0034*/ 	.byte	0x00, 0xf0, 0x05, 0x00


	//----- nvinfo : EIATTR_KPARAM_INFO
	.align		4
.L_1349:
        /*0038*/ 	.byte	0x04, 0x17
        /*003a*/ 	.short	(.L_1351 - .L_1350)
.L_1350:
        /*003c*/ 	.word	0x00000000
        /*0040*/ 	.short	0x0003
        /*0042*/ 	.short	0x0018
        /*0044*/ 	.byte	0x00, 0xf0, 0x05, 0x00


	//----- nvinfo : EIATTR_KPARAM_INFO
	.align		4
.L_1351:
        /*0048*/ 	.byte	0x04, 0x17
        /*004a*/ 	.short	(.L_1353 - .L_1352)
.L_1352:
        /*004c*/ 	.word	0x00000000
        /*0050*/ 	.short	0x0002
        /*0052*/ 	.short	0x0008
        /*0054*/ 	.byte	0x00, 0xf0, 0x41, 0x00


	//----- nvinfo : EIATTR_KPARAM_INFO
	.align		4
.L_1353:
        /*0058*/ 	.byte	0x04, 0x17
        /*005a*/ 	.short	(.L_1355 - .L_1354)
.L_1354:
        /*005c*/ 	.word	0x00000000
        /*0060*/ 	.short	0x0001
        /*0062*/ 	.short	0x0004
        /*0064*/ 	.byte	0x00, 0xf0, 0x05, 0x00


	//----- nvinfo : EIATTR_KPARAM_INFO
	.align		4
.L_1355:
        /*0068*/ 	.byte	0x04, 0x17
        /*006a*/ 	.short	(.L_1357 - .L_1356)
.L_1356:
        /*006c*/ 	.word	0x00000000
        /*0070*/ 	.short	0x0000
        /*0072*/ 	.short	0x0000
        /*0074*/ 	.byte	0x00, 0xf0, 0x11, 0x00


	//----- nvinfo : EIATTR_SPARSE_MMA_MASK
	.align		4
.L_1357:
        /*0078*/ 	.byte	0x03, 0x50
        /*007a*/ 	.short	0x0000


	//----- nvinfo : EIATTR_MAXREG_COUNT
	.align		4
        /*007c*/ 	.byte	0x03, 0x1b
        /*007e*/ 	.short	0x00ff


	//----- nvinfo : EIATTR_MERCURY_ISA_VERSION
	.align		4
        /*0080*/ 	.byte	0x03, 0x5f
        /*0082*/ 	.short	0x0101


	//----- nvinfo : EIATTR_VRC_CTA_INIT_COUNT
	.align		4
        /*0084*/ 	.byte	0x02, 0x4a
	.zero		1
	.zero		1


	//----- nvinfo : EIATTR_EXIT_INSTR_OFFSETS
	.align		4
        /*0088*/ 	.byte	0x04, 0x1c
        /*008a*/ 	.short	(.L_1359 - .L_1358)


	//   ....[0]....
.L_1358:
        /*008c*/ 	.word	0x00000c80


	//   ....[1]....
        /*0090*/ 	.word	0x00000cd0


	//----- nvinfo : EIATTR_MAX_THREADS
	.align		4
.L_1359:
        /*0094*/ 	.byte	0x04, 0x05
        /*0096*/ 	.short	(.L_1361 - .L_1360)
.L_1360:
        /*0098*/ 	.word	0x00000080
        /*009c*/ 	.word	0x00000001
        /*00a0*/ 	.word	0x00000001


	//----- nvinfo : EIATTR_CRS_STACK_SIZE
	.align		4
.L_1361:
        /*00a4*/ 	.byte	0x04, 0x1e
        /*00a6*/ 	.short	(.L_1363 - .L_1362)
.L_1362:
        /*00a8*/ 	.word	0x00000000


	//----- nvinfo : EIATTR_CBANK_PARAM_SIZE
	.align		4
.L_1363:
        /*00ac*/ 	.byte	0x03, 0x19
        /*00ae*/ 	.short	0x001c


	//----- nvinfo : EIATTR_PARAM_CBANK
	.align		4
        /*00b0*/ 	.byte	0x04, 0x0a
        /*00b2*/ 	.short	(.L_1365 - .L_1364)
	.align		4
.L_1364:
        /*00b4*/ 	.word	index@(.nv.constant0._ZN2at6native27unrolled_elementwise_kernelIZZZNS0_61_GLOBAL__N__b29612f4_23_ActivationMishKernel_cu_9e10b42f_310011mish_kernelERNS_18TensorIteratorBaseEENKUlvE_clEvENKUlvE0_clEvEUlfE_St5arrayIPcLm2EELi4E23TrivialOffsetCalculatorILi1EjESC_NS0_6memory15LoadWithoutCastENSD_16StoreWithoutCastEEEviT_T0_T2_T3_T4_T5_)
        /*00b8*/ 	.short	0x0380
        /*00ba*/ 	.short	0x001c


	//----- nvinfo : EIATTR_SW_WAR
	.align		4
.L_1365:
        /*00bc*/ 	.byte	0x04, 0x36
        /*00be*/ 	.short	(.L_1367 - .L_1366)
.L_1366:
        /*00c0*/ 	.word	0x00000008
.L_1367:


//--------------------- .nv.info._ZN2at6native29vectorized_elementwise_kernelILi2EZZZNS0_61_GLOBAL__N__b29612f4_23_ActivationMishKernel_cu_9e10b42f_310011mish_kernelERNS_18TensorIteratorBaseEENKUlvE_clEvENKUlvE0_clEvEUlfE_St5arrayIPcLm2EEEEviT0_T1_ --------------------------
	.section	.nv.info._ZN2at6native29vectorized_elementwise_kernelILi2EZZZNS0_61_GLOBAL__N__b29612f4_23_ActivationMishKernel_cu_9e10b42f_310011mish_kernelERNS_18TensorIteratorBaseEENKUlvE_clEvENKUlvE0_clEvEUlfE_St5arrayIPcLm2EEEEviT0_T1_,"",@"SHT_CUDA_INFO"
	.sectionflags	@""
	.align	4


	//----- nvinfo : EIATTR_CUDA_API_VERSION
	.align		4
        /*0000*/ 	.byte	0x04, 0x37
        /*0002*/ 	.short	(.L_1369 - .L_1368)
.L_1368:
        /*0004*/ 	.word	0x00000082


	//----- nvinfo : EIATTR_KPARAM_INFO
	.align		4
.L_1369:
        /*0008*/ 	.byte	0x04, 0x17
        /*000a*/ 	.short	(.L_1371 - .L_1370)
.L_1370:
        /*000c*/ 	.word	0x00000000
        /*0010*/ 	.short	0x0002
        /*0012*/ 	.short	0x0008
        /*0014*/ 	.byte	0x00, 0xf0, 0x41, 0x00


	//----- nvinfo : EIATTR_KPARAM_INFO
	.align		4
.L_1371:
        /*0018*/ 	.byte	0x04, 0x17
        /*001a*/ 	.short	(.L_1373 - .L_1372)
.L_1372:
        /*001c*/ 	.word	0x00000000
        /*0020*/ 	.short	0x0001
        /*0022*/ 	.short	0x0004
        /*0024*/ 	.byte	0x00, 0xf0, 0x05, 0x00


	//----- nvinfo : EIATTR_KPARAM_INFO
	.align		4
.L_1373:
        /*0028*/ 	.byte	0x04, 0x17
        /*002a*/ 	.short	(.L_1375 - .L_1374)
.L_1374:
        /*002c*/ 	.word	0x00000000
        /*0030*/ 	.short	0x0000
        /*0032*/ 	.short	0x0000
        /*0034*/ 	.byte	0x00, 0xf0, 0x11, 0x00


	//----- nvinfo : EIATTR_SPARSE_MMA_MASK
	.align		4
.L_1375:
        /*0038*/ 	.byte	0x03, 0x50
        /*003a*/ 	.short	0x0000


	//----- nvinfo : EIATTR_MAXREG_COUNT
	.align		4
        /*003c*/ 	.byte	0x03, 0x1b
        /*003e*/ 	.short	0x00ff


	//----- nvinfo : EIATTR_MERCURY_ISA_VERSION
	.align		4
        /*0040*/ 	.byte	0x03, 0x5f
        /*0042*/ 	.short	0x0101


	//----- nvinfo : EIATTR_VRC_CTA_INIT_COUNT
	.align		4
        /*0044*/ 	.byte	0x02, 0x4a
	.zero		1
	.zero		1


	//----- nvinfo : EIATTR_EXIT_INSTR_OFFSETS
	.align		4
        /*0048*/ 	.byte	0x04, 0x1c
        /*004a*/ 	.short	(.L_1377 - .L_1376)


	//   ....[0]....
.L_1376:
        /*004c*/ 	.word	0x000019a0


	//   ....[1]....
        /*0050*/ 	.word	0x000019f0


	//   ....[2]....
        /*0054*/ 	.word	0x00002a10


	//----- nvinfo : EIATTR_MAX_THREADS
	.align		4
.L_1377:
        /*0058*/ 	.byte	0x04, 0x05
        /*005a*/ 	.short	(.L_1379 - .L_1378)
.L_1378:
        /*005c*/ 	.word	0x00000080
        /*0060*/ 	.word	0x00000001
        /*0064*/ 	.word	0x00000001


	//----- nvinfo : EIATTR_CRS_STACK_SIZE
	.align		4
.L_1379:
        /*0068*/ 	.byte	0x04, 0x1e
        /*006a*/ 	.short	(.L_1381 - .L_1380)
.L_1380:
        /*006c*/ 	.word	0x00000000


	//----- nvinfo : EIATTR_CBANK_PARAM_SIZE
	.align		4
.L_1381:
        /*0070*/ 	.byte	0x03, 0x19
        /*0072*/ 	.short	0x0018


	//----- nvinfo : EIATTR_PARAM_CBANK
	.align		4
        /*0074*/ 	.byte	0x04, 0x0a
        /*0076*/ 	.short	(.L_1383 - .L_1382)
	.align		4
.L_1382:
        /*0078*/ 	.word	index@(.nv.constant0._ZN2at6native29vectorized_elementwise_kernelILi2EZZZNS0_61_GLOBAL__N__b29612f4_23_ActivationMishKernel_cu_9e10b42f_310011mish_kernelERNS_18TensorIteratorBaseEENKUlvE_clEvENKUlvE0_clEvEUlfE_St5arrayIPcLm2EEEEviT0_T1_)
        /*007c*/ 	.short	0x0380
        /*007e*/ 	.short	0x0018


	//----- nvinfo : EIATTR_SW_WAR
	.align		4
.L_1383:
        /*0080*/ 	.byte	0x04, 0x36
        /*0082*/ 	.short	(.L_1385 - .L_1384)
.L_1384:
        /*0084*/ 	.word	0x00000008
.L_1385:


//--------------------- .nv.info._ZN2at6native29vectorized_elementwise_kernelILi4EZZZNS0_61_GLOBAL__N__b29612f4_23_ActivationMishKernel_cu_9e10b42f_310011mish_kernelERNS_18TensorIteratorBaseEENKUlvE_clEvENKUlvE0_clEvEUlfE_St5arrayIPcLm2EEEEviT0_T1_ --------------------------
	.section	.nv.info._ZN2at6native29vectorized_elementwise_kernelILi4EZZZNS0_61_GLOBAL__N__b29612f4_23_ActivationMishKernel_cu_9e10b42f_310011mish_kernelERNS_18TensorIteratorBaseEENKUlvE_clEvENKUlvE0_clEvEUlfE_St5arrayIPcLm2EEEEviT0_T1_,"",@"SHT_CUDA_INFO"
	.sectionflags	@""
	.align	4


	//----- nvinfo : EIATTR_CUDA_API_VERSION
	.align		4
        /*0000*/ 	.byte	0x04, 0x37
        /*0002*/ 	.short	(.L_1387 - .L_1386)
.L_1386:
        /*0004*/ 	.word	0x00000082


	//----- nvinfo : EIATTR_KPARAM_INFO
	.align		4
.L_1387:
        /*0008*/ 	.byte	0x04, 0x17
        /*000a*/ 	.short	(.L_1389 - .L_1388)
.L_1388:
        /*000c*/ 	.word	0x00000000
        /*0010*/ 	.short	0x0002
        /*0012*/ 	.short	0x0008
        /*0014*/ 	.byte	0x00, 0xf0, 0x41, 0x00


	//----- nvinfo : EIATTR_KPARAM_INFO
	.align		4
.L_1389:
        /*0018*/ 	.byte	0x04, 0x17
        /*001a*/ 	.short	(.L_1391 - .L_1390)
.L_1390:
        /*001c*/ 	.word	0x00000000
        /*0020*/ 	.short	0x0001
        /*0022*/ 	.short	0x0004
        /*0024*/ 	.byte	0x00, 0xf0, 0x05, 0x00


	//----- nvinfo : EIATTR_KPARAM_INFO
	.align		4
.L_1391:
        /*0028*/ 	.byte	0x04, 0x17
        /*002a*/ 	.short	(.L_1393 - .L_1392)
.L_1392:
        /*002c*/ 	.word	0x00000000
        /*0030*/ 	.short	0x0000
        /*0032*/ 	.short	0x0000
        /*0034*/ 	.byte	0x00, 0xf0, 0x11, 0x00


	//----- nvinfo : EIATTR_SPARSE_MMA_MASK
	.align		4
.L_1393:
        /*0038*/ 	.byte	0x03, 0x50
        /*003a*/ 	.short	0x0000


	//----- nvinfo : EIATTR_MAXREG_COUNT
	.align		4
        /*003c*/ 	.byte	0x03, 0x1b
        /*003e*/ 	.short	0x00ff


	//----- nvinfo : EIATTR_MERCURY_ISA_VERSION
	.align		4
        /*0040*/ 	.byte	0x03, 0x5f
        /*0042*/ 	.short	0x0101


	//----- nvinfo : EIATTR_VRC_CTA_INIT_COUNT
	.align		4
        /*0044*/ 	.byte	0x02, 0x4a
	.zero		1
	.zero		1


	//----- nvinfo : EIATTR_EXIT_INSTR_OFFSETS
	.align		4
        /*0048*/ 	.byte	0x04, 0x1c
        /*004a*/ 	.short	(.L_1395 - .L_1394)


	//   ....[0]....
.L_1394:
        /*004c*/ 	.word	0x000019a0


	//   ....[1]....
        /*0050*/ 	.word	0x000019f0


	//   ....[2]....
        /*0054*/ 	.word	0x000029d0


	//----- nvinfo : EIATTR_MAX_THREADS
	.align		4
.L_1395:
        /*0058*/ 	.byte	0x04, 0x05
        /*005a*/ 	.short	(.L_1397 - .L_1396)
.L_1396:
        /*005c*/ 	.word	0x00000080
        /*0060*/ 	.word	0x00000001
        /*0064*/ 	.word	0x00000001


	//----- nvinfo : EIATTR_CRS_STACK_SIZE
	.align		4
.L_1397:
        /*0068*/ 	.byte	0x04, 0x1e
        /*006a*/ 	.short	(.L_1399 - .L_1398)
.L_1398:
        /*006c*/ 	.word	0x00000000


	//----- nvinfo : EIATTR_CBANK_PARAM_SIZE
	.align		4
.L_1399:
        /*0070*/ 	.byte	0x03, 0x19
        /*0072*/ 	.short	0x0018


	//----- nvinfo : EIATTR_PARAM_CBANK
	.align		4
        /*0074*/ 	.byte	0x04, 0x0a
        /*0076*/ 	.short	(.L_1401 - .L_1400)
	.align		4
.L_1400:
        /*0078*/ 	.word	index@(.nv.constant0._ZN2at6native29vectorized_elementwise_kernelILi4EZZZNS0_61_GLOBAL__N__b29612f4_23_ActivationMishKernel_cu_9e10b42f_310011mish_kernelERNS_18TensorIteratorBaseEENKUlvE_clEvENKUlvE0_clEvEUlfE_St5arrayIPcLm2EEEEviT0_T1_)
        /*007c*/ 	.short	0x0380
        /*007e*/ 	.short	0x0018


	//----- nvinfo : EIATTR_SW_WAR
	.align		4
.L_1401:
        /*0080*/ 	.byte	0x04, 0x36
        /*0082*/ 	.short	(.L_1403 - .L_1402)
.L_1402:
        /*0084*/ 	.word	0x00000008
.L_1403:


//--------------------- .nv.info._ZN2at6native29vectorized_elementwise_kernelILi8EZZZNS0_61_GLOBAL__N__b29612f4_23_ActivationMishKernel_cu_9e10b42f_310011mish_kernelERNS_18TensorIteratorBaseEENKUlvE_clEvENKUlvE0_clEvEUlfE_St5arrayIPcLm2EEEEviT0_T1_ --------------------------
	.section	.nv.info._ZN2at6native29vectorized_elementwise_kernelILi8EZZZNS0_61_GLOBAL__N__b29612f4_23_ActivationMishKernel_cu_9e10b42f_310011mish_kernelERNS_18TensorIteratorBaseEENKUlvE_clEvENKUlvE0_clEvEUlfE_St5arrayIPcLm2EEEEviT0_T1_,"",@"SHT_CUDA_INFO"
	.sectionflags	@""
	.align	4


	//----- nvinfo : EIATTR_CUDA_API_VERSION
	.align		4
        /*0000*/ 	.byte	0x04, 0x37
        /*0002*/ 	.short	(.L_1405 - .L_1404)
.L_1404:
        /*0004*/ 	.word	0x00000082


	//----- nvinfo : EIATTR_KPARAM_INFO
	.align		4
.L_1405:
        /*0008*/ 	.byte	0x04, 0x17
        /*000a*/ 	.short	(.L_1407 - .L_1406)
.L_1406:
        /*000c*/ 	.word	0x00000000
        /*0010*/ 	.short	0x0002
        /*0012*/ 	.short	0x0008
        /*0014*/ 	.byte	0x00, 0xf0, 0x41, 0x00


	//----- nvinfo : EIATTR_KPARAM_INFO
	.align		4
.L_1407:
        /*0018*/ 	.byte	0x04, 0x17
        /*001a*/ 	.short	(.L_1409 - .L_1408)
.L_1408:
        /*001c*/ 	.word	0x00000000
        /*0020*/ 	.short	0x0001
        /*0022*/ 	.short	0x0004
        /*0024*/ 	.byte	0x00, 0xf0, 0x05, 0x00


	//----- nvinfo : EIATTR_KPARAM_INFO
	.align		4
.L_1409:
        /*0028*/ 	.byte	0x04, 0x17
        /*002a*/ 	.short	(.L_1411 - .L_1410)
.L_1410:
        /*002c*/ 	.word	0x00000000
        /*0030*/ 	.short	0x0000
        /*0032*/ 	.short	0x0000
        /*0034*/ 	.byte	0x00, 0xf0, 0x11, 0x00


	//----- nvinfo : EIATTR_SPARSE_MMA_MASK
	.align		4
.L_1411:
        /*0038*/ 	.byte	0x03, 0x50
        /*003a*/ 	.short	0x0000


	//----- nvinfo : EIATTR_MAXREG_COUNT
	.align		4
        /*003c*/ 	.byte	0x03, 0x1b
        /*003e*/ 	.short	0x00ff


	//----- nvinfo : EIATTR_MERCURY_ISA_VERSION
	.align		4
        /*0040*/ 	.byte	0x03, 0x5f
        /*0042*/ 	.short	0x0101


	//----- nvinfo : EIATTR_VRC_CTA_INIT_COUNT
	.align		4
        /*0044*/ 	.byte	0x02, 0x4a
	.zero		1
	.zero		1


	//----- nvinfo : EIATTR_EXIT_INSTR_OFFSETS
	.align		4
        /*0048*/ 	.byte	0x04, 0x1c
        /*004a*/ 	.short	(.L_1413 - .L_1412)


	//   ....[0]....
.L_1412:
        /*004c*/ 	.word	0x00000010


	//----- nvinfo : EIATTR_MAX_THREADS
	.align		4
.L_1413:
        /*0050*/ 	.byte	0x04, 0x05
        /*0052*/ 	.short	(.L_1415 - .L_1414)
.L_1414:
        /*0054*/ 	.word	0x00000080
        /*0058*/ 	.word	0x00000001
        /*005c*/ 	.word	0x00000001


	//----- nvinfo : EIATTR_CBANK_PARAM_SIZE
	.align		4
.L_1415:
        /*0060*/ 	.byte	0x03, 0x19
        /*0062*/ 	.short	0x0018


	//----- nvinfo : EIATTR_PARAM_CBANK
	.align		4
        /*0064*/ 	.byte	0x04, 0x0a
        /*0066*/ 	.short	(.L_1417 - .L_1416)
	.align		4
.L_1416:
        /*0068*/ 	.word	index@(.nv.constant0._ZN2at6native29vectorized_elementwise_kernelILi8EZZZNS0_61_GLOBAL__N__b29612f4_23_ActivationMishKernel_cu_9e10b42f_310011mish_kernelERNS_18TensorIteratorBaseEENKUlvE_clEvENKUlvE0_clEvEUlfE_St5arrayIPcLm2EEEEviT0_T1_)
        /*006c*/ 	.short	0x0380
        /*006e*/ 	.short	0x0018


	//----- nvinfo : EIATTR_SW_WAR
	.align		4
.L_1417:
        /*0070*/ 	.byte	0x04, 0x36
        /*0072*/ 	.short	(.L_1419 - .L_1418)
.L_1418:
        /*0074*/ 	.word	0x00000008
.L_1419:


//--------------------- .nv.info._ZN2at6native18elementwise_kernelILi128ELi4EZNS0_15gpu_kernel_implIZZZNS0_61_GLOBAL__N__b29612f4_23_ActivationMishKernel_cu_9e10b42f_310011mish_kernelERNS_18TensorIteratorBaseEENKUlvE_clEvENKUlvE_clEvEUldE_EEvS5_RKT_EUliE_EEviT1_ --------------------------
	.section	.nv.info._ZN2at6native18elementwise_kernelILi128ELi4EZNS0_15gpu_kernel_implIZZZNS0_61_GLOBAL__N__b29612f4_23_ActivationMishKernel_cu_9e10b42f_310011mish_kernelERNS_18TensorIteratorBaseEENKUlvE_clEvENKUlvE_clEvEUldE_EEvS5_RKT_EUliE_EEviT1_,"",@"SHT_CUDA_INFO"
	.sectionflags	@""
	.align	4


	//----- nvinfo : EIATTR_CUDA_API_VERSION
	.align		4
        /*0000*/ 	.byte	0x04, 0x37
        /*0002*/ 	.short	(.L_1421 - .L_1420)
.L_1420:
        /*0004*/ 	.word	0x00000082


	//----- nvinfo : EIATTR_KPARAM_INFO
	.align		4
.L_1421:
        /*0008*/ 	.byte	0x04, 0x17
        /*000a*/ 	.short	(.L_1423 - .L_1422)
.L_1422:
        /*000c*/ 	.word	0x00000000
        /*0010*/ 	.short	0x0001
        /*0012*/ 	.short	0x0008
        /*0014*/ 	.byte	0x00, 0xf0, 0x61, 0x08


	//----- nvinfo : EIATTR_KPARAM_INFO
	.align		4
.L_1423:
        /*0018*/ 	.byte	0x04, 0x17
        /*001a*/ 	.short	(.L_1425 - .L_1424)
.L_1424:
        /*001c*/ 	.word	0x00000000
        /*0020*/ 	.short	0x0000
        /*0022*/ 	.short	0x0000
        /*0024*/ 	.byte	0x00, 0xf0, 0x11, 0x00


	//----- nvinfo : EIATTR_SPARSE_MMA_MASK
	.align		4
.L_1425:
        /*0028*/ 	.byte	0x03, 0x50
        /*002a*/ 	.short	0x0000


	//----- nvinfo : EIATTR_MAXREG_COUNT
	.align		4
        /*002c*/ 	.byte	0x03, 0x1b
        /*002e*/ 	.short	0x0080


	//----- nvinfo : EIATTR_EXTERNS
	.align		4
        /*0030*/ 	.byte	0x04, 0x0f
        /*0032*/ 	.short	(.L_1427 - .L_1426)


	//   ....[0]....
	.align		4
.L_1426:
        /*0034*/ 	.word	index@(__assertfail)


	//----- nvinfo : EIATTR_MERCURY_ISA_VERSION
	.align		4
.L_1427:
        /*0038*/ 	.byte	0x03, 0x5f
        /*003a*/ 	.short	0x0101


	//----- nvinfo : EIATTR_VRC_CTA_INIT_COUNT
	.align		4
        /*003c*/ 	.byte	0x02, 0x4a
	.zero		1
	.zero		1


	//----- nvinfo : EIATTR_SYSCALL_OFFSETS
	.align		4
        /*0040*/ 	.byte	0x04, 0x46
        /*0042*/ 	.short	(.L_1429 - .L_1428)


	//   ....[0]....
.L_1428:
        /*0044*/ 	.word	0x00002190


	//   ....[1]....
        /*0048*/ 	.word	0x00005fa0


	//   ....[2]....
        /*004c*/ 	.word	0x00008340


	//   ....[3]....
        /*0050*/ 	.word	0x0000be60


	//   ....[4]....
        /*0054*/ 	.word	0x0000e430


	//   ....[5]....
        /*0058*/ 	.word	0x00011f50


	//   ....[6]....
        /*005c*/ 	.word	0x00014520


	//   ....[7]....
        /*0060*/ 	.word	0x00018010


	//----- nvinfo : EIATTR_EXIT_INSTR_OFFSETS
	.align		4
.L_1429:
        /*0064*/ 	.byte	0x04, 0x1c
        /*0066*/ 	.short	(.L_1431 - .L_1430)


	//   ....[0]....
.L_1430:
        /*0068*/ 	.word	0x000123b0


	//   ....[1]....
        /*006c*/ 	.word	0x000171e0


	//   ....[2]....
        /*0070*/ 	.word	0x00017220


	//   ....[3]....
        /*0074*/ 	.word	0x000172b0


	//   ....[4]....
        /*0078*/ 	.word	0x000172e0


	//   ....[5]....
        /*007c*/ 	.word	0x00017310


	//   ....[6]....
        /*0080*/ 	.word	0x00017420


	//   ....[7]....
        /*0084*/ 	.word	0x000174e0


	//   ....[8]....
        /*0088*/ 	.word	0x00017600


	//   ....[9]....
        /*008c*/ 	.word	0x000176d0


	//   ....[10]....
        /*0090*/ 	.word	0x000176f0


	//   ....[11]....
        /*0094*/ 	.word	0x000177c0


	//   ....[12]....
        /*0098*/ 	.word	0x000179b0


	//   ....[13]....
        /*009c*/ 	.word	0x00017ba0


	//   ....[14]....
        /*00a0*/ 	.word	0x00017d80


	//   ....[15]....
        /*00a4*/ 	.word	0x00017db0


	//   ....[16]....
        /*00a8*/ 	.word	0x00017de0


	//   ....[17]....
        /*00ac*/ 	.word	0x00017e80


	//   ....[18]....
        /*00b0*/ 	.word	0x00017eb0


	//   ....[19]....
        /*00b4*/ 	.word	0x00018020


	//   ....[20]....
        /*00b8*/ 	.word	0x000181b0


	//   ....[21]....
        /*00bc*/ 	.word	0x00018370


	//   ....[22]....
        /*00c0*/ 	.word	0x00018430


	//----- nvinfo : EIATTR_MAX_THREADS
	.align		4
.L_1431:
        /*00c4*/ 	.byte	0x04, 0x05
        /*00c6*/ 	.short	(.L_1433 - .L_1432)
.L_1432:
        /*00c8*/ 	.word	0x00000080
        /*00cc*/ 	.word	0x00000001
        /*00d0*/ 	.word	0x00000001


	//----- nvinfo : EIATTR_CRS_STACK_SIZE
	.align		4
.L_1433:
        /*00d4*/ 	.byte	0x04, 0x1e
        /*00d6*/ 	.short	(.L_1435 - .L_1434)
.L_1434:
        /*00d8*/ 	.word	0x00000000


	//----- nvinfo : EIATTR_CBANK_PARAM_SIZE
	.align		4
.L_1435:
        /*00dc*/ 	.byte	0x03, 0x19
        /*00de*/ 	.short	0x0220


	//----- nvinfo : EIATTR_PARAM_CBANK
	.align		4
        /*00e0*/ 	.byte	0x04, 0x0a
        /*00e2*/ 	.short	(.L_1437 - .L_1436)
	.align		4
.L_1436:
        /*00e4*/ 	.word	index@(.nv.constant0._ZN2at6native18elementwise_kernelILi128ELi4EZNS0_15gpu_kernel_implIZZZNS0_61_GLOBAL__N__b29612f4_23_ActivationMishKernel_cu_9e10b42f_310011mish_kernelERNS_18TensorIteratorBaseEENKUlvE_clEvENKUlvE_clEvEUldE_EEvS5_RKT_EUliE_EEviT1_)
        /*00e8*/ 	.short	0x0380
        /*00ea*/ 	.short	0x0220


	//----- nvinfo : EIATTR_SW_WAR
	.align		4
.L_1437:
        /*00ec*/ 	.byte	0x04, 0x36
        /*00ee*/ 	.short	(.L_1439 - .L_1438)
.L_1438:
        /*00f0*/ 	.word	0x00000008
.L_1439:


//--------------------- .nv.info._ZN2at6native27unrolled_elementwise_kernelIZZZNS0_61_GLOBAL__N__b29612f4_23_ActivationMishKernel_cu_9e10b42f_310011mish_kernelERNS_18TensorIteratorBaseEENKUlvE_clEvENKUlvE_clEvEUldE_St5arrayIPcLm2EELi4E23TrivialOffsetCalculatorILi1EjESC_NS0_6memory12LoadWithCastILi1EEENSD_13StoreWithCastILi1EEEEEviT_T0_T2_T3_T4_T5_ --------------------------
	.section	.nv.info._ZN2at6native27unrolled_elementwise_kernelIZZZNS0_61_GLOBAL__N__b29612f4_23_ActivationMishKernel_cu_9e10b42f_310011mish_kernelERNS_18TensorIteratorBaseEENKUlvE_clEvENKUlvE_clEvEUldE_St5arrayIPcLm2EELi4E23TrivialOffsetCalculatorILi1EjESC_NS0_6memory12LoadWithCastILi1EEENSD_13StoreWithCastILi1EEEEEviT_T0_T2_T3_T4_T5_,"",@"SHT_CUDA_INFO"
	.sectionflags	@""
	.align	4


	//----- nvinfo : EIATTR_CUDA_API_VERSION
	.align		4
        /*0000*/ 	.byte	0x04, 0x37
        /*0002*/ 	.short	(.L_1441 - .L_1440)
.L_1440:
        /*0004*/ 	.word	0x00000082


	//----- nvinfo : EIATTR_KPARAM_INFO
	.align		4
.L_1441:
        /*0008*/ 	.byte	0x04, 0x17
        /*000a*/ 	.short	(.L_1443 - .L_1442)
.L_1442:
        /*000c*/ 	.word	0x00000000
        /*0010*/ 	.short	0x0006
        /*0012*/ 	.short	0x0024
        /*0014*/ 	.byte	0x00, 0xf0, 0x21, 0x00


	//----- nvinfo : EIATTR_KPARAM_INFO
	.align		4
.L_1443:
        /*0018*/ 	.byte	0x04, 0x17
        /*001a*/ 	.short	(.L_1445 - .L_1444)
.L_1444:
        /*001c*/ 	.word	0x00000000
        /*0020*/ 	.short	0x0005
        /*0022*/ 	.short	0x001c
        /*0024*/ 	.byte	0x00, 0xf0, 0x21, 0x00


	//----- nvinfo : EIATTR_KPARAM_INFO
	.align		4
.L_1445:
        /*0028*/ 	.byte	0x04, 0x17
        /*002a*/ 	.short	(.L_1447 - .L_1446)
.L_1446:
        /*002c*/ 	.word	0x00000000
        /*0030*/ 	.short	0x0004
        /*0032*/ 	.short	0x0019
        /*0034*/ 	.byte	0x00, 0xf0, 0x05, 0x00


	//----- nvinfo : EIATTR_KPARAM_INFO
	.align		4
.L_1447:
        /*0038*/ 	.byte	0x04, 0x17
        /*003a*/ 	.short	(.L_1449 - .L_1448)
.L_1448:
        /*003c*/ 	.word	0x00000000
        /*0040*/ 	.short	0x0003
        /*0042*/ 	.short	0x0018
        /*0044*/ 	.byte	0x00, 0xf0, 0x05, 0x00


	//----- nvinfo : EIATTR_KPARAM_INFO
	.align		4
.L_1449:
        /*0048*/ 	.byte	0x04, 0x17
        /*004a*/ 	.short	(.L_1451 - .L_1450)
.L_1450:
        /*004c*/ 	.word	0x00000000
        /*0050*/ 	.short	0x0002
        /*0052*/ 	.short	0x0008
        /*0054*/ 	.byte	0x00, 0xf0, 0x41, 0x00


	//----- nvinfo : EIATTR_KPARAM_INFO
	.align		4
.L_1451:
        /*0058*/ 	.byte	0x04, 0x17
        /*005a*/ 	.short	(.L_1453 - .L_1452)
.L_1452:
        /*005c*/ 	.word	0x00000000
        /*0060*/ 	.short	0x0001
        /*0062*/ 	.short	0x0004
        /*0064*/ 	.byte	0x00, 0xf0, 0x05, 0x00


	//----- nvinfo : EIATTR_KPARAM_INFO
	.align		4
.L_1453:
        /*0068*/ 	.byte	0x04, 0x17
        /*006a*/ 	.short	(.L_1455 - .L_1454)
.L_1454:
        /*006c*/ 	.word	0x00000000
        /*0070*/ 	.short	0x0000
        /*0072*/ 	.short	0x0000
        /*0074*/ 	.byte	0x00, 0xf0, 0x11, 0x00


	//----- nvinfo : EIATTR_SPARSE_MMA_MASK
	.align		4
.L_1455:
        /*0078*/ 	.byte	0x03, 0x50
        /*007a*/ 	.short	0x0000


	//----- nvinfo : EIATTR_MAXREG_COUNT
	.align		4
        /*007c*/ 	.byte	0x03, 0x1b
        /*007e*/ 	.short	0x00ff


	//----- nvinfo : EIATTR_EXTERNS
	.align		4
        /*0080*/ 	.byte	0x04, 0x0f
        /*0082*/ 	.short	(.L_1457 - .L_1456)


	//   ....[0]....
	.align		4
.L_1456:
        /*0084*/ 	.word	index@(__assertfail)


	//----- nvinfo : EIATTR_MERCURY_ISA_VERSION
	.align		4
.L_1457:
        /*0088*/ 	.byte	0x03, 0x5f
        /*008a*/ 	.short	0x0101


	//----- nvinfo : EIATTR_VRC_CTA_INIT_COUNT
	.align		4
        /*008c*/ 	.byte	0x02, 0x4a
	.zero		1
	.zero		1


	//----- nvinfo : EIATTR_SYSCALL_OFFSETS
	.align		4
        /*0090*/ 	.byte	0x04, 0x46
        /*0092*/ 	.short	(.L_1459 - .L_1458)


	//   ....[0]....
.L_1458:
        /*0094*/ 	.word	0x00000e90


	//   ....[1]....
        /*0098*/ 	.word	0x00001ed0


	//   ....[2]....
        /*009c*/ 	.word	0x00002e50


	//   ....[3]....
        /*00a0*/ 	.word	0x00003da0


	//   ....[4]....
        /*00a4*/ 	.word	0x00010000


	//   ....[5]....
        /*00a8*/ 	.word	0x000111d0


	//   ....[6]....
        /*00ac*/ 	.word	0x000125b0


	//   ....[7]....
        /*00b0*/ 	.word	0x00013970


	//----- nvinfo : EIATTR_EXIT_INSTR_OFFSETS
	.align		4
.L_1459:
        /*00b4*/ 	.byte	0x04, 0x1c
        /*00b6*/ 	.short	(.L_1461 - .L_1460)


	//   ....[0]....
.L_1460:
        /*00b8*/ 	.word	0x00012a00


	//   ....[1]....
        /*00bc*/ 	.word	0x00012b40


	//   ....[2]....
        /*00c0*/ 	.word	0x00012b80


	//   ....[3]....
        /*00c4*/ 	.word	0x00012c10


	//   ....[4]....
        /*00c8*/ 	.word	0x00012c40


	//   ....[5]....
        /*00cc*/ 	.word	0x00012c70


	//   ....[6]....
        /*00d0*/ 	.word	0x00012d80


	//   ....[7]....
        /*00d4*/ 	.word	0x00012e40


	//   ....[8]....
        /*00d8*/ 	.word	0x00012f60


	//   ....[9]....
        /*00dc*/ 	.word	0x00013030


	//   ....[10]....
        /*00e0*/ 	.word	0x00013050


	//   ....[11]....
        /*00e4*/ 	.word	0x00013120


	//   ....[12]....
        /*00e8*/ 	.word	0x00013310


	//   ....[13]....
        /*00ec*/ 	.word	0x00013500


	//   ....[14]....
        /*00f0*/ 	.word	0x000136e0


	//   ....[15]....
        /*00f4*/ 	.word	0x00013710


	//   ....[16]....
        /*00f8*/ 	.word	0x00013740


	//   ....[17]....
        /*00fc*/ 	.word	0x000137e0


	//   ....[18]....
        /*0100*/ 	.word	0x00013810


	//   ....[19]....
        /*0104*/ 	.word	0x00013980


	//   ....[20]....
        /*0108*/ 	.word	0x00013b10


	//   ....[21]....
        /*010c*/ 	.word	0x00013cd0


	//   ....[22]....
        /*0110*/ 	.word	0x00013d90


	//----- nvinfo : EIATTR_MAX_THREADS
	.align		4
.L_1461:
        /*0114*/ 	.byte	0x04, 0x05
        /*0116*/ 	.short	(.L_1463 - .L_1462)
.L_1462:
        /*0118*/ 	.word	0x00000080
        /*011c*/ 	.word	0x00000001
        /*0120*/ 	.word	0x00000001


	//----- nvinfo : EIATTR_CRS_STACK_SIZE
	.align		4
.L_1463:
        /*0124*/ 	.byte	0x04, 0x1e
        /*0126*/ 	.short	(.L_1465 - .L_1464)
.L_1464:
        /*0128*/ 	.word	0x00000000


	//----- nvinfo : EIATTR_CBANK_PARAM_SIZE
	.align		4
.L_1465:
        /*012c*/ 	.byte	0x03, 0x19
        /*012e*/ 	.short	0x002c


	//----- nvinfo : EIATTR_PARAM_CBANK
	.align		4
        /*0130*/ 	.byte	0x04, 0x0a
        /*0132*/ 	.short	(.L_1467 - .L_1466)
	.align		4
.L_1466:
        /*0134*/ 	.word	index@(.nv.constant0._ZN2at6native27unrolled_elementwise_kernelIZZZNS0_61_GLOBAL__N__b29612f4_23_ActivationMishKernel_cu_9e10b42f_310011mish_kernelERNS_18TensorIteratorBaseEENKUlvE_clEvENKUlvE_clEvEUldE_St5arrayIPcLm2EELi4E23TrivialOffsetCalculatorILi1EjESC_NS0_6memory12LoadWithCastILi1EEENSD_13StoreWithCastILi1EEEEEviT_T0_T2_T3_T4_T5_)
        /*0138*/ 	.short	0x0380
        /*013a*/ 	.short	0x002c


	//----- nvinfo : EIATTR_SW_WAR
	.align		4
.L_1467:
        /*013c*/ 	.byte	0x04, 0x36
        /*013e*/ 	.short	(.L_1469 - .L_1468)
.L_1468:
        /*0140*/ 	.word	0x00000008
.L_1469:


//--------------------- .nv.info._ZN2at6native18elementwise_kernelILi128ELi2EZNS0_22gpu_kernel_impl_nocastIZZZNS0_61_GLOBAL__N__b29612f4_23_ActivationMishKernel_cu_9e10b42f_310011mish_kernelERNS_18TensorIteratorBaseEENKUlvE_clEvENKUlvE_clEvEUldE_EEvS5_RKT_EUliE_EEviT1_ --------------------------
	.section	.nv.info._ZN2at6native18elementwise_kernelILi128ELi2EZNS0_22gpu_kernel_impl_nocastIZZZNS0_61_GLOBAL__N__b29612f4_23_ActivationMishKernel_cu_9e10b42f_310011mish_kernelERNS_18TensorIteratorBaseEENKUlvE_clEvENKUlvE_clEvEUldE_EEvS5_RKT_EUliE_EEviT1_,"",@"SHT_CUDA_INFO"
	.sectionflags	@""
	.align	4


	//----- nvinfo : EIATTR_CUDA_API_VERSION
	.align		4
        /*0000*/ 	.byte	0x04, 0x37
        /*0002*/ 	.short	(.L_1471 - .L_1470)
.L_1470:
        /*0004*/ 	.word	0x00000082


	//----- nvinfo : EIATTR_KPARAM_INFO
	.align		4
.L_1471:
        /*0008*/ 	.byte	0x04, 0x17
        /*000a*/ 	.short	(.L_1473 - .L_1472)
.L_1472:
        /*000c*/ 	.word	0x00000000
        /*0010*/ 	.short	0x0001
        /*0012*/ 	.short	0x0008
        /*0014*/ 	.byte	0x00, 0xf0, 0x61, 0x08


	//----- nvinfo : EIATTR_KPARAM_INFO
	.align		4
.L_1473:
        /*0018*/ 	.byte	0x04, 0x17
        /*001a*/ 	.short	(.L_1475 - .L_1474)
.L_1474:
        /*001c*/ 	.word	0x00000000
        /*0020*/ 	.short	0x0000
        /*0022*/ 	.short	0x0000
        /*0024*/ 	.byte	0x00, 0xf0, 0x11, 0x00


	//----- nvinfo : EIATTR_SPARSE_MMA_MASK
	.align		4
.L_1475:
        /*0028*/ 	.byte	0x03, 0x50
        /*002a*/ 	.short	0x0000


	//----- nvinfo : EIATTR_MAXREG_COUNT
	.align		4
        /*002c*/ 	.byte	0x03, 0x1b
        /*002e*/ 	.short	0x0080


	//----- nvinfo : EIATTR_MERCURY_ISA_VERSION
	.align		4
        /*0030*/ 	.byte	0x03, 0x5f
        /*0032*/ 	.short	0x0101


	//----- nvinfo : EIATTR_VRC_CTA_INIT_COUNT
	.align		4
        /*0034*/ 	.byte	0x02, 0x4a
	.zero		1
	.zero		1


	//----- nvinfo : EIATTR_EXIT_INSTR_OFFSETS
	.align		4
        /*0038*/ 	.byte	0x04, 0x1c
        /*003a*/ 	.short	(.L_1477 - .L_1476)


	//   ....[0]....
.L_1476:
        /*003c*/ 	.word	0x00003ff0


	//   ....[1]....
        /*0040*/ 	.word	0x00007ec0


	//----- nvinfo : EIATTR_MAX_THREADS
	.align		4
.L_1477:
        /*0044*/ 	.byte	0x04, 0x05
        /*0046*/ 	.short	(.L_1479 - .L_1478)
.L_1478:
        /*0048*/ 	.word	0x00000080
        /*004c*/ 	.word	0x00000001
        /*0050*/ 	.word	0x00000001


	//----- nvinfo : EIATTR_CRS_STACK_SIZE
	.align		4
.L_1479:
        /*0054*/ 	.byte	0x04, 0x1e
        /*0056*/ 	.short	(.L_1481 - .L_1480)
.L_1480:
        /*0058*/ 	.word	0x00000000


	//----- nvinfo : EIATTR_CBANK_PARAM_SIZE
	.align		4
.L_1481:
        /*005c*/ 	.byte	0x03, 0x19
        /*005e*/ 	.short	0x0220


	//----- nvinfo : EIATTR_PARAM_CBANK
	.align		4
        /*0060*/ 	.byte	0x04, 0x0a
        /*0062*/ 	.short	(.L_1483 - .L_1482)
	.align		4
.L_1482:
        /*0064*/ 	.word	index@(.nv.constant0._ZN2at6native18elementwise_kernelILi128ELi2EZNS0_22gpu_kernel_impl_nocastIZZZNS0_61_GLOBAL__N__b29612f4_23_ActivationMishKernel_cu_9e10b42f_310011mish_kernelERNS_18TensorIteratorBaseEENKUlvE_clEvENKUlvE_clEvEUldE_EEvS5_RKT_EUliE_EEviT1_)
        /*0068*/ 	.short	0x0380
        /*006a*/ 	.short	0x0220


	//----- nvinfo : EIATTR_SW_WAR
	.align		4
.L_1483:
        /*006c*/ 	.byte	0x04, 0x36
        /*006e*/ 	.short	(.L_1485 - .L_1484)
.L_1484:
        /*0070*/ 	.word	0x00000008
.L_1485:


//--------------------- .nv.info._ZN2at6native27unrolled_elementwise_kernelIZZZNS0_61_GLOBAL__N__b29612f4_23_ActivationMishKernel_cu_9e10b42f_310011mish_kernelERNS_18TensorIteratorBaseEENKUlvE_clEvENKUlvE_clEvEUldE_St5arrayIPcLm2EELi4E23TrivialOffsetCalculatorILi1EjESC_NS0_6memory15LoadWithoutCastENSD_16StoreWithoutCastEEEviT_T0_T2_T3_T4_T5_ --------------------------
	.section	.nv.info._ZN2at6native27unrolled_elementwise_kernelIZZZNS0_61_GLOBAL__N__b29612f4_23_ActivationMishKernel_cu_9e10b42f_310011mish_kernelERNS_18TensorIteratorBaseEENKUlvE_clEvENKUlvE_clEvEUldE_St5arrayIPcLm2EELi4E23TrivialOffsetCalculatorILi1EjESC_NS0_6memory15LoadWithoutCastENSD_16StoreWithoutCastEEEviT_T0_T2_T3_T4_T5_,"",@"SHT_CUDA_INFO"
	.sectionflags	@""
	.align	4


	//----- nvinfo : EIATTR_CUDA_API_VERSION
	.align		4
        /*0000*/ 	.byte	0x04, 0x37
        /*0002*/ 	.short	(.L_1487 - .L_1486)
.L_1486:
        /*0004*/ 	.word	0x00000082


	//----- nvinfo : EIATTR_KPARAM_INFO
	.align		4
.L_1487:
        /*0008*/ 	.byte	0x04, 0x17
        /*000a*/ 	.short	(.L_1489 - .L_1488)
.L_1488:
        /*000c*/ 	.word	0x00000000
        /*0010*/ 	.short	0x0006
        /*0012*/ 	.short	0x001b
        /*0014*/ 	.byte	0x00, 0xf0, 0x05, 0x00


	//----- nvinfo : EIATTR_KPARAM_INFO
	.align		4
.L_1489:
        /*0018*/ 	.byte	0x04, 0x17
        /*001a*/ 	.short	(.L_1491 - .L_1490)
.L_1490:
        /*001c*/ 	.word	0x00000000
        /*0020*/ 	.short	0x0005
        /*0022*/ 	.short	0x001a
        /*0024*/ 	.byte	0x00, 0xf0, 0x05, 0x00


	//----- nvinfo : EIATTR_KPARAM_INFO
	.align		4
.L_1491:
        /*0028*/ 	.byte	0x04, 0x17
        /*002a*/ 	.short	(.L_1493 - .L_1492)
.L_1492:
        /*002c*/ 	.word	0x00000000
        /*0030*/ 	.short	0x0004
        /*0032*/ 	.short	0x0019
        /*0034*/ 	.byte	0x00, 0xf0, 0x05, 0x00


	//----- nvinfo : EIATTR_KPARAM_INFO
	.align		4
.L_1493:
        /*0038*/ 	.byte	0x04, 0x17
        /*003a*/ 	.short	(.L_1495 - .L_1494)
.L_1494:
        /*003c*/ 	.word	0x00000000
        /*0040*/ 	.short	0x0003
        /*0042*/ 	.short	0x0018
        /*0044*/ 	.byte	0x00, 0xf0, 0x05, 0x00


	//----- nvinfo : EIATTR_KPARAM_INFO
	.align		4
.L_1495:
        /*0048*/ 	.byte	0x04, 0x17
        /*004a*/ 	.short	(.L_1497 - .L_1496)
.L_1496:
        /*004c*/ 	.word	0x00000000
        /*0050*/ 	.short	0x0002
        /*0052*/ 	.short	0x0008
        /*0054*/ 	.byte	0x00, 0xf0, 0x41, 0x00


	//----- nvinfo : EIATTR_KPARAM_INFO
	.align		4
.L_1497:
        /*0058*/ 	.byte	0x04, 0x17
        /*005a*/ 	.short	(.L_1499 - .L_1498)
.L_1498:
        /*005c*/ 	.word	0x00000000
        /*0060*/ 	.short	0x0001
        /*0062*/ 	.short	0x0004
        /*0064*/ 	.byte	0x00, 0xf0, 0x05, 0x00


	//----- nvinfo : EIATTR_KPARAM_INFO
	.align		4
.L_1499:
        /*0068*/ 	.byte	0x04, 0x17
        /*006a*/ 	.short	(.L_1501 - .L_1500)
.L_1500:
        /*006c*/ 	.word	0x00000000
        /*0070*/ 	.short	0x0000
        /*0072*/ 	.short	0x0000
        /*0074*/ 	.byte	0x00, 0xf0, 0x11, 0x00


	//----- nvinfo : EIATTR_SPARSE_MMA_MASK
	.align		4
.L_1501:
        /*0078*/ 	.byte	0x03, 0x50
        /*007a*/ 	.short	0x0000


	//----- nvinfo : EIATTR_MAXREG_COUNT
	.align		4
        /*007c*/ 	.byte	0x03, 0x1b
        /*007e*/ 	.short	0x00ff


	//----- nvinfo : EIATTR_MERCURY_ISA_VERSION
	.align		4
        /*0080*/ 	.byte	0x03, 0x5f
        /*0082*/ 	.short	0x0101


	//----- nvinfo : EIATTR_VRC_CTA_INIT_COUNT
	.align		4
        /*0084*/ 	.byte	0x02, 0x4a
	.zero		1
	.zero		1


	//----- nvinfo : EIATTR_EXIT_INSTR_OFFSETS
	.align		4
        /*0088*/ 	.byte	0x04, 0x1c
        /*008a*/ 	.short	(.L_1503 - .L_1502)


	//   ....[0]....
.L_1502:
        /*008c*/ 	.word	0x0000b2d0


	//   ....[1]....
        /*0090*/ 	.word	0x0000b320


	//----- nvinfo : EIATTR_MAX_THREADS
	.align		4
.L_1503:
        /*0094*/ 	.byte	0x04, 0x05
        /*0096*/ 	.short	(.L_1505 - .L_1504)
.L_1504:
        /*0098*/ 	.word	0x00000080
        /*009c*/ 	.word	0x00000001
        /*00a0*/ 	.word	0x00000001


	//----- nvinfo : EIATTR_CRS_STACK_SIZE
	.align		4
.L_1505:
        /*00a4*/ 	.byte	0x04, 0x1e
        /*00a6*/ 	.short	(.L_1507 - .L_1506)
.L_1506:
        /*00a8*/ 	.word	0x00000000


	//----- nvinfo : EIATTR_CBANK_PARAM_SIZE
	.align		4
.L_1507:
        /*00ac*/ 	.byte	0x03, 0x19
        /*00ae*/ 	.short	0x001c


	//----- nvinfo : EIATTR_PARAM_CBANK
	.align		4
        /*00b0*/ 	.byte	0x04, 0x0a
        /*00b2*/ 	.short	(.L_1509 - .L_1508)
	.align		4
.L_1508:
        /*00b4*/ 	.word	index@(.nv.constant0._ZN2at6native27unrolled_elementwise_kernelIZZZNS0_61_GLOBAL__N__b29612f4_23_ActivationMishKernel_cu_9e10b42f_310011mish_kernelERNS_18TensorIteratorBaseEENKUlvE_clEvENKUlvE_clEvEUldE_St5arrayIPcLm2EELi4E23TrivialOffsetCalculatorILi1EjESC_NS0_6memory15LoadWithoutCastENSD_16StoreWithoutCastEEEviT_T0_T2_T3_T4_T5_)
        /*00b8*/ 	.short	0x0380
        /*00ba*/ 	.short	0x001c


	//----- nvinfo : EIATTR_SW_WAR
	.align		4
.L_1509:
        /*00bc*/ 	.byte	0x04, 0x36
        /*00be*/ 	.short	(.L_1511 - .L_1510)
.L_1510:
        /*00c0*/ 	.word	0x00000008
.L_1511:


//--------------------- .nv.info._ZN2at6native29vectorized_elementwise_kernelILi2EZZZNS0_61_GLOBAL__N__b29612f4_23_ActivationMishKernel_cu_9e10b42f_310011mish_kernelERNS_18TensorIteratorBaseEENKUlvE_clEvENKUlvE_clEvEUldE_St5arrayIPcLm2EEEEviT0_T1_ --------------------------
	.section	.nv.info._ZN2at6native29vectorized_elementwise_kernelILi2EZZZNS0_61_GLOBAL__N__b29612f4_23_ActivationMishKernel_cu_9e10b42f_310011mish_kernelERNS_18TensorIteratorBaseEENKUlvE_clEvENKUlvE_clEvEUldE_St5arrayIPcLm2EEEEviT0_T1_,"",@"SHT_CUDA_INFO"
	.sectionflags	@""
	.align	4


	//----- nvinfo : EIATTR_CUDA_API_VERSION
	.align		4
        /*0000*/ 	.byte	0x04, 0x37
        /*0002*/ 	.short	(.L_1513 - .L_1512)
.L_1512:
        /*0004*/ 	.word	0x00000082


	//----- nvinfo : EIATTR_KPARAM_INFO
	.align		4
.L_1513:
        /*0008*/ 	.byte	0x04, 0x17
        /*000a*/ 	.short	(.L_1515 - .L_1514)
.L_1514:
        /*000c*/ 	.word	0x00000000
        /*0010*/ 	.short	0x0002
        /*0012*/ 	.short	0x0008
        /*0014*/ 	.byte	0x00, 0xf0, 0x41, 0x00


	//----- nvinfo : EIATTR_KPARAM_INFO
	.align		4
.L_1515:
        /*0018*/ 	.byte	0x04, 0x17
        /*001a*/ 	.short	(.L_1517 - .L_1516)
.L_1516:
        /*001c*/ 	.word	0x00000000
        /*0020*/ 	.short	0x0001
        /*0022*/ 	.short	0x0004
        /*0024*/ 	.byte	0x00, 0xf0, 0x05, 0x00


	//----- nvinfo : EIATTR_KPARAM_INFO
	.align		4
.L_1517:
        /*0028*/ 	.byte	0x04, 0x17
        /*002a*/ 	.short	(.L_1519 - .L_1518)
.L_1518:
        /*002c*/ 	.word	0x00000000
        /*0030*/ 	.short	0x0000
        /*0032*/ 	.short	0x0000
        /*0034*/ 	.byte	0x00, 0xf0, 0x11, 0x00


	//----- nvinfo : EIATTR_SPARSE_MMA_MASK
	.align		4
.L_1519:
        /*0038*/ 	.byte	0x03, 0x50
        /*003a*/ 	.short	0x0000


	//----- nvinfo : EIATTR_MAXREG_COUNT
	.align		4
        /*003c*/ 	.byte	0x03, 0x1b
        /*003e*/ 	.short	0x00ff


	//----- nvinfo : EIATTR_MERCURY_ISA_VERSION
	.align		4
        /*0040*/ 	.byte	0x03, 0x5f
        /*0042*/ 	.short	0x0101


	//----- nvinfo : EIATTR_VRC_CTA_INIT_COUNT
	.align		4
        /*0044*/ 	.byte	0x02, 0x4a
	.zero		1
	.zero		1


	//----- nvinfo : EIATTR_EXIT_INSTR_OFFSETS
	.align		4
        /*0048*/ 	.byte	0x04, 0x1c
        /*004a*/ 	.short	(.L_1521 - .L_1520)


	//   ....[0]....
.L_1520:
        /*004c*/ 	.word	0x00016410


	//   ....[1]....
        /*0050*/ 	.word	0x00016460


	//   ....[2]....
        /*0054*/ 	.word	0x0002bf60


	//----- nvinfo : EIATTR_MAX_THREADS
	.align		4
.L_1521:
        /*0058*/ 	.byte	0x04, 0x05
        /*005a*/ 	.short	(.L_1523 - .L_1522)
.L_1522:
        /*005c*/ 	.word	0x00000080
        /*0060*/ 	.word	0x00000001
        /*0064*/ 	.word	0x00000001


	//----- nvinfo : EIATTR_CRS_STACK_SIZE
	.align		4
.L_1523:
        /*0068*/ 	.byte	0x04, 0x1e
        /*006a*/ 	.short	(.L_1525 - .L_1524)
.L_1524:
        /*006c*/ 	.word	0x00000000


	//----- nvinfo : EIATTR_CBANK_PARAM_SIZE
	.align		4
.L_1525:
        /*0070*/ 	.byte	0x03, 0x19
        /*0072*/ 	.short	0x0018


	//----- nvinfo : EIATTR_PARAM_CBANK
	.align		4
        /*0074*/ 	.byte	0x04, 0x0a
        /*0076*/ 	.short	(.L_1527 - .L_1526)
	.align		4
.L_1526:
        /*0078*/ 	.word	index@(.nv.constant0._ZN2at6native29vectorized_elementwise_kernelILi2EZZZNS0_61_GLOBAL__N__b29612f4_23_ActivationMishKernel_cu_9e10b42f_310011mish_kernelERNS_18TensorIteratorBaseEENKUlvE_clEvENKUlvE_clEvEUldE_St5arrayIPcLm2EEEEviT0_T1_)
        /*007c*/ 	.short	0x0380
        /*007e*/ 	.short	0x0018


	//----- nvinfo : EIATTR_SW_WAR
	.align		4
.L_1527:
        /*0080*/ 	.byte	0x04, 0x36
        /*0082*/ 	.short	(.L_1529 - .L_1528)
.L_1528:
        /*0084*/ 	.word	0x00000008
.L_1529:


//--------------------- .nv.info._ZN2at6native29vectorized_elementwise_kernelILi4EZZZNS0_61_GLOBAL__N__b29612f4_23_ActivationMishKernel_cu_9e10b42f_310011mish_kernelERNS_18TensorIteratorBaseEENKUlvE_clEvENKUlvE_clEvEUldE_St5arrayIPcLm2EEEEviT0_T1_ --------------------------
	.section	.nv.info._ZN2at6native29vectorized_elementwise_kernelILi4EZZZNS0_61_GLOBAL__N__b29612f4_23_ActivationMishKernel_cu_9e10b42f_310011mish_kernelERNS_18TensorIteratorBaseEENKUlvE_clEvENKUlvE_clEvEUldE_St5arrayIPcLm2EEEEviT0_T1_,"",@"SHT_CUDA_INFO"
	.sectionflags	@""
	.align	4


	//----- nvinfo : EIATTR_CUDA_API_VERSION
	.align		4
        /*0000*/ 	.byte	0x04, 0x37
        /*0002*/ 	.short	(.L_1531 - .L_1530)
.L_1530:
        /*0004*/ 	.word	0x00000082


	//----- nvinfo : EIATTR_KPARAM_INFO
	.align		4
.L_1531:
        /*0008*/ 	.byte	0x04, 0x17
        /*000a*/ 	.short	(.L_1533 - .L_1532)
.L_1532:
        /*000c*/ 	.word	0x00000000
        /*0010*/ 	.short	0x0002
        /*0012*/ 	.short	0x0008
        /*0014*/ 	.byte	0x00, 0xf0, 0x41, 0x00


	//----- nvinfo : EIATTR_KPARAM_INFO
	.align		4
.L_1533:
        /*0018*/ 	.byte	0x04, 0x17
        /*001a*/ 	.short	(.L_1535 - .L_1534)
.L_1534:
        /*001c*/ 	.word	0x00000000
        /*0020*/ 	.short	0x0001
        /*0022*/ 	.short	0x0004
        /*0024*/ 	.byte	0x00, 0xf0, 0x05, 0x00


	//----- nvinfo : EIATTR_KPARAM_INFO
	.align		4
.L_1535:
        /*0028*/ 	.byte	0x04, 0x17
        /*002a*/ 	.short	(.L_1537 - .L_1536)
.L_1536:
        /*002c*/ 	.word	0x00000000
        /*0030*/ 	.short	0x0000
        /*0032*/ 	.short	0x0000
        /*0034*/ 	.byte	0x00, 0xf0, 0x11, 0x00


	//----- nvinfo : EIATTR_SPARSE_MMA_MASK
	.align		4
.L_1537:
        /*0038*/ 	.byte	0x03, 0x50
        /*003a*/ 	.short	0x0000


	//----- nvinfo : EIATTR_MAXREG_COUNT
	.align		4
        /*003c*/ 	.byte	0x03, 0x1b
        /*003e*/ 	.short	0x00ff


	//----- nvinfo : EIATTR_MERCURY_ISA_VERSION
	.align		4
        /*0040*/ 	.byte	0x03, 0x5f
        /*0042*/ 	.short	0x0101


	//----- nvinfo : EIATTR_VRC_CTA_INIT_COUNT
	.align		4
        /*0044*/ 	.byte	0x02, 0x4a
	.zero		1
	.zero		1


	//----- nvinfo : EIATTR_EXIT_INSTR_OFFSETS
	.align		4
        /*0048*/ 	.byte	0x04, 0x1c
        /*004a*/ 	.short	(.L_1539 - .L_1538)


	//   ....[0]....
.L_1538:
        /*004c*/ 	.word	0x00016410


	//   ....[1]....
        /*0050*/ 	.word	0x00016460


	//   ....[2]....
        /*0054*/ 	.word	0x0002bf20


	//----- nvinfo : EIATTR_MAX_THREADS
	.align		4
.L_1539:
        /*0058*/ 	.byte	0x04, 0x05
        /*005a*/ 	.short	(.L_1541 - .L_1540)
.L_1540:
        /*005c*/ 	.word	0x00000080
        /*0060*/ 	.word	0x00000001
        /*0064*/ 	.word	0x00000001


	//----- nvinfo : EIATTR_CRS_STACK_SIZE
	.align		4
.L_1541:
        /*0068*/ 	.byte	0x04, 0x1e
        /*006a*/ 	.short	(.L_1543 - .L_1542)
.L_1542:
        /*006c*/ 	.word	0x00000000


	//----- nvinfo : EIATTR_CBANK_PARAM_SIZE
	.align		4
.L_1543:
        /*0070*/ 	.byte	0x03, 0x19
        /*0072*/ 	.short	0x0018


	//----- nvinfo : EIATTR_PARAM_CBANK
	.align		4
        /*0074*/ 	.byte	0x04, 0x0a
        /*0076*/ 	.short	(.L_1545 - .L_1544)
	.align		4
.L_1544:
        /*0078*/ 	.word	index@(.nv.constant0._ZN2at6native29vectorized_elementwise_kernelILi4EZZZNS0_61_GLOBAL__N__b29612f4_23_ActivationMishKernel_cu_9e10b42f_310011mish_kernelERNS_18TensorIteratorBaseEENKUlvE_clEvENKUlvE_clEvEUldE_St5arrayIPcLm2EEEEviT0_T1_)
        /*007c*/ 	.short	0x0380
        /*007e*/ 	.short	0x0018


	//----- nvinfo : EIATTR_SW_WAR
	.align		4
.L_1545:
        /*0080*/ 	.byte	0x04, 0x36
        /*0082*/ 	.short	(.L_1547 - .L_1546)
.L_1546:
        /*0084*/ 	.word	0x00000008
.L_1547:


//--------------------- .nv.info._ZN2at6native29vectorized_elementwise_kernelILi8EZZZNS0_61_GLOBAL__N__b29612f4_23_ActivationMishKernel_cu_9e10b42f_310011mish_kernelERNS_18TensorIteratorBaseEENKUlvE_clEvENKUlvE_clEvEUldE_St5arrayIPcLm2EEEEviT0_T1_ --------------------------
	.section	.nv.info._ZN2at6native29vectorized_elementwise_kernelILi8EZZZNS0_61_GLOBAL__N__b29612f4_23_ActivationMishKernel_cu_9e10b42f_310011mish_kernelERNS_18TensorIteratorBaseEENKUlvE_clEvENKUlvE_clEvEUldE_St5arrayIPcLm2EEEEviT0_T1_,"",@"SHT_CUDA_INFO"
	.sectionflags	@""
	.align	4


	//----- nvinfo : EIATTR_CUDA_API_VERSION
	.align		4
        /*0000*/ 	.byte	0x04, 0x37
        /*0002*/ 	.short	(.L_1549 - .L_1548)
.L_1548:
        /*0004*/ 	.word	0x00000082


	//----- nvinfo : EIATTR_KPARAM_INFO
	.align		4
.L_1549:
        /*0008*/ 	.byte	0x04, 0x17
        /*000a*/ 	.short	(.L_1551 - .L_1550)
.L_1550:
        /*000c*/ 	.word	0x00000000
        /*0010*/ 	.short	0x0002
        /*0012*/ 	.short	0x0008
        /*0014*/ 	.byte	0x00, 0xf0, 0x41, 0x00


	//----- nvinfo : EIATTR_KPARAM_INFO
	.align		4
.L_1551:
        /*0018*/ 	.byte	0x04, 0x17
        /*001a*/ 	.short	(.L_1553 - .L_1552)
.L_1552:
        /*001c*/ 	.word	0x00000000
        /*0020*/ 	.short	0x0001
        /*0022*/ 	.short	0x0004
        /*0024*/ 	.byte	0x00, 0xf0, 0x05, 0x00


	//----- nvinfo : EIATTR_KPARAM_INFO
	.align		4
.L_1553:
        /*0028*/ 	.byte	0x04, 0x17
        /*002a*/ 	.short	(.L_1555 - .L_1554)
.L_1554:
        /*002c*/ 	.word	0x00000000
        /*0030*/ 	.short	0x0000
        /*0032*/ 	.short	0x0000
        /*0034*/ 	.byte	0x00, 0xf0, 0x11, 0x00


	//----- nvinfo : EIATTR_SPARSE_MMA_MASK
	.align		4
.L_1555:
        /*0038*/ 	.byte	0x03, 0x50
        /*003a*/ 	.short	0x0000


	//----- nvinfo : EIATTR_MAXREG_COUNT
	.align		4
        /*003c*/ 	.byte	0x03, 0x1b
        /*003e*/ 	.short	0x00ff


	//----- nvinfo : EIATTR_MERCURY_ISA_VERSION
	.align		4
        /*0040*/ 	.byte	0x03, 0x5f
        /*0042*/ 	.short	0x0101


	//----- nvinfo : EIATTR_VRC_CTA_INIT_COUNT
	.align		4
        /*0044*/ 	.byte	0x02, 0x4a
	.zero		1
	.zero		1


	//----- nvinfo : EIATTR_EXIT_INSTR_OFFSETS
	.align		4
        /*0048*/ 	.byte	0x04, 0x1c
        /*004a*/ 	.short	(.L_1557 - .L_1556)


	//   ....[0]....
.L_1556:
        /*004c*/ 	.word	0x00000010


	//----- nvinfo : EIATTR_MAX_THREADS
	.align		4
.L_1557:
        /*0050*/ 	.byte	0x04, 0x05
        /*0052*/ 	.short	(.L_1559 - .L_1558)
.L_1558:
        /*0054*/ 	.word	0x00000080
        /*0058*/ 	.word	0x00000001
        /*005c*/ 	.word	0x00000001


	//----- nvinfo : EIATTR_CBANK_PARAM_SIZE
	.align		4
.L_1559:
        /*0060*/ 	.byte	0x03, 0x19
        /*0062*/ 	.short	0x0018


	//----- nvinfo : EIATTR_PARAM_CBANK
	.align		4
        /*0064*/ 	.byte	0x04, 0x0a
        /*0066*/ 	.short	(.L_1561 - .L_1560)
	.align		4
.L_1560:
        /*0068*/ 	.word	index@(.nv.constant0._ZN2at6native29vectorized_elementwise_kernelILi8EZZZNS0_61_GLOBAL__N__b29612f4_23_ActivationMishKernel_cu_9e10b42f_310011mish_kernelERNS_18TensorIteratorBaseEENKUlvE_clEvENKUlvE_clEvEUldE_St5arrayIPcLm2EEEEviT0_T1_)
        /*006c*/ 	.short	0x0380
        /*006e*/ 	.short	0x0018


	//----- nvinfo : EIATTR_SW_WAR
	.align		4
.L_1561:
        /*0070*/ 	.byte	0x04, 0x36
        /*0072*/ 	.short	(.L_1563 - .L_1562)
.L_1562:
        /*0074*/ 	.word	0x00000008
.L_1563:


//--------------------- .nv.callgraph             --------------------------
	.section	.nv.callgraph,"",@"SHT_CUDA_CALLGRAPH"
	.align	4
	.sectionentsize	8
	.align		4
        /*0000*/ 	.word	0x00000000
	.align		4
        /*0004*/ 	.word	0xffffffff
	.align		4
        /*0008*/ 	.word	index@(_ZN2at6native18elementwise_kernelILi128ELi4EZNS0_15gpu_kernel_implIZZZNS0_61_GLOBAL__N__b29612f4_23_ActivationMishKernel_cu_9e10b42f_310020mish_backward_kernelERNS_14TensorIteratorEENKUlvE_clEvENKUlvE2_clEvEUlN3c108BFloat16ES9_E_EEvRNS_18TensorIteratorBaseERKT_EUliE_EEviT1_)
	.align		4
        /*000c*/ 	.word	index@(__assertfail)
	.align		4
        /*0010*/ 	.word	index@(_ZN2at6native27unrolled_elementwise_kernelIZZZNS0_61_GLOBAL__N__b29612f4_23_ActivationMishKernel_cu_9e10b42f_310020mish_backward_kernelERNS_14TensorIteratorEENKUlvE_clEvENKUlvE2_clEvEUlN3c108BFloat16ES8_E_St5arrayIPcLm3EELi4E23TrivialOffsetCalculatorILi2EjESD_ILi1EjENS0_6memory12LoadWithCastILi2EEENSG_13StoreWithCastILi1EEEEEviT_T0_T2_T3_T4_T5_)
	.align		4
        /*0014*/ 	.word	index@(__assertfail)
	.align		4
        /*0018*/ 	.word	index@(_ZN2at6native18elementwise_kernelILi128ELi4EZNS0_15gpu_kernel_implIZZZNS0_61_GLOBAL__N__b29612f4_23_ActivationMishKernel_cu_9e10b42f_310020mish_backward_kernelERNS_14TensorIteratorEENKUlvE_clEvENKUlvE1_clEvEUlN3c104HalfES9_E_EEvRNS_18TensorIteratorBaseERKT_EUliE_EEviT1_)
	.align		4
        /*001c*/ 	.word	index@(__assertfail)
	.align		4
        /*0020*/ 	.word	index@(_ZN2at6native27unrolled_elementwise_kernelIZZZNS0_61_GLOBAL__N__b29612f4_23_ActivationMishKernel_cu_9e10b42f_310020mish_backward_kernelERNS_14TensorIteratorEENKUlvE_clEvENKUlvE1_clEvEUlN3c104HalfES8_E_St5arrayIPcLm3EELi4E23TrivialOffsetCalculatorILi2EjESD_ILi1EjENS0_6memory12LoadWithCastILi2EEENSG_13StoreWithCastILi1EEEEEviT_T0_T2_T3_T4_T5_)
	.align		4
        /*0024*/ 	.word	index@(__assertfail)
	.align		4
        /*0028*/ 	.word	index@(_ZN2at6native18elementwise_kernelILi128ELi4EZNS0_15gpu_kernel_implIZZZNS0_61_GLOBAL__N__b29612f4_23_ActivationMishKernel_cu_9e10b42f_310020mish_backward_kernelERNS_14TensorIteratorEENKUlvE_clEvENKUlvE0_clEvEUlffE_EEvRNS_18TensorIteratorBaseERKT_EUliE_EEviT1_)
	.align		4
        /*002c*/ 	.word	index@(__assertfail)
	.align		4
        /*0030*/ 	.word	index@(_ZN2at6native27unrolled_elementwise_kernelIZZZNS0_61_GLOBAL__N__b29612f4_23_ActivationMishKernel_cu_9e10b42f_310020mish_backward_kernelERNS_14TensorIteratorEENKUlvE_clEvENKUlvE0_clEvEUlffE_St5arrayIPcLm3EELi4E23TrivialOffsetCalculatorILi2EjESB_ILi1EjENS0_6memory12LoadWithCastILi2EEENSE_13StoreWithCastILi1EEEEEviT_T0_T2_T3_T4_T5_)
	.align		4
        /*0034*/ 	.word	index@(__assertfail)
	.align		4
        /*0038*/ 	.word	index@(_ZN2at6native18elementwise_kernelILi128ELi4EZNS0_15gpu_kernel_implIZZZNS0_61_GLOBAL__N__b29612f4_23_ActivationMishKernel_cu_9e10b42f_310020mish_backward_kernelERNS_14TensorIteratorEENKUlvE_clEvENKUlvE_clEvEUlddE_EEvRNS_18TensorIteratorBaseERKT_EUliE_EEviT1_)
	.align		4
        /*003c*/ 	.word	index@(__assertfail)
	.align		4
        /*0040*/ 	.word	index@(_ZN2at6native27unrolled_elementwise_kernelIZZZNS0_61_GLOBAL__N__b29612f4_23_ActivationMishKernel_cu_9e10b42f_310020mish_backward_kernelERNS_14TensorIteratorEENKUlvE_clEvENKUlvE_clEvEUlddE_St5arrayIPcLm3EELi4E23TrivialOffsetCalculatorILi2EjESB_ILi1EjENS0_6memory12LoadWithCastILi2EEENSE_13StoreWithCastILi1EEEEEviT_T0_T2_T3_T4_T5_)
	.align		4
        /*0044*/ 	.word	index@(__assertfail)
	.align		4
        /*0048*/ 	.word	index@(_ZN2at6native18elementwise_kernelILi128ELi4EZNS0_15gpu_kernel_implIZZZNS0_61_GLOBAL__N__b29612f4_23_ActivationMishKernel_cu_9e10b42f_310011mish_kernelERNS_18TensorIteratorBaseEENKUlvE_clEvENKUlvE2_clEvEUlN3c108BFloat16EE_EEvS5_RKT_EUliE_EEviT1_)
	.align		4
        /*004c*/ 	.word	index@(__assertfail)
	.align		4
        /*0050*/ 	.word	index@(_ZN2at6native27unrolled_elementwise_kernelIZZZNS0_61_GLOBAL__N__b29612f4_23_ActivationMishKernel_cu_9e10b42f_310011mish_kernelERNS_18TensorIteratorBaseEENKUlvE_clEvENKUlvE2_clEvEUlN3c108BFloat16EE_St5arrayIPcLm2EELi4E23TrivialOffsetCalculatorILi1EjESE_NS0_6memory12LoadWithCastILi1EEENSF_13StoreWithCastILi1EEEEEviT_T0_T2_T3_T4_T5_)
	.align		4
        /*0054*/ 	.word	index@(__assertfail)
	.align		4
        /*0058*/ 	.word	index@(_ZN2at6native18elementwise_kernelILi128ELi4EZNS0_15gpu_kernel_implIZZZNS0_61_GLOBAL__N__b29612f4_23_ActivationMishKernel_cu_9e10b42f_310011mish_kernelERNS_18TensorIteratorBaseEENKUlvE_clEvENKUlvE1_clEvEUlN3c104HalfEE_EEvS5_RKT_EUliE_EEviT1_)
	.align		4
        /*005c*/ 	.word	index@(__assertfail)
	.align		4
        /*0060*/ 	.word	index@(_ZN2at6native27unrolled_elementwise_kernelIZZZNS0_61_GLOBAL__N__b29612f4_23_ActivationMishKernel_cu_9e10b42f_310011mish_kernelERNS_18TensorIteratorBaseEENKUlvE_clEvENKUlvE1_clEvEUlN3c104HalfEE_St5arrayIPcLm2EELi4E23TrivialOffsetCalculatorILi1EjESE_NS0_6memory12LoadWithCastILi1EEENSF_13StoreWithCastILi1EEEEEviT_T0_T2_T3_T4_T5_)
	.align		4
        /*0064*/ 	.word	index@(__assertfail)
	.align		4
        /*0068*/ 	.word	index@(_ZN2at6native18elementwise_kernelILi128ELi4EZNS0_15gpu_kernel_implIZZZNS0_61_GLOBAL__N__b29612f4_23_ActivationMishKernel_cu_9e10b42f_310011mish_kernelERNS_18TensorIteratorBaseEENKUlvE_clEvENKUlvE0_clEvEUlfE_EEvS5_RKT_EUliE_EEviT1_)
	.align		4
        /*006c*/ 	.word	index@(__assertfail)
	.align		4
        /*0070*/ 	.word	index@(_ZN2at6native27unrolled_elementwise_kernelIZZZNS0_61_GLOBAL__N__b29612f4_23_ActivationMishKernel_cu_9e10b42f_310011mish_kernelERNS_18TensorIteratorBaseEENKUlvE_clEvENKUlvE0_clEvEUlfE_St5arrayIPcLm2EELi4E23TrivialOffsetCalculatorILi1EjESC_NS0_6memory12LoadWithCastILi1EEENSD_13StoreWithCastILi1EEEEEviT_T0_T2_T3_T4_T5_)
	.align		4
        /*0074*/ 	.word	index@(__assertfail)
	.align		4
        /*0078*/ 	.word	index@(_ZN2at6native18elementwise_kernelILi128ELi4EZNS0_15gpu_kernel_implIZZZNS0_61_GLOBAL__N__b29612f4_23_ActivationMishKernel_cu_9e10b42f_310011mish_kernelERNS_18TensorIteratorBaseEENKUlvE_clEvENKUlvE_clEvEUldE_EEvS5_RKT_EUliE_EEviT1_)
	.align		4
        /*007c*/ 	.word	index@(__assertfail)
	.align		4
        /*0080*/ 	.word	index@(_ZN2at6native27unrolled_elementwise_kernelIZZZNS0_61_GLOBAL__N__b29612f4_23_ActivationMishKernel_cu_9e10b42f_310011mish_kernelERNS_18TensorIteratorBaseEENKUlvE_clEvENKUlvE_clEvEUldE_St5arrayIPcLm2EELi4E23TrivialOffsetCalculatorILi1EjESC_NS0_6memory12LoadWithCastILi1EEENSD_13StoreWithCastILi1EEEEEviT_T0_T2_T3_T4_T5_)
	.align		4
        /*0084*/ 	.word	index@(__assertfail)
	.align		4
        /*0088*/ 	.word	0x00000000
	.align		4
        /*008c*/ 	.word	0xfffffffe
	.align		4
        /*0090*/ 	.word	0x00000000
	.align		4
        /*0094*/ 	.word	0xfffffffd
	.align		4
        /*0098*/ 	.word	0x00000000
	.align		4
        /*009c*/ 	.word	0xfffffffc


//--------------------- .nv.constant4             --------------------------
	.section	.nv.constant4,"a",@progbits
	.align	8
	.align		8
.nv.constant4:
        /*0000*/ 	.dword	__assertfail
	.align		8
        /*0008*/ 	.dword	__unnamed_1
	.align		8
        /*0010*/ 	.dword	__unnamed_2
	.align		8
        /*0018*/ 	.dword	__unnamed_3
	.align		8
        /*0020*/ 	.dword	__unnamed_4
	.align		8
        /*0028*/ 	.dword	__unnamed_5
	.align		8
        /*0030*/ 	.dword	__unnamed_6
	.align		8
        /*0038*/ 	.dword	__unnamed_7
	.align		8
        /*0040*/ 	.dword	__unnamed_8
	.align		8
        /*0048*/ 	.dword	_ZN59_INTERNAL_b29612f4_23_ActivationMishKernel_cu_9e10b42f_31004cuda3std3__461_GLOBAL__N__b29612f4_23_ActivationMishKernel_cu_9e10b42f_31006ignoreE
	.align		8
        /*0050*/ 	.dword	_ZN59_INTERNAL_b29612f4_23_ActivationMishKernel_cu_9e10b42f_31004cuda3std3__45__cpo5beginE
	.align		8
        /*0058*/ 	.dword	_ZN59_INTERNAL_b29612f4_23_ActivationMishKernel_cu_9e10b42f_31004cuda3std3__45__cpo3endE
	.align		8
        /*0060*/ 	.dword	_ZN59_INTERNAL_b29612f4_23_ActivationMishKernel_cu_9e10b42f_31004cuda3std3__45__cpo6cbeginE
	.align		8
        /*0068*/ 	.dword	_ZN59_INTERNAL_b29612f4_23_ActivationMishKernel_cu_9e10b42f_31004cuda3std3__45__cpo4cendE
	.align		8
        /*0070*/ 	.dword	_ZN59_INTERNAL_b29612f4_23_ActivationMishKernel_cu_9e10b42f_31004cuda3std3__45__cpo6rbeginE
	.align		8
        /*0078*/ 	.dword	_ZN59_INTERNAL_b29612f4_23_ActivationMishKernel_cu_9e10b42f_31004cuda3std3__45__cpo4rendE
	.align		8
        /*0080*/ 	.dword	_ZN59_INTERNAL_b29612f4_23_ActivationMishKernel_cu_9e10b42f_31004cuda3std3__45__cpo7crbeginE
	.align		8
        /*0088*/ 	.dword	_ZN59_INTERNAL_b29612f4_23_ActivationMishKernel_cu_9e10b42f_31004cuda3std3__45__cpo5crendE
	.align		8
        /*0090*/ 	.dword	_ZN59_INTERNAL_b29612f4_23_ActivationMishKernel_cu_9e10b42f_31004cuda3std3__419piecewise_constructE
	.align		8
        /*0098*/ 	.dword	_ZN59_INTERNAL_b29612f4_23_ActivationMishKernel_cu_9e10b42f_31004cuda3std3__48in_placeE
	.align		8
        /*00a0*/ 	.dword	_ZN59_INTERNAL_b29612f4_23_ActivationMishKernel_cu_9e10b42f_31004cuda3std3__420unreachable_sentinelE
	.align		8
        /*00a8*/ 	.dword	_ZN59_INTERNAL_b29612f4_23_ActivationMishKernel_cu_9e10b42f_31004cuda3std6ranges3__45__cpo4swapE
	.align		8
        /*00b0*/ 	.dword	_ZN59_INTERNAL_b29612f4_23_ActivationMishKernel_cu_9e10b42f_31004cuda3std6ranges3__45__cpo9iter_moveE
	.align		8
        /*00b8*/ 	.dword	_ZN59_INTERNAL_b29612f4_23_ActivationMishKernel_cu_9e10b42f_31004cuda3std6ranges3__45__cpo5beginE
	.align		8
        /*00c0*/ 	.dword	_ZN59_INTERNAL_b29612f4_23_ActivationMishKernel_cu_9e10b42f_31004cuda3std6ranges3__45__cpo3endE
	.align		8
        /*00c8*/ 	.dword	_ZN59_INTERNAL_b29612f4_23_ActivationMishKernel_cu_9e10b42f_31004cuda3std6ranges3__45__cpo6cbeginE
	.align		8
        /*00d0*/ 	.dword	_ZN59_INTERNAL_b29612f4_23_ActivationMishKernel_cu_9e10b42f_31004cuda3std6ranges3__45__cpo4cendE
	.align		8
        /*00d8*/ 	.dword	_ZN59_INTERNAL_b29612f4_23_ActivationMishKernel_cu_9e10b42f_31004cuda3std6ranges3__45__cpo7advanceE
	.align		8
        /*00e0*/ 	.dword	_ZN59_INTERNAL_b29612f4_23_ActivationMishKernel_cu_9e10b42f_31004cuda3std6ranges3__45__cpo9iter_swapE
	.align		8
        /*00e8*/ 	.dword	_ZN59_INTERNAL_b29612f4_23_ActivationMishKernel_cu_9e10b42f_31004cuda3std6ranges3__45__cpo4nextE
	.align		8
        /*00f0*/ 	.dword	_ZN59_INTERNAL_b29612f4_23_ActivationMishKernel_cu_9e10b42f_31004cuda3std6ranges3__45__cpo4prevE
	.align		8
        /*00f8*/ 	.dword	_ZN59_INTERNAL_b29612f4_23_ActivationMishKernel_cu_9e10b42f_31004cuda3std6ranges3__45__cpo4dataE
	.align		8
        /*0100*/ 	.dword	_ZN59_INTERNAL_b29612f4_23_ActivationMishKernel_cu_9e10b42f_31004cuda3std6ranges3__45__cpo5cdataE
	.align		8
        /*0108*/ 	.dword	_ZN59_INTERNAL_b29612f4_23_ActivationMishKernel_cu_9e10b42f_31004cuda3std6ranges3__45__cpo4sizeE
	.align		8
        /*0110*/ 	.dword	_ZN59_INTERNAL_b29612f4_23_ActivationMishKernel_cu_9e10b42f_31004cuda3std6ranges3__45__cpo5ssizeE
	.align		8
        /*0118*/ 	.dword	_ZN59_INTERNAL_b29612f4_23_ActivationMishKernel_cu_9e10b42f_31004cuda3std6ranges3__45__cpo8distanceE
	.align		8
        /*0120*/ 	.dword	_ZN59_INTERNAL_b29612f4_23_ActivationMishKernel_cu_9e10b42f_31006thrust24THRUST_300001_SM_1030_NS6system6detail10sequential3seqE
	.align		8
        /*0128*/ 	.dword	$str$6
	.align		8
        /*0130*/ 	.dword	$str$7


//--------------------- .text._ZN2at6native18elementwise_kernelILi128ELi4EZNS0_15gpu_kernel_implIZZZNS0_61_GLOBAL__N__b29612f4_23_ActivationMishKernel_cu_9e10b42f_310020mish_backward_kernelERNS_14TensorIteratorEENKUlvE_clEvENKUlvE2_clEvEUlN3c108BFloat16ES9_E_EEvRNS_18TensorIteratorBaseERKT_EUliE_EEviT1_ --------------------------
	.section	.text._ZN2at6native18elementwise_kernelILi128ELi4EZNS0_15gpu_kernel_implIZZZNS0_61_GLOBAL__N__b29612f4_23_ActivationMishKernel_cu_9e10b42f_310020mish_backward_kernelERNS_14TensorIteratorEENKUlvE_clEvENKUlvE2_clEvEUlN3c108BFloat16ES9_E_EEvRNS_18TensorIteratorBaseERKT_EUliE_EEviT1_,"ax",@progbits
	.align	128
        .global         _ZN2at6native18elementwise_kernelILi128ELi4EZNS0_15gpu_kernel_implIZZZNS0_61_GLOBAL__N__b29612f4_23_ActivationMishKernel_cu_9e10b42f_310020mish_backward_kernelERNS_14TensorIteratorEENKUlvE_clEvENKUlvE2_clEvEUlN3c108BFloat16ES9_E_EEvRNS_18TensorIteratorBaseERKT_EUliE_EEviT1_
        .type           _ZN2at6native18elementwise_kernelILi128ELi4EZNS0_15gpu_kernel_implIZZZNS0_61_GLOBAL__N__b29612f4_23_ActivationMishKernel_cu_9e10b42f_310020mish_backward_kernelERNS_14TensorIteratorEENKUlvE_clEvENKUlvE2_clEvEUlN3c108BFloat16ES9_E_EEvRNS_18TensorIteratorBaseERKT_EUliE_EEviT1_,@function
        .size           _ZN2at6native18elementwise_kernelILi128ELi4EZNS0_15gpu_kernel_implIZZZNS0_61_GLOBAL__N__b29612f4_23_ActivationMishKernel_cu_9e10b42f_310020mish_backward_kernelERNS_14TensorIteratorEENKUlvE_clEvENKUlvE2_clEvEUlN3c108BFloat16ES9_E_EEvRNS_18TensorIteratorBaseERKT_EUliE_EEviT1_,(.L_x_7238 - _ZN2at6native18elementwise_kernelILi128ELi4EZNS0_15gpu_kernel_implIZZZNS0_61_GLOBAL__N__b29612f4_23_ActivationMishKernel_cu_9e10b42f_310020mish_backward_kernelERNS_14TensorIteratorEENKUlvE_clEvENKUlvE2_clEvEUlN3c108BFloat16ES9_E_EEvRNS_18TensorIteratorBaseERKT_EUliE_EEviT1_)
        .other          _ZN2at6native18elementwise_kernelILi128ELi4EZNS0_15gpu_kernel_implIZZZNS0_61_GLOBAL__N__b29612f4_23_ActivationMishKernel_cu_9e10b42f_310020mish_backward_kernelERNS_14TensorIteratorEENKUlvE_clEvENKUlvE2_clEvEUlN3c108BFloat16ES9_E_EEvRNS_18TensorIteratorBaseERKT_EUliE_EEviT1_,@"STO_CUDA_ENTRY STV_DEFAULT"
_ZN2at6native18elementwise_kernelILi128ELi4EZNS0_15gpu_kernel_implIZZZNS0_61_GLOBAL__N__b29612f4_23_ActivationMishKernel_cu_9e10b42f_310020mish_backward_kernelERNS_14TensorIteratorEENKUlvE_clEvENKUlvE2_clEvEUlN3c108BFloat16ES9_E_EEvRNS_18TensorIteratorBaseERKT_EUliE_EEviT1_:
.text._ZN2at6native18elementwise_kernelILi128ELi4EZNS0_15gpu_kernel_implIZZZNS0_61_GLOBAL__N__b29612f4_23_ActivationMishKernel_cu_9e10b42f_310020mish_backward_kernelERNS_14TensorIteratorEENKUlvE_clEvENKUlvE2_clEvEUlN3c108BFloat16ES9_E_EEvRNS_18TensorIteratorBaseERKT_EUliE_EEviT1_:
[----:B------:R-:W0:Y:S01]  /*0000*/  LDC R1, c[0x0][0x37c] ;  /* 0x0000df00ff017b82 */ /* 0x000e220000000800 */
[----:B------:R-:W1:Y:S07]  /*0010*/  S2R R17, SR_TID.X ;  /* 0x0000000000117919 */ /* 0x000e6e0000002100 */
[----:B------:R-:W2:Y:S01]  /*0020*/  S2UR UR4, SR_CTAID.X ;  /* 0x00000000000479c3 */ /* 0x000ea20000002500 */
[----:B------:R-:W3:Y:S01]  /*0030*/  LDCU UR40, c[0x0][0x388] ;  /* 0x00007100ff2877ac */ /* 0x000ee20008000800 */
[----:B------:R-:W-:Y:S01]  /*0040*/  BSSY.RECONVERGENT B6, `(.L_x_0) ;  /* 0x000049b000067945 */ /* 0x000fe20003800200 */
[----:B------:R-:W4:Y:S01]  /*0050*/  LDCU UR5, c[0x0][0x380] ;  /* 0x00007000ff0577ac */ /* 0x000f220008000800 */
[----:B------:R-:W0:Y:S01]  /*0060*/  LDCU.64 UR36, c[0x0][0x358] ;  /* 0x00006b00ff2477ac */ /* 0x000e220008000a00 */
[----:B------:R-:W0:Y:S01]  /*0070*/  LDCU.U8 UR39, c[0x0][0x602] ;  /* 0x0000c040ff2777ac */ /* 0x000e220008000000 */
[----:B------:R-:W0:Y:S01]  /*0080*/  LDCU.U8 UR42, c[0x0][0x603] ;  /* 0x0000c060ff2a77ac */ /* 0x000e220008000000 */
[----:B---3--:R-:W-:Y:S01]  /*0090*/  UIADD3 UR41, UPT, UPT, UR40, -0x1, URZ ;  /* 0xffffffff28297890 */ /* 0x008fe2000fffe0ff */
[----:B------:R-:W3:Y:S01]  /*00a0*/  LDCU.U8 UR43, c[0x0][0x601] ;  /* 0x0000c020ff2b77ac */ /* 0x000ee20008000000 */
[----:B--2---:R-:W-:-:S02]  /*00b0*/  USHF.L.U32 UR4, UR4, 0x9, URZ ;  /* 0x0000000904047899 */ /* 0x004fc400080006ff */
[----:B------:R-:W-:-:S04]  /*00c0*/  UISETP.LT.U32.AND UP0, UPT, UR41, 0x18, UPT ;  /* 0x000000182900788c */ /* 0x000fc8000bf01070 */
[----:B-1----:R-:W-:Y:S01]  /*00d0*/  LOP3.LUT R17, R17, UR4, RZ, 0xfc, !PT ;  /* 0x0000000411117c12 */ /* 0x002fe2000f8efcff */
[----:B------:R-:W-:-:S03]  /*00e0*/  USEL UR38, UR41, 0x18, UP0 ;  /* 0x0000001829267887 */ /* 0x000fc60008000000 */
[----:B----4-:R-:W-:Y:S01]  /*00f0*/  ISETP.GE.AND P0, PT, R17, UR5, PT ;  /* 0x0000000511007c0c */ /* 0x010fe2000bf06270 */
[----:B------:R-:W-:-:S12]  /*0100*/  UIADD3 UR38, UPT, UPT, UR38, 0x1, URZ ;  /* 0x0000000126267890 */ /* 0x000fd8000fffe0ff */
[----:B0--3--:R-:W-:Y:S05]  /*0110*/  @P0 BRA `(.L_x_1) ;  /* 0x0000004800340947 */ /* 0x009fea0003800000 */
[----:B------:R-:W-:Y:S01]  /*0120*/  UISETP.NE.AND UP0, UPT, UR40, URZ, UPT ;  /* 0x000000ff2800728c */ /* 0x000fe2000bf05270 */
[----:B------:R-:W-:Y:S02]  /*0130*/  IMAD.MOV.U32 R18, RZ, RZ, RZ ;  /* 0x000000ffff127224 */ /* 0x000fe400078e00ff */
[----:B------:R-:W-:Y:S02]  /*0140*/  IMAD.MOV.U32 R0, RZ, RZ, RZ ;  /* 0x000000ffff007224 */ /* 0x000fe400078e00ff */
[----:B------:R-:W-:-:S04]  /*0150*/  IMAD.MOV.U32 R16, RZ, RZ, RZ ;  /* 0x000000ffff107224 */ /* 0x000fc800078e00ff */
[----:B------:R-:W-:Y:S05]  /*0160*/  BRA.U !UP0, `(.L_x_2) ;  /* 0x0000001508707547 */ /* 0x000fea000b800000 */
[----:B------:R-:W0:Y:S01]  /*0170*/  LDCU.64 UR4, c[0x0][0x390] ;  /* 0x00007200ff0477ac */ /* 0x000e220008000a00 */
[----:B------:R-:W-:Y:S01]  /*0180*/  IMAD.MOV.U32 R16, RZ, RZ, RZ ;  /* 0x000000ffff107224 */ /* 0x000fe200078e00ff */
[----:B------:R-:W1:Y:S01]  /*0190*/  LDCU UR6, c[0x0][0x38c] ;  /* 0x00007180ff0677ac */ /* 0x000e620008000800 */
[----:B------:R-:W2:Y:S01]  /*01a0*/  LDCU.64 UR8, c[0x0][0x4b8] ;  /* 0x00009700ff0877ac */ /* 0x000ea20008000a00 */
[----:B------:R-:W-:Y:S01]  /*01b0*/  UISETP.NE.AND UP0, UPT, UR41, URZ, UPT ;  /* 0x000000ff2900728c */ /* 0x000fe2000bf05270 */
[----:B0-----:R-:W-:Y:S01]  /*01c0*/  IMAD.HI.U32 R2, R17, UR4, R16 ;  /* 0x0000000411027c27 */ /* 0x001fe2000f8e0010 */
[----:B------:R-:W0:Y:S04]  /*01d0*/  LDCU UR4, c[0x0][0x4c0] ;  /* 0x00009800ff0477ac */ /* 0x000e280008000800 */
[----:B------:R-:W-:-:S04]  /*01e0*/  SHF.R.U32.HI R3, RZ, UR5, R2 ;  /* 0x00000005ff037c19 */ /* 0x000fc80008011602 */
[----:B------:R-:W-:-:S05]  /*01f0*/  IADD3 R18, PT, PT, -R3, RZ, RZ ;  /* 0x000000ff03127210 */ /* 0x000fca0007ffe1ff */
[----:B-1----:R-:W-:-:S04]  /*0200*/  IMAD R18, R18, UR6, R17 ;  /* 0x0000000612127c24 */ /* 0x002fc8000f8e0211 */
[C---:B--2---:R-:W-:Y:S02]  /*0210*/  IMAD R16, R18.reuse, UR8, RZ ;  /* 0x0000000812107c24 */ /* 0x044fe4000f8e02ff */
[C---:B------:R-:W-:Y:S02]  /*0220*/  IMAD R0, R18.reuse, UR9, RZ ;  /* 0x0000000912007c24 */ /* 0x040fe4000f8e02ff */
[----:B0-----:R-:W-:Y:S01]  /*0230*/  IMAD R18, R18, UR4, RZ ;  /* 0x0000000412127c24 */ /* 0x001fe2000f8e02ff */
[----:B------:R-:W-:Y:S06]  /*0240*/  BRA.U !UP0, `(.L_x_2) ;  /* 0x0000001508387547 */ /* 0x000fec000b800000 */
[----:B------:R-:W0:Y:S01]  /*0250*/  LDCU.64 UR6, c[0x0][0x398] ;  /* 0x00007300ff0677ac */ /* 0x000e220008000a00 */
[----:B------:R-:W-:Y:S01]  /*0260*/  IMAD.MOV.U32 R2, RZ, RZ, RZ ;  /* 0x000000ffff027224 */ /* 0x000fe200078e00ff */
[----:B------:R-:W1:Y:S01]  /*0270*/  LDCU UR4, c[0x0][0x3a0] ;  /* 0x00007400ff0477ac */ /* 0x000e620008000800 */
[----:B------:R-:W2:Y:S01]  /*0280*/  LDCU UR5, c[0x0][0x4c4] ;  /* 0x00009880ff0577ac */ /* 0x000ea20008000800 */
[----:B------:R-:W3:Y:S01]  /*0290*/  LDCU.64 UR8, c[0x0][0x4c8] ;  /* 0x00009900ff0877ac */ /* 0x000ee20008000a00 */
[----:B------:R-:W-:Y:S01]  /*02a0*/  UISETP.NE.AND UP0, UPT, UR38, 0x2, UPT ;  /* 0x000000022600788c */ /* 0x000fe2000bf05270 */
[----:B0-----:R-:W-:-:S05]  /*02b0*/  IMAD.HI.U32 R4, R3, UR7, R2 ;  /* 0x0000000703047c27 */ /* 0x001fca000f8e0002 */
[----:B-1----:R-:W-:-:S05]  /*02c0*/  SHF.R.U32.HI R5, RZ, UR4, R4 ;  /* 0x00000004ff057c19 */ /* 0x002fca0008011604 */
[----:B------:R-:W-:-:S04]  /*02d0*/  IMAD.MOV R2, RZ, RZ, -R5 ;  /* 0x000000ffff027224 */ /* 0x000fc800078e0a05 */
[----:B------:R-:W-:-:S04]  /*02e0*/  IMAD R3, R2, UR6, R3 ;  /* 0x0000000602037c24 */ /* 0x000fc8000f8e0203 */
[C---:B--2---:R-:W-:Y:S02]  /*02f0*/  IMAD R16, R3.reuse, UR5, R16 ;  /* 0x0000000503107c24 */ /* 0x044fe4000f8e0210 */
[C---:B---3--:R-:W-:Y:S02]  /*0300*/  IMAD R0, R3.reuse, UR8, R0 ;  /* 0x0000000803007c24 */ /* 0x048fe4000f8e0200 */
[----:B------:R-:W-:Y:S01]  /*0310*/  IMAD R18, R3, UR9, R18 ;  /* 0x0000000903127c24 */ /* 0x000fe2000f8e0212 */
[----:B------:R-:W-:Y:S06]  /*0320*/  BRA.U !UP0, `(.L_x_2) ;  /* 0x0000001508007547 */ /* 0x000fec000b800000 */
[----:B------:R-:W0:Y:S01]  /*0330*/  LDCU.64 UR4, c[0x0][0x3a8] ;  /* 0x00007500ff0477ac */ /* 0x000e220008000a00 */
[----:B------:R-:W-:Y:S01]  /*0340*/  IMAD.MOV.U32 R4, RZ, RZ, RZ ;  /* 0x000000ffff047224 */ /* 0x000fe200078e00ff */
[----:B------:R-:W1:Y:S01]  /*0350*/  LDCU UR6, c[0x0][0x3a4] ;  /* 0x00007480ff0677ac */ /* 0x000e620008000800 */
[----:B------:R-:W2:Y:S01]  /*0360*/  LDCU.64 UR8, c[0x0][0x4d0] ;  /* 0x00009a00ff0877ac */ /* 0x000ea20008000a00 */
[----:B------:R-:W-:Y:S01]  /*0370*/  UISETP.NE.AND UP0, UPT, UR38, 0x3, UPT ;  /* 0x000000032600788c */ /* 0x000fe2000bf05270 */
[----:B0-----:R-:W-:Y:S01]  /*0380*/  IMAD.HI.U32 R2, R5, UR4, R4 ;  /* 0x0000000405027c27 */ /* 0x001fe2000f8e0004 */
[----:B------:R-:W0:Y:S04]  /*0390*/  LDCU UR4, c[0x0][0x4d8] ;  /* 0x00009b00ff0477ac */ /* 0x000e280008000800 */
[----:B------:R-:W-:-:S05]  /*03a0*/  SHF.R.U32.HI R3, RZ, UR5, R2 ;  /* 0x00000005ff037c19 */ /* 0x000fca0008011602 */
[----:B------:R-:W-:-:S04]  /*03b0*/  IMAD.MOV R4, RZ, RZ, -R3 ;  /* 0x000000ffff047224 */ /* 0x000fc800078e0a03 */
[----:B-1----:R-:W-:-:S04]  /*03c0*/  IMAD R5, R4, UR6, R5 ;  /* 0x0000000604057c24 */ /* 0x002fc8000f8e0205 */
[C---:B--2---:R-:W-:Y:S02]  /*03d0*/  IMAD R16, R5.reuse, UR8, R16 ;  /* 0x0000000805107c24 */ /* 0x044fe4000f8e0210 */
[C---:B------:R-:W-:Y:S02]  /*03e0*/  IMAD R0, R5.reuse, UR9, R0 ;  /* 0x0000000905007c24 */ /* 0x040fe4000f8e0200 */
[----:B0-----:R-:W-:Y:S01]  /*03f0*/  IMAD R18, R5, UR4, R18 ;  /* 0x0000000405127c24 */ /* 0x001fe2000f8e0212 */
[----:B------:R-:W-:Y:S06]  /*0400*/  BRA.U !UP0, `(.L_x_2) ;  /* 0x0000001108c87547 */ /* 0x000fec000b800000 */
[----:B------:R-:W0:Y:S01]  /*0410*/  LDCU.64 UR6, c[0x0][0x3b0] ;  /* 0x00007600ff0677ac */ /* 0x000e220008000a00 */
[----:B------:R-:W-:Y:S01]  /*0420*/  HFMA2 R2, -RZ, RZ, 0, 0 ;  /* 0x00000000ff027431 */ /* 0x000fe200000001ff */
        /* <DEDUP_REMOVED lines=33> */
[----:B-1----:R-:W-:-:S04]  /*0640*/  SHF.R.U32.HI R5, RZ, UR4, R4 ;  /* 0x00000004ff057c19 */ /* 0x002fc80008011604 */
[----:B------:R-:W-:-:S05]  /*0650*/  IADD3 R2, PT, PT, -R5, RZ, RZ ;  /* 0x000000ff05027210 */ /* 0x000fca0007ffe1ff */
        /* <DEDUP_REMOVED lines=34> */
[----:B------:R-:W-:Y:S01]  /*0880*/  MOV R4, RZ ;  /* 0x000000ff00047202 */ /* 0x000fe20000000f00 */
[----:B------:R-:W1:Y:S01]  /*0890*/  LDCU UR6, c[0x0][0x3ec] ;  /* 0x00007d80ff0677ac */ /* 0x000e620008000800 */
[----:B------:R-:W2:Y:S01]  /*08a0*/  LDCU.64 UR8, c[0x0][0x518] ;  /* 0x0000a300ff0877ac */ /* 0x000ea20008000a00 */
[----:B------:R-:W-:Y:S02]  /*08b0*/  UISETP.NE.AND UP0, UPT, UR38, 0x9, UPT ;  /* 0x000000092600788c */ /* 0x000fe4000bf05270 */
        /* <DEDUP_REMOVED lines=30> */
[----:B------:R-:W-:-:S04]  /*0aa0*/  SHF.R.U32.HI R3, RZ, UR5, R2 ;  /* 0x00000005ff037c19 */ /* 0x000fc80008011602 */
[----:B------:R-:W-:-:S05]  /*0ab0*/  IADD3 R4, PT, PT, -R3, RZ, RZ ;  /* 0x000000ff03047210 */ /* 0x000fca0007ffe1ff */
        /* <DEDUP_REMOVED lines=190> */
[----:B------:R-:W2:Y:S02]  /*16a0*/  LDCU.64 UR8, c[0x0][0x5d8] ;  /* 0x0000bb00ff0877ac */ /* 0x000ea40008000a00 */
[----:B0-----:R-:W-:Y:S01]  /*16b0*/  IMAD.HI.U32 R2, R5, UR4, R4 ;  /* 0x0000000405027c27 */ /* 0x001fe2000f8e0004 */
[----:B------:R-:W0:Y:S04]  /*16c0*/  LDCU UR4, c[0x0][0x5e0] ;  /* 0x0000bc00ff0477ac */ /* 0x000e280008000800 */
[----:B------:R-:W-:-:S05]  /*16d0*/  SHF.R.U32.HI R2, RZ, UR5, R2 ;  /* 0x00000005ff027c19 */ /* 0x000fca0008011602 */
[----:B------:R-:W-:-:S04]  /*16e0*/  IMAD.MOV R3, RZ, RZ, -R2 ;  /* 0x000000ffff037224 */ /* 0x000fc800078e0a02 */
[----:B-1----:R-:W-:-:S04]  /*16f0*/  IMAD R5, R3, UR6, R5 ;  /* 0x0000000603057c24 */ /* 0x002fc8000f8e0205 */
[C---:B--2---:R-:W-:Y:S02]  /*1700*/  IMAD R16, R5.reuse, UR8, R16 ;  /* 0x0000000805107c24 */ /* 0x044fe4000f8e0210 */
[C---:B------:R-:W-:Y:S02]  /*1710*/  IMAD R0, R5.reuse, UR9, R0 ;  /* 0x0000000905007c24 */ /* 0x040fe4000f8e0200 */
[----:B0-----:R-:W-:-:S07]  /*1720*/  IMAD R18, R5, UR4, R18 ;  /* 0x0000000405127c24 */ /* 0x001fce000f8e0212 */
.L_x_2:
[----:B------:R-:W0:Y:S01]  /*1730*/  LDCU.64 UR6, c[0x0][0x5f0] ;  /* 0x0000be00ff0677ac */ /* 0x000e220008000a00 */
[----:B------:R-:W-:-:S04]  /*1740*/  UPRMT UR4, UR39, 0x9910, URZ ;  /* 0x0000991027047896 */ /* 0x000fc800080000ff */
[----:B------:R-:W-:Y:S01]  /*1750*/  UISETP.GT.AND UP0, UPT, UR4, 0x9, UPT ;  /* 0x000000090400788c */ /* 0x000fe2000bf04270 */
[----:B0-----:R-:W-:-:S05]  /*1760*/  IADD3 R2, P0, PT, R0, UR6, RZ ;  /* 0x0000000600027c10 */ /* 0x001fca000ff1e0ff */
[----:B------:R-:W-:-:S03]  /*1770*/  IMAD.X R3, RZ, RZ, UR7, P0 ;  /* 0x00000007ff037e24 */ /* 0x000fc600080e06ff */
[----:B------:R-:W-:Y:S05]  /*1780*/  BRA.U UP0, `(.L_x_3) ;  /* 0x0000000500407547 */ /* 0x000fea000b800000 */
[----:B------:R-:W-:-:S09]  /*1790*/  UISETP.GT.AND UP0, UPT, UR4, 0x4, UPT ;  /* 0x000000040400788c */ /* 0x000fd2000bf04270 */
[----:B------:R-:W-:Y:S05]  /*17a0*/  BRA.U UP0, `(.L_x_4) ;  /* 0x0000000100947547 */ /* 0x000fea000b800000 */
[----:B------:R-:W-:-:S09]  /*17b0*/  UISETP.GT.AND UP0, UPT, UR4, 0x1, UPT ;  /* 0x000000010400788c */ /* 0x000fd2000bf04270 */
[----:B------:R-:W-:Y:S05]  /*17c0*/  BRA.U UP0, `(.L_x_5) ;  /* 0x0000000100387547 */ /* 0x000fea000b800000 */
[----:B------:R-:W-:-:S09]  /*17d0*/  UISETP.NE.AND UP0, UPT, UR39, URZ, UPT ;  /* 0x000000ff2700728c */ /* 0x000fd2000bf05270 */
[----:B------:R-:W-:Y:S05]  /*17e0*/  BRA.U !UP0, `(.L_x_6) ;  /* 0x00000001081c7547 */ /* 0x000fea000b800000 */
[----:B------:R-:W-:-:S09]  /*17f0*/  UISETP.NE.AND UP0, UPT, UR4, 0x1, UPT ;  /* 0x000000010400788c */ /* 0x000fd2000bf05270 */
[----:B------:R-:W-:Y:S05]  /*1800*/  BRA.U UP0, `(.L_x_7) ;  /* 0x0000000d006c7547 */ /* 0x000fea000b800000 */
[----:B------:R-:W2:Y:S02]  /*1810*/  LDG.E.S8 R2, desc[UR36][R2.64] ;  /* 0x0000002402027981 */ /* 0x000ea4000c1e1300 */
[----:B--2---:R-:W0:Y:S02]  /*1820*/  I2F.S16 R0, R2 ;  /* 0x0000000200007306 */ /* 0x004e240000101400 */
[----:B0-----:R-:W-:-:S04]  /*1830*/  F2FP.BF16.F32.PACK_AB R0, RZ, R0 ;  /* 0x00000000ff00723e */ /* 0x001fc800000010ff */
[----:B------:R-:W-:Y:S01]  /*1840*/  PRMT R19, R0, 0x7610, R19 ;  /* 0x0000761000137816 */ /* 0x000fe20000000013 */
[----:B------:R-:W-:Y:S06]  /*1850*/  BRA `(.L_x_8) ;  /* 0x0000000c00f47947 */ /* 0x000fec0003800000 */
.L_x_6:
[----:B------:R-:W2:Y:S02]  /*1860*/  LDG.E.U8 R2, desc[UR36][R2.64] ;  /* 0x0000002402027981 */ /* 0x000ea4000c1e1100 */
[----:B--2---:R-:W-:-:S04]  /*1870*/  I2FP.F32.U32 R0, R2 ;  /* 0x0000000200007245 */ /* 0x004fc80000201000 */
[----:B------:R-:W-:-:S04]  /*1880*/  F2FP.BF16.F32.PACK_AB R0, RZ, R0 ;  /* 0x00000000ff00723e */ /* 0x000fc800000010ff */
[----:B------:R-:W-:Y:S01]  /*1890*/  PRMT R19, R0, 0x7610, R19 ;  /* 0x0000761000137816 */ /* 0x000fe20000000013 */
[----:B------:R-:W-:Y:S06]  /*18a0*/  BRA `(.L_x_8) ;  /* 0x0000000c00e07947 */ /* 0x000fec0003800000 */
.L_x_5:
[----:B------:R-:W-:-:S09]  /*18b0*/  UISETP.NE.AND UP0, UPT, UR4, 0x2, UPT ;  /* 0x000000020400788c */ /* 0x000fd2000bf05270 */
[----:B------:R-:W-:Y:S05]  /*18c0*/  BRA.U !UP0, `(.L_x_9) ;  /* 0x0000000108387547 */ /* 0x000fea000b800000 */
[----:B------:R-:W-:-:S09]  /*18d0*/  UISETP.NE.AND UP0, UPT, UR4, 0x3, UPT ;  /* 0x000000030400788c */ /* 0x000fd2000bf05270 */
[----:B------:R-:W-:Y:S05]  /*18e0*/  BRA.U !UP0, `(.L_x_10) ;  /* 0x00000001081c7547 */ /* 0x000fea000b800000 */
[----:B------:R-:W-:-:S09]  /*18f0*/  UISETP.NE.AND UP0, UPT, UR4, 0x4, UPT ;  /* 0x000000040400788c */ /* 0x000fd2000bf05270 */
[----:B------:R-:W-:Y:S05]  /*1900*/  BRA.U UP0, `(.L_x_7) ;  /* 0x0000000d002c7547 */ /* 0x000fea000b800000 */
[----:B------:R-:W2:Y:S02]  /*1910*/  LDG.E.64 R2, desc[UR36][R2.64] ;  /* 0x0000002402027981 */ /* 0x000ea4000c1e1b00 */
[----:B--2---:R-:W0:Y:S02]  /*1920*/  I2F.S64 R0, R2 ;  /* 0x0000000200007312 */ /* 0x004e240000301400 */
[----:B0-----:R-:W-:-:S04]  /*1930*/  F2FP.BF16.F32.PACK_AB R0, RZ, R0 ;  /* 0x00000000ff00723e */ /* 0x001fc800000010ff */
[----:B------:R-:W-:Y:S01]  /*1940*/  PRMT R19, R0, 0x7610, R19 ;  /* 0x0000761000137816 */ /* 0x000fe20000000013 */
[----:B------:R-:W-:Y:S06]  /*1950*/  BRA `(.L_x_8) ;  /* 0x0000000c00b47947 */ /* 0x000fec0003800000 */
.L_x_10:
[----:B------:R-:W2:Y:S02]  /*1960*/  LDG.E R2, desc[UR36][R2.64] ;  /* 0x0000002402027981 */ /* 0x000ea4000c1e1900 */
[----:B--2---:R-:W-:-:S04]  /*1970*/  I2FP.F32.S32 R0, R2 ;  /* 0x0000000200007245 */ /* 0x004fc80000201400 */
[----:B------:R-:W-:-:S04]  /*1980*/  F2FP.BF16.F32.PACK_AB R0, RZ, R0 ;  /* 0x00000000ff00723e */ /* 0x000fc800000010ff */
[----:B------:R-:W-:Y:S01]  /*1990*/  PRMT R19, R0, 0x7610, R19 ;  /* 0x0000761000137816 */ /* 0x000fe20000000013 */
[----:B------:R-:W-:Y:S06]  /*19a0*/  BRA `(.L_x_8) ;  /* 0x0000000c00a07947 */ /* 0x000fec0003800000 */
.L_x_9:
[----:B------:R-:W2:Y:S02]  /*19b0*/  LDG.E.U16 R2, desc[UR36][R2.64] ;  /* 0x0000002402027981 */ /* 0x000ea4000c1e1500 */
[----:B--2---:R-:W0:Y:S02]  /*19c0*/  I2F.S16 R0, R2 ;  /* 0x0000000200007306 */ /* 0x004e240000101400 */
[----:B0-----:R-:W-:-:S04]  /*19d0*/  F2FP.BF16.F32.PACK_AB R0, RZ, R0 ;  /* 0x00000000ff00723e */ /* 0x001fc800000010ff */
[----:B------:R-:W-:Y:S01]  /*19e0*/  PRMT R19, R0, 0x7610, R19 ;  /* 0x0000761000137816 */ /* 0x000fe20000000013 */
[----:B------:R-:W-:Y:S06]  /*19f0*/  BRA `(.L_x_8) ;  /* 0x0000000c008c7947 */ /* 0x000fec0003800000 */
.L_x_4:
[----:B------:R-:W-:-:S09]  /*1a00*/  UISETP.GT.AND UP0, UPT, UR4, 0x6, UPT ;  /* 0x000000060400788c */ /* 0x000fd2000bf04270 */
[----:B------:R-:W-:Y:S05]  /*1a10*/  BRA.U UP0, `(.L_x_11) ;  /* 0x0000000100307547 */ /* 0x000fea000b800000 */
[----:B------:R-:W-:-:S09]  /*1a20*/  UISETP.NE.AND UP0, UPT, UR4, 0x5, UPT ;  /* 0x000000050400788c */ /* 0x000fd2000bf05270 */
[----:B------:R-:W-:Y:S05]  /*1a30*/  BRA.U !UP0, `(.L_x_12) ;  /* 0x0000000108147547 */ /* 0x000fea000b800000 */
[----:B------:R-:W-:-:S09]  /*1a40*/  UISETP.NE.AND UP0, UPT, UR4, 0x6, UPT ;  /* 0x000000060400788c */ /* 0x000fd2000bf05270 */
[----:B------:R-:W-:Y:S05]  /*1a50*/  BRA.U UP0, `(.L_x_7) ;  /* 0x0000000900d87547 */ /* 0x000fea000b800000 */
[----:B------:R-:W2:Y:S02]  /*1a60*/  LDG.E R2, desc[UR36][R2.64] ;  /* 0x0000002402027981 */ /* 0x000ea4000c1e1900 */
[----:B--2---:R-:W-:Y:S01]  /*1a70*/  F2FP.BF16.F32.PACK_AB R19, RZ, R2 ;  /* 0x00000002ff13723e */ /* 0x004fe200000010ff */
[----:B------:R-:W-:Y:S06]  /*1a80*/  BRA `(.L_x_8) ;  /* 0x0000000c00687947 */ /* 0x000fec0003800000 */
.L_x_12:
[----:B------:R-:W2:Y:S02]  /*1a90*/  LDG.E.U16 R0, desc[UR36][R2.64] ;  /* 0x0000002402007981 */ /* 0x000ea4000c1e1500 */
[----:B--2---:R-:W-:-:S05]  /*1aa0*/  HADD2.F32 R0, -RZ, R0.H0_H0 ;  /* 0x20000000ff007230 */ /* 0x004fca0000004100 */
[----:B------:R-:W-:-:S04]  /*1ab0*/  F2FP.BF16.F32.PACK_AB R0, RZ, R0 ;  /* 0x00000000ff00723e */ /* 0x000fc800000010ff */
[----:B------:R-:W-:Y:S01]  /*1ac0*/  PRMT R19, R0, 0x7610, R19 ;  /* 0x0000761000137816 */ /* 0x000fe20000000013 */
[----:B------:R-:W-:Y:S06]  /*1ad0*/  BRA `(.L_x_8) ;  /* 0x0000000c00547947 */ /* 0x000fec0003800000 */
.L_x_11:
[----:B------:R-:W-:-:S09]  /*1ae0*/  UISETP.NE.AND UP0, UPT, UR4, 0x7, UPT ;  /* 0x000000070400788c */ /* 0x000fd2000bf05270 */
[----:B------:R-:W-:Y:S05]  /*1af0*/  BRA.U !UP0, `(.L_x_13) ;  /* 0x0000000108307547 */ /* 0x000fea000b800000 */
[----:B------:R-:W-:-:S09]  /*1b00*/  UISETP.NE.AND UP0, UPT, UR4, 0x8, UPT ;  /* 0x000000080400788c */ /* 0x000fd2000bf05270 */
[----:B------:R-:W-:Y:S05]  /*1b10*/  BRA.U !UP0, `(.L_x_14) ;  /* 0x0000000108147547 */ /* 0x000fea000b800000 */
[----:B------:R-:W-:-:S09]  /*1b20*/  UISETP.NE.AND UP0, UPT, UR4, 0x9, UPT ;  /* 0x000000090400788c */ /* 0x000fd2000bf05270 */
[----:B------:R-:W-:Y:S05]  /*1b30*/  BRA.U UP0, `(.L_x_7) ;  /* 0x0000000900a07547 */ /* 0x000fea000b800000 */
[----:B------:R-:W2:Y:S02]  /*1b40*/  LDG.E R2, desc[UR36][R2.64] ;  /* 0x0000002402027981 */ /* 0x000ea4000c1e1900 */
[----:B--2---:R-:W-:Y:S01]  /*1b50*/  F2FP.BF16.F32.PACK_AB R19, RZ, R2 ;  /* 0x00000002ff13723e */ /* 0x004fe200000010ff */
[----:B------:R-:W-:Y:S06]  /*1b60*/  BRA `(.L_x_8) ;  /* 0x0000000c00307947 */ /* 0x000fec0003800000 */
.L_x_14:
[----:B------:R-:W2:Y:S02]  /*1b70*/  LDG.E.U16 R2, desc[UR36][R2.64] ;  /* 0x0000002402027981 */ /* 0x000ea4000c1e1500 */
[----:B--2---:R-:W-:-:S05]  /*1b80*/  HADD2.F32 R0, -RZ, R2.H0_H0 ;  /* 0x20000002ff007230 */ /* 0x004fca0000004100 */
[----:B------:R-:W-:-:S04]  /*1b90*/  F2FP.BF16.F32.PACK_AB R0, RZ, R0 ;  /* 0x00000000ff00723e */ /* 0x000fc800000010ff */
[----:B------:R-:W-:Y:S01]  /*1ba0*/  PRMT R19, R0, 0x7610, R19 ;  /* 0x0000761000137816 */ /* 0x000fe20000000013 */
[----:B------:R-:W-:Y:S06]  /*1bb0*/  BRA `(.L_x_8) ;  /* 0x0000000c001c7947 */ /* 0x000fec0003800000 */
.L_x_13:
[----:B------:R-:W2:Y:S01]  /*1bc0*/  LDG.E.64 R2, desc[UR36][R2.64] ;  /* 0x0000002402027981 */ /* 0x000ea2000c1e1b00 */
[----:B------:R-:W-:Y:S01]  /*1bd0*/  UMOV UR4, 0xf0000000 ;  /* 0xf000000000047882 */ /* 0x000fe20000000000 */
[----:B------:R-:W-:Y:S02]  /*1be0*/  UMOV UR5, 0x380fffff ;  /* 0x380fffff00057882 */ /* 0x000fe40000000000 */
[----:B--2---:R-:W0:-:S15]  /*1bf0*/  DSETP.GEU.AND P0, PT, |R2|, UR4, PT ;  /* 0x0000000402007e2a */ /* 0x004e1e000bf0e200 */
[----:B------:R-:W-:-:S15]  /*1c00*/  NOP ;  /* 0x0000000000007918 */ /* 0x000fde0000000000 */
[----:B------:R-:W-:-:S15]  /*1c10*/  NOP ;  /* 0x0000000000007918 */ /* 0x000fde0000000000 */
[----:B------:R-:W-:-:S15]  /*1c20*/  NOP ;  /* 0x0000000000007918 */ /* 0x000fde0000000000 */
[----:B------:R-:W-:-:S04]  /*1c30*/  NOP ;  /* 0x0000000000007918 */ /* 0x000fc80000000000 */
[----:B------:R-:W0:Y:S02]  /*1c40*/  F2F.F32.F64 R0, R2 ;  /* 0x0000000200007310 */ /* 0x000e240000301000 */
[----:B0-----:R-:W-:-:S05]  /*1c50*/  @!P0 FMUL R0, R0, 1.175494350822287508e-38 ;  /* 0x0080000000008820 */ /* 0x001fca0000400000 */
[----:B------:R-:W-:-:S04]  /*1c60*/  F2FP.BF16.F32.PACK_AB R0, RZ, R0 ;  /* 0x00000000ff00723e */ /* 0x000fc800000010ff */
[----:B------:R-:W-:Y:S01]  /*1c70*/  PRMT R19, R0, 0x7610, R19 ;  /* 0x0000761000137816 */ /* 0x000fe20000000013 */
[----:B------:R-:W-:Y:S06]  /*1c80*/  BRA `(.L_x_8) ;  /* 0x0000000800e87947 */ /* 0x000fec0003800000 */
.L_x_3:
[----:B------:R-:W-:-:S09]  /*1c90*/  UISETP.GT.AND UP0, UPT, UR4, 0x18, UPT ;  /* 0x000000180400788c */ /* 0x000fd2000bf04270 */
[----:B------:R-:W-:Y:S05]  /*1ca0*/  BRA.U UP0, `(.L_x_15) ;  /* 0x0000000500107547 */ /* 0x000fea000b800000 */
[----:B------:R-:W-:-:S09]  /*1cb0*/  UISETP.GT.AND UP0, UPT, UR4, 0xe, UPT ;  /* 0x0000000e0400788c */ /* 0x000fd2000bf04270 */
[----:B------:R-:W-:Y:S05]  /*1cc0*/  BRA.U UP0, `(.L_x_16) ;  /* 0x00000001005c7547 */ /* 0x000fea000b800000 */
[----:B------:R-:W-:-:S09]  /*1cd0*/  UISETP.NE.AND UP0, UPT, UR4, 0xa, UPT ;  /* 0x0000000a0400788c */ /* 0x000fd2000bf05270 */
[----:B------:R-:W-:Y:S05]  /*1ce0*/  BRA.U !UP0, `(.L_x_17) ;  /* 0x0000000108207547 */ /* 0x000fea000b800000 */
[----:B------:R-:W-:-:S09]  /*1cf0*/  UISETP.NE.AND UP0, UPT, UR4, 0xb, UPT ;  /* 0x0000000b0400788c */ /* 0x000fd2000bf05270 */
[----:B------:R-:W-:Y:S05]  /*1d00*/  BRA.U UP0, `(.L_x_7) ;  /* 0x00000009002c7547 */ /* 0x000fea000b800000 */
[----:B------:R-:W2:Y:S02]  /*1d10*/  LDG.E.U8 R2, desc[UR36][R2.64] ;  /* 0x0000002402027981 */ /* 0x000ea4000c1e1100 */
[----:B--2---:R-:W-:-:S04]  /*1d20*/  ISETP.NE.AND P0, PT, R2, RZ, PT ;  /* 0x000000ff0200720c */ /* 0x004fc80003f05270 */
[----:B------:R-:W-:-:S04]  /*1d30*/  FSEL R0, RZ, 1, !P0 ;  /* 0x3f800000ff007808 */ /* 0x000fc80004000000 */
[----:B------:R-:W-:-:S04]  /*1d40*/  F2FP.BF16.F32.PACK_AB R0, RZ, R0 ;  /* 0x00000000ff00723e */ /* 0x000fc800000010ff */
[----:B------:R-:W-:Y:S01]  /*1d50*/  PRMT R19, R0, 0x7610, R19 ;  /* 0x0000761000137816 */ /* 0x000fe20000000013 */
[----:B------:R-:W-:Y:S06]  /*1d60*/  BRA `(.L_x_8) ;  /* 0x0000000800b07947 */ /* 0x000fec0003800000 */
.L_x_17:
        /* <DEDUP_REMOVED lines=13> */
.L_x_16:
[----:B------:R-:W-:-:S09]  /*1e40*/  UISETP.NE.AND UP0, UPT, UR4, 0xf, UPT ;  /* 0x0000000f0400788c */ /* 0x000fd2000bf05270 */
[----:B------:R-:W-:Y:S05]  /*1e50*/  BRA.U !UP0, `(.L_x_18) ;  /* 0x00000001089c7547 */ /* 0x000fea000b800000 */
[----:B------:R-:W-:-:S09]  /*1e60*/  UISETP.NE.AND UP0, UPT, UR4, 0x17, UPT ;  /* 0x000000170400788c */ /* 0x000fd2000bf05270 */
[----:B------:R-:W-:Y:S05]  /*1e70*/  BRA.U !UP0, `(.L_x_19) ;  /* 0x00000001085c7547 */ /* 0x000fea000b800000 */
[----:B------:R-:W-:-:S09]  /*1e80*/  UISETP.NE.AND UP0, UPT, UR4, 0x18, UPT ;  /* 0x000000180400788c */ /* 0x000fd2000bf05270 */
[----:B------:R-:W-:Y:S05]  /*1e90*/  BRA.U UP0, `(.L_x_7) ;  /* 0x0000000500c87547 */ /* 0x000fea000b800000 */
[----:B------:R-:W2:Y:S01]  /*1ea0*/  LDG.E.U8 R0, desc[UR36][R2.64] ;  /* 0x0000002402007981 */ /* 0x000ea2000c1e1100 */
[----:B------:R-:W-:Y:S01]  /*1eb0*/  IMAD.MOV.U32 R6, RZ, RZ, 0x1f ;  /* 0x0000001fff067424 */ /* 0x000fe200078e00ff */
[----:B--2---:R-:W-:-:S04]  /*1ec0*/  SHF.L.U32 R0, R0, 0x18, RZ ;  /* 0x0000001800007819 */ /* 0x004fc800000006ff */
[C---:B------:R-:W-:Y:S02]  /*1ed0*/  LOP3.LUT R4, R0.reuse, 0x7f000000, RZ, 0xc0, !PT ;  /* 0x7f00000000047812 */ /* 0x040fe400078ec0ff */
[----:B------:R-:W-:Y:S02]  /*1ee0*/  LOP3.LUT P0, RZ, R0, 0x7f000000, RZ, 0xc0, !PT ;  /* 0x7f00000000ff7812 */ /* 0x000fe4000780c0ff */
[----:B------:R-:W0:Y:S02]  /*1ef0*/  FLO.U32 R5, R4 ;  /* 0x0000000400057300 */ /* 0x000e2400000e0000 */
[----:B0-----:R-:W-:-:S05]  /*1f00*/  IMAD.MOV R5, RZ, RZ, -R5 ;  /* 0x000000ffff057224 */ /* 0x001fca00078e0a05 */
[----:B------:R-:W-:-:S05]  /*1f10*/  VIADDMNMX.U32 R5, R5, R6, 0x4, !PT ;  /* 0x0000000405057446 */ /* 0x000fca0007800006 */
[----:B------:R-:W-:-:S04]  /*1f20*/  VIADD R5, R5, 0xfffffffc ;  /* 0xfffffffc05057836 */ /* 0x000fc80000000000 */
[----:B------:R-:W-:Y:S01]  /*1f30*/  IMAD.SHL.U32 R7, R5, 0x800000, RZ ;  /* 0x0080000005077824 */ /* 0x000fe200078e00ff */
[C---:B------:R-:W-:Y:S02]  /*1f40*/  SHF.L.U32 R6, R4.reuse, R5, RZ ;  /* 0x0000000504067219 */ /* 0x040fe400000006ff */
[----:B------:R-:W-:Y:S02]  /*1f50*/  IADD3 R5, PT, PT, R4, 0x1000000, RZ ;  /* 0x0100000004057810 */ /* 0x000fe40007ffe0ff */
[----:B------:R-:W-:Y:S02]  /*1f60*/  LEA.HI R6, R6, -R7, RZ, 0x1c ;  /* 0x8000000706067211 */ /* 0x000fe400078fe0ff */
[----:B------:R-:W-:-:S03]  /*1f70*/  SHF.R.S32.HI R5, RZ, 0x8, R5 ;  /* 0x00000008ff057819 */ /* 0x000fc60000011405 */
[----:B------:R-:W-:-:S05]  /*1f80*/  VIADD R6, R6, 0x3c000000 ;  /* 0x3c00000006067836 */ /* 0x000fca0000000000 */
[----:B------:R-:W-:-:S04]  /*1f90*/  LOP3.LUT R5, R6, 0x7f800000, R5, 0xf8, !PT ;  /* 0x7f80000006057812 */ /* 0x000fc800078ef805 */
[----:B------:R-:W-:-:S04]  /*1fa0*/  SEL R5, R5, RZ, P0 ;  /* 0x000000ff05057207 */ /* 0x000fc80000000000 */
[----:B------:R-:W-:-:S04]  /*1fb0*/  LOP3.LUT R5, R5, 0x80000000, R0, 0xf8, !PT ;  /* 0x8000000005057812 */ /* 0x000fc800078ef800 */
[----:B------:R-:W-:-:S04]  /*1fc0*/  F2FP.BF16.F32.PACK_AB R5, RZ, R5 ;  /* 0x00000005ff05723e */ /* 0x000fc800000010ff */
[----:B------:R-:W-:Y:S01]  /*1fd0*/  PRMT R19, R5, 0x7610, R19 ;  /* 0x0000761005137816 */ /* 0x000fe20000000013 */
[----:B------:R-:W-:Y:S06]  /*1fe0*/  BRA `(.L_x_8) ;  /* 0x0000000800107947 */ /* 0x000fec0003800000 */
.L_x_19:
[----:B------:R-:W2:Y:S02]  /*1ff0*/  LDG.E.U8 R2, desc[UR36][R2.64] ;  /* 0x0000002402027981 */ /* 0x000ea4000c1e1100 */
[C---:B--2---:R-:W-:Y:S02]  /*2000*/  IMAD.SHL.U32 R4, R2.reuse, 0x2000000, RZ ;  /* 0x0200000002047824 */ /* 0x044fe400078e00ff */
[----:B------:R-:W-:-:S03]  /*2010*/  IMAD.SHL.U32 R5, R2, 0x100, RZ ;  /* 0x0000010002057824 */ /* 0x000fc600078e00ff */
[----:B------:R-:W-:-:S13]  /*2020*/  ISETP.GT.U32.AND P0, PT, R4, 0x7ffffff, PT ;  /* 0x07ffffff0400780c */ /* 0x000fda0003f04070 */
[C---:B------:R-:W-:Y:S02]  /*2030*/  @!P0 LOP3.LUT R0, R5.reuse, 0x7f00, RZ, 0xc0, !PT ;  /* 0x00007f0005008812 */ /* 0x040fe400078ec0ff */
[----:B------:R-:W-:Y:S02]  /*2040*/  @P0 LEA.HI R4, R4, 0x70000000, RZ, 0x1c ;  /* 0x7000000004040811 */ /* 0x000fe400078fe0ff */
[----:B------:R-:W-:Y:S02]  /*2050*/  @!P0 LOP3.LUT R0, R0, 0x3f000000, RZ, 0xfc, !PT ;  /* 0x3f00000000008812 */ /* 0x000fe400078efcff */
[----:B------:R-:W-:-:S03]  /*2060*/  PRMT R5, R5, 0x9910, RZ ;  /* 0x0000991005057816 */ /* 0x000fc600000000ff */
[----:B------:R-:W-:Y:S01]  /*2070*/  @!P0 FADD.FTZ R0, R0, -0.5 ;  /* 0xbf00000000008421 */ /* 0x000fe20000010000 */
[----:B------:R-:W-:-:S05]  /*2080*/  @P0 FMUL.FTZ R0, R4, 1.9259299443872358531e-34 ;  /* 0x0780000004000820 */ /* 0x000fca0000410000 */
[----:B------:R-:W-:-:S04]  /*2090*/  LOP3.LUT R0, R0, 0x80000000, R5, 0xf8, !PT ;  /* 0x8000000000007812 */ /* 0x000fc800078ef805 */
[----:B------:R-:W-:-:S04]  /*20a0*/  F2FP.BF16.F32.PACK_AB R0, RZ, R0 ;  /* 0x00000000ff00723e */ /* 0x000fc800000010ff */
[----:B------:R-:W-:Y:S01]  /*20b0*/  PRMT R19, R0, 0x7610, R19 ;  /* 0x0000761000137816 */ /* 0x000fe20000000013 */
[----:B------:R-:W-:Y:S06]  /*20c0*/  BRA `(.L_x_8) ;  /* 0x0000000400d87947 */ /* 0x000fec0003800000 */
.L_x_18:
[----:B------:R0:W5:Y:S01]  /*20d0*/  LDG.E.U16 R19, desc[UR36][R2.64] ;  /* 0x0000002402137981 */ /* 0x000162000c1e1500 */
[----:B------:R-:W-:Y:S05]  /*20e0*/  BRA `(.L_x_8) ;  /* 0x0000000400d07947 */ /* 0x000fea0003800000 */
.L_x_15:
[----:B------:R-:W-:-:S09]  /*20f0*/  UISETP.GT.AND UP0, UPT, UR4, 0x1b, UPT ;  /* 0x0000001b0400788c */ /* 0x000fd2000bf04270 */
[----:B------:R-:W-:Y:S05]  /*2100*/  BRA.U UP0, `(.L_x_20) ;  /* 0x0000000500147547 */ /* 0x000fea000b800000 */
[----:B------:R-:W-:-:S09]  /*2110*/  UISETP.NE.AND UP0, UPT, UR4, 0x19, UPT ;  /* 0x000000190400788c */ /* 0x000fd2000bf05270 */
[----:B------:R-:W-:Y:S05]  /*2120*/  BRA.U !UP0, `(.L_x_21) ;  /* 0x0000000108987547 */ /* 0x000fea000b800000 */
[----:B------:R-:W-:-:S09]  /*2130*/  UISETP.NE.AND UP0, UPT, UR4, 0x1a, UPT ;  /* 0x0000001a0400788c */ /* 0x000fd2000bf05270 */
[----:B------:R-:W-:Y:S05]  /*2140*/  BRA.U !UP0, `(.L_x_22) ;  /* 0x00000001081c7547 */ /* 0x000fea000b800000 */
[----:B------:R-:W-:-:S09]  /*2150*/  UISETP.NE.AND UP0, UPT, UR4, 0x1b, UPT ;  /* 0x0000001b0400788c */ /* 0x000fd2000bf05270 */
[----:B------:R-:W-:Y:S05]  /*2160*/  BRA.U UP0, `(.L_x_7) ;  /* 0x0000000500147547 */ /* 0x000fea000b800000 */
[----:B------:R-:W2:Y:S02]  /*2170*/  LDG.E.U16 R0, desc[UR36][R2.64] ;  /* 0x0000002402007981 */ /* 0x000ea4000c1e1500 */
[----:B--2---:R-:W-:-:S04]  /*2180*/  I2FP.F32.U32 R0, R0 ;  /* 0x0000000000007245 */ /* 0x004fc80000201000 */
[----:B------:R-:W-:-:S04]  /*2190*/  F2FP.BF16.F32.PACK_AB R0, RZ, R0 ;  /* 0x00000000ff00723e */ /* 0x000fc800000010ff */
[----:B------:R-:W-:Y:S01]  /*21a0*/  PRMT R19, R0, 0x7610, R19 ;  /* 0x0000761000137816 */ /* 0x000fe20000000013 */
[----:B------:R-:W-:Y:S06]  /*21b0*/  BRA `(.L_x_8) ;  /* 0x00000004009c7947 */ /* 0x000fec0003800000 */
.L_x_22:
[----:B------:R-:W2:Y:S01]  /*21c0*/  LDG.E.U8 R3, desc[UR36][R2.64] ;  /* 0x0000002402037981 */ /* 0x000ea2000c1e1100 */
[----:B------:R-:W-:Y:S01]  /*21d0*/  BSSY.RECONVERGENT B0, `(.L_x_23) ;  /* 0x0000018000007945 */ /* 0x000fe20003800200 */
[----:B------:R-:W-:Y:S01]  /*21e0*/  IMAD.MOV.U32 R0, RZ, RZ, RZ ;  /* 0x000000ffff007224 */ /* 0x000fe200078e00ff */
[----:B--2---:R-:W-:-:S13]  /*21f0*/  ISETP.NE.AND P0, PT, R3, RZ, PT ;  /* 0x000000ff0300720c */ /* 0x004fda0003f05270 */
[----:B------:R-:W-:Y:S05]  /*2200*/  @!P0 BRA `(.L_x_24) ;  /* 0x0000000000508947 */ /* 0x000fea0003800000 */
[----:B------:R-:W-:-:S13]  /*2210*/  ISETP.NE.AND P0, PT, R3, 0x80, PT ;  /* 0x000000800300780c */ /* 0x000fda0003f05270 */
[----:B------:R-:W-:Y:S01]  /*2220*/  @!P0 MOV R0, 0x7f800001 ;  /* 0x7f80000100008802 */ /* 0x000fe20000000f00 */
[----:B------:R-:W-:Y:S06]  /*2230*/  @!P0 BRA `(.L_x_24) ;  /* 0x0000000000448947 */ /* 0x000fec0003800000 */
[--C-:B------:R-:W-:Y:S01]  /*2240*/  SHF.R.U32.HI R0, RZ, 0x3, R3.reuse ;  /* 0x00000003ff007819 */ /* 0x100fe20000011603 */
[----:B------:R-:W-:Y:S03]  /*2250*/  BSSY.RECONVERGENT B1, `(.L_x_25) ;  /* 0x000000c000017945 */ /* 0x000fe60003800200 */
[----:B------:R-:W-:Y:S02]  /*2260*/  LOP3.LUT P0, R2, R0, 0xf, RZ, 0xc0, !PT ;  /* 0x0000000f00027812 */ /* 0x000fe4000780c0ff */
[----:B------:R-:W-:-:S05]  /*2270*/  SHF.R.U32.HI R0, RZ, 0x7, R3 ;  /* 0x00000007ff007819 */ /* 0x000fca0000011603 */
[----:B------:R-:W-:Y:S01]  /*2280*/  IMAD.U32 R7, R0, -0x80000000, RZ ;  /* 0x8000000000077824 */ /* 0x000fe200078e00ff */
[----:B------:R-:W-:-:S05]  /*2290*/  LOP3.LUT R0, R3, 0x7, RZ, 0xc0, !PT ;  /* 0x0000000703007812 */ /* 0x000fca00078ec0ff */
[----:B------:R-:W-:Y:S05]  /*22a0*/  @P0 BRA `(.L_x_26) ;  /* 0x0000000000180947 */ /* 0x000fea0003800000 */
[----:B------:R-:W0:Y:S02]  /*22b0*/  FLO.U32 R3, R0 ;  /* 0x0000000000037300 */ /* 0x000e2400000e0000 */
[----:B0-----:R-:W-:-:S04]  /*22c0*/  IADD3 R3, PT, PT, -R3, 0x1f, RZ ;  /* 0x0000001f03037810 */ /* 0x001fc80007ffe1ff */
[----:B------:R-:W-:Y:S01]  /*22d0*/  IADD3 R2, PT, PT, R2, 0x1d, -R3 ;  /* 0x0000001d02027810 */ /* 0x000fe20007ffe803 */
[----:B------:R-:W-:-:S05]  /*22e0*/  VIADD R5, R3, 0xffffffe4 ;  /* 0xffffffe403057836 */ /* 0x000fca0000000000 */
[----:B------:R-:W-:-:S04]  /*22f0*/  SHF.L.U32 R5, R0, R5, RZ ;  /* 0x0000000500057219 */ /* 0x000fc800000006ff */
[----:B------:R-:W-:-:S07]  /*2300*/  LOP3.LUT R0, R5, 0x7, RZ, 0xc0, !PT ;  /* 0x0000000705007812 */ /* 0x000fce00078ec0ff */
.L_x_26:
[----:B------:R-:W-:Y:S05]  /*2310*/  BSYNC.RECONVERGENT B1 ;  /* 0x0000000000017941 */ /* 0x000fea0003800200 */
.L_x_25:
[----:B------:R-:W-:Y:S01]  /*2320*/  IMAD.SHL.U32 R0, R0, 0x100000, RZ ;  /* 0x0010000000007824 */ /* 0x000fe200078e00ff */
[----:B------:R-:W-:-:S04]  /*2330*/  LEA R2, R2, 0x3b800000, 0x17 ;  /* 0x3b80000002027811 */ /* 0x000fc800078eb8ff */
[----:B------:R-:W-:-:S07]  /*2340*/  LOP3.LUT R0, R2, R0, R7, 0xfe, !PT ;  /* 0x0000000002007212 */ /* 0x000fce00078efe07 */
.L_x_24:
[----:B------:R-:W-:Y:S05]  /*2350*/  BSYNC.RECONVERGENT B0 ;  /* 0x0000000000007941 */ /* 0x000fea0003800200 */
.L_x_23:
[----:B------:R-:W-:-:S04]  /*2360*/  F2FP.BF16.F32.PACK_AB R0, RZ, R0 ;  /* 0x00000000ff00723e */ /* 0x000fc800000010ff */
[----:B------:R-:W-:Y:S01]  /*2370*/  PRMT R19, R0, 0x7610, R19 ;  /* 0x0000761000137816 */ /* 0x000fe20000000013 */
[----:B------:R-:W-:Y:S06]  /*2380*/  BRA `(.L_x_8) ;  /* 0x0000000400287947 */ /* 0x000fec0003800000 */
.L_x_21:
        /* <DEDUP_REMOVED lines=21> */
.L_x_30:
[----:B------:R-:W-:Y:S05]  /*24e0*/  BSYNC.RECONVERGENT B1 ;  /* 0x0000000000017941 */ /* 0x000fea0003800200 */
.L_x_29:
[----:B------:R-:W-:Y:S01]  /*24f0*/  IMAD.SHL.U32 R0, R0, 0x200000, RZ ;  /* 0x0020000000007824 */ /* 0x000fe200078e00ff */
[----:B------:R-:W-:-:S04]  /*2500*/  LEA R2, R2, 0x37800000, 0x17 ;  /* 0x3780000002027811 */ /* 0x000fc800078eb8ff */
[----:B------:R-:W-:-:S07]  /*2510*/  LOP3.LUT R0, R2, R0, R7, 0xfe, !PT ;  /* 0x0000000002007212 */ /* 0x000fce00078efe07 */
.L_x_28:
[----:B------:R-:W-:Y:S05]  /*2520*/  BSYNC.RECONVERGENT B0 ;  /* 0x0000000000007941 */ /* 0x000fea0003800200 */
.L_x_27:
[----:B------:R-:W-:-:S04]  /*2530*/  F2FP.BF16.F32.PACK_AB R0, RZ, R0 ;  /* 0x00000000ff00723e */ /* 0x000fc800000010ff */
[----:B------:R-:W-:Y:S01]  /*2540*/  PRMT R19, R0, 0x7610, R19 ;  /* 0x0000761000137816 */ /* 0x000fe20000000013 */
[----:B------:R-:W-:Y:S06]  /*2550*/  BRA `(.L_x_8) ;  /* 0x0000000000b47947 */ /* 0x000fec0003800000 */
.L_x_20:
[----:B------:R-:W-:-:S09]  /*2560*/  UISETP.NE.AND UP0, UPT, UR4, 0x1c, UPT ;  /* 0x0000001c0400788c */ /* 0x000fd2000bf05270 */
[----:B------:R-:W-:Y:S05]  /*2570*/  BRA.U !UP0, `(.L_x_31) ;  /* 0x00000001089c7547 */ /* 0x000fea000b800000 */
[----:B------:R-:W-:-:S09]  /*2580*/  UISETP.NE.AND UP0, UPT, UR4, 0x1d, UPT ;  /* 0x0000001d0400788c */ /* 0x000fd2000bf05270 */
[----:B------:R-:W-:Y:S05]  /*2590*/  BRA.U !UP0, `(.L_x_32) ;  /* 0x0000000108807547 */ /* 0x000fea000b800000 */
[----:B------:R-:W-:-:S09]  /*25a0*/  UISETP.NE.AND UP0, UPT, UR4, 0x2c, UPT ;  /* 0x0000002c0400788c */ /* 0x000fd2000bf05270 */
[----:B------:R-:W-:Y:S05]  /*25b0*/  BRA.U !UP0, `(.L_x_33) ;  /* 0x0000000108487547 */ /* 0x000fea000b800000 */
.L_x_7:
[----:B------:R-:W-:Y:S01]  /*25c0*/  MOV R2, 0x0 ;  /* 0x0000000000027802 */ /* 0x000fe20000000f00 */
[----:B------:R-:W0:Y:S01]  /*25d0*/  LDCU.64 UR4, c[0x4][0x128] ;  /* 0x01002500ff0477ac */ /* 0x000e220008000a00 */
[----:B------:R-:W-:Y:S02]  /*25e0*/  HFMA2 R8, -RZ, RZ, 0, 4.64916229248046875e-06 ;  /* 0x0000004eff087431 */ /* 0x000fe400000001ff */
[----:B------:R-:W-:Y:S01]  /*25f0*/  IMAD.MOV.U32 R12, RZ, RZ, 0x1 ;  /* 0x00000001ff0c7424 */ /* 0x000fe200078e00ff */
[----:B------:R-:W1:Y:S01]  /*2600*/  LDCU.64 UR6, c[0x4][0x130] ;  /* 0x01002600ff0677ac */ /* 0x000e620008000a00 */
[----:B------:R-:W2:Y:S01]  /*2610*/  LDC.64 R2, c[0x4][R2] ;  /* 0x0100000002027b82 */ /* 0x000ea20000000a00 */
[----:B------:R-:W-:Y:S01]  /*2620*/  IMAD.MOV.U32 R13, RZ, RZ, RZ ;  /* 0x000000ffff0d7224 */ /* 0x000fe200078e00ff */
[----:B------:R-:W3:Y:S01]  /*2630*/  LDCU.64 UR8, c[0x4][0x38] ;  /* 0x01000700ff0877ac */ /* 0x000ee20008000a00 */
[----:B0-----:R-:W-:Y:S01]  /*2640*/  IMAD.U32 R4, RZ, RZ, UR4 ;  /* 0x00000004ff047e24 */ /* 0x001fe2000f8e00ff */
[----:B------:R-:W-:Y:S01]  /*2650*/  MOV R5, UR5 ;  /* 0x0000000500057c02 */ /* 0x000fe20008000f00 */
[----:B-1----:R-:W-:-:S02]  /*2660*/  IMAD.U32 R6, RZ, RZ, UR6 ;  /* 0x00000006ff067e24 */ /* 0x002fc4000f8e00ff */
[----:B------:R-:W-:Y:S02]  /*2670*/  IMAD.U32 R7, RZ, RZ, UR7 ;  /* 0x00000007ff077e24 */ /* 0x000fe4000f8e00ff */
[----:B---3--:R-:W-:Y:S02]  /*2680*/  IMAD.U32 R10, RZ, RZ, UR8 ;  /* 0x00000008ff0a7e24 */ /* 0x008fe4000f8e00ff */
[----:B------:R-:W-:-:S07]  /*2690*/  IMAD.U32 R11, RZ, RZ, UR9 ;  /* 0x00000009ff0b7e24 */ /* 0x000fce000f8e00ff */
[----:B------:R-:W-:-:S07]  /*26a0*/  LEPC R20, `(.L_x_34) ;  /* 0x000000001014794e */ /* 0x000fce0000000000 */
[----:B--2---:R-:W-:Y:S05]  /*26b0*/  CALL.ABS.NOINC R2 ;  /* 0x0000000002007343 */ /* 0x004fea0003c00000 */
.L_x_34:
[----:B------:R-:W-:Y:S01]  /*26c0*/  PRMT R19, RZ, 0x7610, R19 ;  /* 0x00007610ff137816 */ /* 0x000fe20000000013 */
[----:B------:R-:W-:Y:S06]  /*26d0*/  BRA `(.L_x_8) ;  /* 0x0000000000547947 */ /* 0x000fec0003800000 */
.L_x_33:
[----:B------:R-:W2:Y:S01]  /*26e0*/  LDG.E.U8 R2, desc[UR36][R2.64] ;  /* 0x0000002402027981 */ /* 0x000ea2000c1e1100 */
[----:B------:R-:W-:Y:S01]  /*26f0*/  BSSY.RECONVERGENT B0, `(.L_x_35) ;  /* 0x0000007000007945 */ /* 0x000fe20003800200 */
[----:B------:R-:W-:Y:S01]  /*2700*/  IMAD.MOV.U32 R0, RZ, RZ, 0x400000 ;  /* 0x00400000ff007424 */ /* 0x000fe200078e00ff */
[----:B--2---:R-:W-:-:S13]  /*2710*/  ISETP.NE.AND P0, PT, R2, RZ, PT ;  /* 0x000000ff0200720c */ /* 0x004fda0003f05270 */
[----:B------:R-:W-:Y:S05]  /*2720*/  @!P0 BRA `(.L_x_36) ;  /* 0x00000000000c8947 */ /* 0x000fea0003800000 */
[----:B------:R-:W-:-:S13]  /*2730*/  ISETP.NE.AND P0, PT, R2, 0xff, PT ;  /* 0x000000ff0200780c */ /* 0x000fda0003f05270 */
[----:B------:R-:W-:Y:S01]  /*2740*/  @!P0 IMAD.MOV.U32 R0, RZ, RZ, 0x7f800001 ;  /* 0x7f800001ff008424 */ /* 0x000fe200078e00ff */
[----:B------:R-:W-:-:S07]  /*2750*/  @P0 SHF.L.U32 R0, R2, 0x17, RZ ;  /* 0x0000001702000819 */ /* 0x000fce00000006ff */
.L_x_36:
[----:B------:R-:W-:Y:S05]  /*2760*/  BSYNC.RECONVERGENT B0 ;  /* 0x0000000000007941 */ /* 0x000fea0003800200 */
.L_x_35:
[----:B------:R-:W-:-:S04]  /*2770*/  F2FP.BF16.F32.PACK_AB R0, RZ, R0 ;  /* 0x00000000ff00723e */ /* 0x000fc800000010ff */
[----:B------:R-:W-:Y:S01]  /*2780*/  PRMT R19, R0, 0x7610, R19 ;  /* 0x0000761000137816 */ /* 0x000fe20000000013 */
[----:B------:R-:W-:Y:S06]  /*2790*/  BRA `(.L_x_8) ;  /* 0x0000000000247947 */ /* 0x000fec0003800000 */
.L_x_32:
[----:B------:R-:W2:Y:S02]  /*27a0*/  LDG.E.64 R2, desc[UR36][R2.64] ;  /* 0x0000002402027981 */ /* 0x000ea4000c1e1b00 */
[----:B--2---:R-:W0:Y:S02]  /*27b0*/  I2F.U64 R0, R2 ;  /* 0x0000000200007312 */ /* 0x004e240000301000 */
[----:B0-----:R-:W-:-:S04]  /*27c0*/  F2FP.BF16.F32.PACK_AB R0, RZ, R0 ;  /* 0x00000000ff00723e */ /* 0x001fc800000010ff */
[----:B------:R-:W-:Y:S01]  /*27d0*/  PRMT R19, R0, 0x7610, R19 ;  /* 0x0000761000137816 */ /* 0x000fe20000000013 */
[----:B------:R-:W-:Y:S06]  /*27e0*/  BRA `(.L_x_8) ;  /* 0x0000000000107947 */ /* 0x000fec0003800000 */
.L_x_31:
[----:B------:R-:W2:Y:S02]  /*27f0*/  LDG.E R2, desc[UR36][R2.64] ;  /* 0x0000002402027981 */ /* 0x000ea4000c1e1900 */
[----:B--2---:R-:W-:-:S04]  /*2800*/  I2FP.F32.U32 R0, R2 ;  /* 0x0000000200007245 */ /* 0x004fc80000201000 */
[----:B------:R-:W-:-:S04]  /*2810*/  F2FP.BF16.F32.PACK_AB R0, RZ, R0 ;  /* 0x00000000ff00723e */ /* 0x000fc800000010ff */
[----:B------:R-:W-:-:S07]  /*2820*/  PRMT R19, R0, 0x7610, R19 ;  /* 0x0000761000137816 */ /* 0x000fce0000000013 */
.L_x_8:
        /* <DEDUP_REMOVED lines=16> */
[----:B0-----:R-:W-:Y:S01]  /*2930*/  F2FP.BF16.F32.PACK_AB R0, RZ, R0 ;  /* 0x00000000ff00723e */ /* 0x001fe200000010ff */
[----:B------:R-:W-:Y:S06]  /*2940*/  BRA `(.L_x_42) ;  /* 0x0000000c00b47947 */ /* 0x000fec0003800000 */
.L_x_40:
[----:B------:R-:W2:Y:S02]  /*2950*/  LDG.E.U8 R2, desc[UR36][R2.64] ;  /* 0x0000002402027981 */ /* 0x000ea4000c1e1100 */
[----:B--2---:R-:W-:-:S04]  /*2960*/  I2FP.F32.U32 R0, R2 ;  /* 0x0000000200007245 */ /* 0x004fc80000201000 */
[----:B------:R-:W-:Y:S01]  /*2970*/  F2FP.BF16.F32.PACK_AB R0, RZ, R0 ;  /* 0x00000000ff00723e */ /* 0x000fe200000010ff */
[----:B------:R-:W-:Y:S06]  /*2980*/  BRA `(.L_x_42) ;  /* 0x0000000c00a47947 */ /* 0x000fec0003800000 */
.L_x_39:
        /* <DEDUP_REMOVED lines=8> */
[----:B0-----:R-:W-:Y:S01]  /*2a10*/  F2FP.BF16.F32.PACK_AB R0, RZ, R0 ;  /* 0x00000000ff00723e */ /* 0x001fe200000010ff */
[----:B------:R-:W-:Y:S06]  /*2a20*/  BRA `(.L_x_42) ;  /* 0x0000000c007c7947 */ /* 0x000fec0003800000 */
.L_x_44:
[----:B------:R-:W2:Y:S02]  /*2a30*/  LDG.E R2, desc[UR36][R2.64] ;  /* 0x0000002402027981 */ /* 0x000ea4000c1e1900 */
[----:B--2---:R-:W-:-:S04]  /*2a40*/  I2FP.F32.S32 R0, R2 ;  /* 0x0000000200007245 */ /* 0x004fc80000201400 */
[----:B------:R-:W-:Y:S01]  /*2a50*/  F2FP.BF16.F32.PACK_AB R0, RZ, R0 ;  /* 0x00000000ff00723e */ /* 0x000fe200000010ff */
[----:B------:R-:W-:Y:S06]  /*2a60*/  BRA `(.L_x_42) ;  /* 0x0000000c006c7947 */ /* 0x000fec0003800000 */
.L_x_43:
[----:B------:R-:W2:Y:S02]  /*2a70*/  LDG.E.U16 R2, desc[UR36][R2.64] ;  /* 0x0000002402027981 */ /* 0x000ea4000c1e1500 */
[----:B--2---:R-:W0:Y:S02]  /*2a80*/  I2F.S16 R0, R2 ;  /* 0x0000000200007306 */ /* 0x004e240000101400 */
[----:B0-----:R-:W-:Y:S01]  /*2a90*/  F2FP.BF16.F32.PACK_AB R0, RZ, R0 ;  /* 0x00000000ff00723e */ /* 0x001fe200000010ff */
[----:B------:R-:W-:Y:S06]  /*2aa0*/  BRA `(.L_x_42) ;  /* 0x0000000c005c7947 */ /* 0x000fec0003800000 */
.L_x_38:
        /* <DEDUP_REMOVED lines=9> */
.L_x_46:
[----:B------:R-:W2:Y:S02]  /*2b40*/  LDG.E.U16 R0, desc[UR36][R2.64] ;  /* 0x0000002402007981 */ /* 0x000ea4000c1e1500 */
[----:B--2---:R-:W-:-:S05]  /*2b50*/  HADD2.F32 R0, -RZ, R0.H0_H0 ;  /* 0x20000000ff007230 */ /* 0x004fca0000004100 */
[----:B------:R-:W-:Y:S01]  /*2b60*/  F2FP.BF16.F32.PACK_AB R0, RZ, R0 ;  /* 0x00000000ff00723e */ /* 0x000fe200000010ff */
[----:B------:R-:W-:Y:S06]  /*2b70*/  BRA `(.L_x_42) ;  /* 0x0000000c00287947 */ /* 0x000fec0003800000 */
.L_x_45:
        /* <DEDUP_REMOVED lines=9> */
.L_x_48:
[----:B------:R-:W2:Y:S02]  /*2c10*/  LDG.E.U16 R2, desc[UR36][R2.64] ;  /* 0x0000002402027981 */ /* 0x000ea4000c1e1500 */
[----:B--2---:R-:W-:-:S05]  /*2c20*/  HADD2.F32 R0, -RZ, R2.H0_H0 ;  /* 0x20000002ff007230 */ /* 0x004fca0000004100 */
[----:B------:R-:W-:Y:S01]  /*2c30*/  F2FP.BF16.F32.PACK_AB R0, RZ, R0 ;  /* 0x00000000ff00723e */ /* 0x000fe200000010ff */
[----:B------:R-:W-:Y:S06]  /*2c40*/  BRA `(.L_x_42) ;  /* 0x0000000800f47947 */ /* 0x000fec0003800000 */
.L_x_47:
        /* <DEDUP_REMOVED lines=10> */
[----:B------:R-:W-:Y:S01]  /*2cf0*/  F2FP.BF16.F32.PACK_AB R0, RZ, R0 ;  /* 0x00000000ff00723e */ /* 0x000fe200000010ff */
[----:B------:R-:W-:Y:S06]  /*2d00*/  BRA `(.L_x_42) ;  /* 0x0000000800c47947 */ /* 0x000fec0003800000 */
.L_x_37:
        /* <DEDUP_REMOVED lines=11> */
[----:B------:R-:W-:Y:S01]  /*2dc0*/  F2FP.BF16.F32.PACK_AB R0, RZ, R0 ;  /* 0x00000000ff00723e */ /* 0x000fe200000010ff */
[----:B------:R-:W-:Y:S06]  /*2dd0*/  BRA `(.L_x_42) ;  /* 0x0000000800907947 */ /* 0x000fec0003800000 */
.L_x_51:
        /* <DEDUP_REMOVED lines=12> */
.L_x_50:
[----:B------:R-:W-:-:S09]  /*2ea0*/  UISETP.NE.AND UP0, UPT, UR4, 0xf, UPT ;  /* 0x0000000f0400788c */ /* 0x000fd2000bf05270 */
[----:B------:R-:W-:Y:S05]  /*2eb0*/  BRA.U !UP0, `(.L_x_52) ;  /* 0x0000000108987547 */ /* 0x000fea000b800000 */
[----:B------:R-:W-:-:S09]  /*2ec0*/  UISETP.NE.AND UP0, UPT, UR4, 0x17, UPT ;  /* 0x000000170400788c */ /* 0x000fd2000bf05270 */
[----:B------:R-:W-:Y:S05]  /*2ed0*/  BRA.U !UP0, `(.L_x_53) ;  /* 0x00000001085c7547 */ /* 0x000fea000b800000 */
[----:B------:R-:W-:-:S09]  /*2ee0*/  UISETP.NE.AND UP0, UPT, UR4, 0x18, UPT ;  /* 0x000000180400788c */ /* 0x000fd2000bf05270 */
[----:B------:R-:W-:Y:S05]  /*2ef0*/  BRA.U UP0, `(.L_x_41) ;  /* 0x0000000500b87547 */ /* 0x000fea000b800000 */
[----:B------:R-:W2:Y:S01]  /*2f00*/  LDG.E.U8 R0, desc[UR36][R2.64] ;  /* 0x0000002402007981 */ /* 0x000ea2000c1e1100 */
[----:B------:R-:W-:Y:S02]  /*2f10*/  IMAD.MOV.U32 R6, RZ, RZ, 0x1f ;  /* 0x0000001fff067424 */ /* 0x000fe400078e00ff */
[----:B--2---:R-:W-:-:S05]  /*2f20*/  IMAD.SHL.U32 R0, R0, 0x1000000, RZ ;  /* 0x0100000000007824 */ /* 0x004fca00078e00ff */
[C---:B------:R-:W-:Y:S02]  /*2f30*/  LOP3.LUT R4, R0.reuse, 0x7f000000, RZ, 0xc0, !PT ;  /* 0x7f00000000047812 */ /* 0x040fe400078ec0ff */
[----:B------:R-:W-:Y:S02]  /*2f40*/  LOP3.LUT P0, RZ, R0, 0x7f000000, RZ, 0xc0, !PT ;  /* 0x7f00000000ff7812 */ /* 0x000fe4000780c0ff */
[----:B------:R-:W0:Y:S02]  /*2f50*/  FLO.U32 R5, R4 ;  /* 0x0000000400057300 */ /* 0x000e2400000e0000 */
[----:B0-----:R-:W-:-:S05]  /*2f60*/  IMAD.MOV R5, RZ, RZ, -R5 ;  /* 0x000000ffff057224 */ /* 0x001fca00078e0a05 */
[----:B------:R-:W-:-:S04]  /*2f70*/  VIADDMNMX.U32 R5, R5, R6, 0x4, !PT ;  /* 0x0000000405057446 */ /* 0x000fc80007800006 */
[----:B------:R-:W-:-:S04]  /*2f80*/  IADD3 R5, PT, PT, R5, -0x4, RZ ;  /* 0xfffffffc05057810 */ /* 0x000fc80007ffe0ff */
[C---:B------:R-:W-:Y:S01]  /*2f90*/  SHF.L.U32 R6, R4.reuse, R5, RZ ;  /* 0x0000000504067219 */ /* 0x040fe200000006ff */
[----:B------:R-:W-:Y:S02]  /*2fa0*/  IMAD.SHL.U32 R7, R5, 0x800000, RZ ;  /* 0x0080000005077824 */ /* 0x000fe400078e00ff */
[----:B------:R-:W-:-:S03]  /*2fb0*/  VIADD R5, R4, 0x1000000 ;  /* 0x0100000004057836 */ /* 0x000fc60000000000 */
        /* <DEDUP_REMOVED lines=9> */
.L_x_53:
[----:B------:R-:W2:Y:S02]  /*3050*/  LDG.E.U8 R2, desc[UR36][R2.64] ;  /* 0x0000002402027981 */ /* 0x000ea4000c1e1100 */
[C---:B--2---:R-:W-:Y:S01]  /*3060*/  IMAD.SHL.U32 R4, R2.reuse, 0x2000000, RZ ;  /* 0x0200000002047824 */ /* 0x044fe200078e00ff */
[----:B------:R-:W-:-:S04]  /*3070*/  SHF.L.U32 R5, R2, 0x8, RZ ;  /* 0x0000000802057819 */ /* 0x000fc800000006ff */
        /* <DEDUP_REMOVED lines=8> */
[----:B------:R-:W-:Y:S01]  /*3100*/  F2FP.BF16.F32.PACK_AB R0, RZ, R0 ;  /* 0x00000000ff00723e */ /* 0x000fe200000010ff */
[----:B------:R-:W-:Y:S06]  /*3110*/  BRA `(.L_x_42) ;  /* 0x0000000400c07947 */ /* 0x000fec0003800000 */
.L_x_52:
[----:B------:R0:W5:Y:S01]  /*3120*/  LDG.E.U16 R0, desc[UR36][R2.64] ;  /* 0x0000002402007981 */ /* 0x000162000c1e1500 */
[----:B------:R-:W-:Y:S05]  /*3130*/  BRA `(.L_x_42) ;  /* 0x0000000400b87947 */ /* 0x000fea0003800000 */
.L_x_49:
        /* <DEDUP_REMOVED lines=10> */
[----:B------:R-:W-:Y:S01]  /*31e0*/  F2FP.BF16.F32.PACK_AB R0, RZ, R0 ;  /* 0x00000000ff00723e */ /* 0x000fe200000010ff */
[----:B------:R-:W-:Y:S06]  /*31f0*/  BRA `(.L_x_42) ;  /* 0x0000000400887947 */ /* 0x000fec0003800000 */
.L_x_56:
[----:B------:R-:W2:Y:S01]  /*3200*/  LDG.E.U8 R3, desc[UR36][R2.64] ;  /* 0x0000002402037981 */ /* 0x000ea2000c1e1100 */
[----:B------:R-:W-:Y:S01]  /*3210*/  BSSY.RECONVERGENT B0, `(.L_x_57) ;  /* 0x0000018000007945 */ /* 0x000fe20003800200 */
[----:B------:R-:W-:Y:S01]  /*3220*/  IMAD.MOV.U32 R0, RZ, RZ, RZ ;  /* 0x000000ffff007224 */ /* 0x000fe200078e00ff */
[----:B--2---:R-:W-:-:S13]  /*3230*/  ISETP.NE.AND P0, PT, R3, RZ, PT ;  /* 0x000000ff0300720c */ /* 0x004fda0003f05270 */
[----:B------:R-:W-:Y:S05]  /*3240*/  @!P0 BRA `(.L_x_58) ;  /* 0x0000000000508947 */ /* 0x000fea0003800000 */
[----:B------:R-:W-:-:S13]  /*3250*/  ISETP.NE.AND P0, PT, R3, 0x80, PT ;  /* 0x000000800300780c */ /* 0x000fda0003f05270 */
[----:B------:R-:W-:Y:S01]  /*3260*/  @!P0 IMAD.MOV.U32 R0, RZ, RZ, 0x7f800001 ;  /* 0x7f800001ff008424 */ /* 0x000fe200078e00ff */
        /* <DEDUP_REMOVED lines=14> */
.L_x_60:
[----:B------:R-:W-:Y:S05]  /*3350*/  BSYNC.RECONVERGENT B1 ;  /* 0x0000000000017941 */ /* 0x000fea0003800200 */
.L_x_59:
[----:B------:R-:W-:Y:S02]  /*3360*/  SHF.L.U32 R0, R0, 0x14, RZ ;  /* 0x0000001400007819 */ /* 0x000fe400000006ff */
[----:B------:R-:W-:-:S04]  /*3370*/  LEA R2, R2, 0x3b800000, 0x17 ;  /* 0x3b80000002027811 */ /* 0x000fc800078eb8ff */
[----:B------:R-:W-:-:S07]  /*3380*/  LOP3.LUT R0, R2, R0, R7, 0xfe, !PT ;  /* 0x0000000002007212 */ /* 0x000fce00078efe07 */
.L_x_58:
[----:B------:R-:W-:Y:S05]  /*3390*/  BSYNC.RECONVERGENT B0 ;  /* 0x0000000000007941 */ /* 0x000fea0003800200 */
.L_x_57:
[----:B------:R-:W-:Y:S01]  /*33a0*/  F2FP.BF16.F32.PACK_AB R0, RZ, R0 ;  /* 0x00000000ff00723e */ /* 0x000fe200000010ff */
[----:B------:R-:W-:Y:S06]  /*33b0*/  BRA `(.L_x_42) ;  /* 0x0000000400187947 */ /* 0x000fec0003800000 */
.L_x_55:
        /* <DEDUP_REMOVED lines=21> */
.L_x_64:
[----:B------:R-:W-:Y:S05]  /*3510*/  BSYNC.RECONVERGENT B1 ;  /* 0x0000000000017941 */ /* 0x000fea0003800200 */
.L_x_63:
[----:B------:R-:W-:Y:S02]  /*3520*/  SHF.L.U32 R0, R0, 0x15, RZ ;  /* 0x0000001500007819 */ /* 0x000fe400000006ff */
[----:B------:R-:W-:-:S04]  /*3530*/  LEA R2, R2, 0x37800000, 0x17 ;  /* 0x3780000002027811 */ /* 0x000fc800078eb8ff */
[----:B------:R-:W-:-:S07]  /*3540*/  LOP3.LUT R0, R2, R0, R7, 0xfe, !PT ;  /* 0x0000000002007212 */ /* 0x000fce00078efe07 */
.L_x_62:
[----:B------:R-:W-:Y:S05]  /*3550*/  BSYNC.RECONVERGENT B0 ;  /* 0x0000000000007941 */ /* 0x000fea0003800200 */
.L_x_61:
[----:B------:R-:W-:Y:S01]  /*3560*/  F2FP.BF16.F32.PACK_AB R0, RZ, R0 ;  /* 0x00000000ff00723e */ /* 0x000fe200000010ff */
[----:B------:R-:W-:Y:S06]  /*3570*/  BRA `(.L_x_42) ;  /* 0x0000000000a87947 */ /* 0x000fec0003800000 */
.L_x_54:
[----:B------:R-:W-:-:S09]  /*3580*/  UISETP.NE.AND UP0, UPT, UR4, 0x1c, UPT ;  /* 0x0000001c0400788c */ /* 0x000fd2000bf05270 */
[----:B------:R-:W-:Y:S05]  /*3590*/  BRA.U !UP0, `(.L_x_65) ;  /* 0x0000000108947547 */ /* 0x000fea000b800000 */
[----:B------:R-:W-:-:S09]  /*35a0*/  UISETP.NE.AND UP0, UPT, UR4, 0x1d, UPT ;  /* 0x0000001d0400788c */ /* 0x000fd2000bf05270 */
[----:B------:R-:W-:Y:S05]  /*35b0*/  BRA.U !UP0, `(.L_x_66) ;  /* 0x00000001087c7547 */ /* 0x000fea000b800000 */
[----:B------:R-:W-:-:S09]  /*35c0*/  UISETP.NE.AND UP0, UPT, UR4, 0x2c, UPT ;  /* 0x0000002c0400788c */ /* 0x000fd2000bf05270 */
[----:B------:R-:W-:Y:S05]  /*35d0*/  BRA.U !UP0, `(.L_x_67) ;  /* 0x0000000108487547 */ /* 0x000fea000b800000 */
.L_x_41:
[----:B------:R-:W-:Y:S01]  /*35e0*/  MOV R2, 0x0 ;  /* 0x0000000000027802 */ /* 0x000fe20000000f00 */
[----:B------:R-:W0:Y:S01]  /*35f0*/  LDCU.64 UR4, c[0x4][0x128] ;  /* 0x01002500ff0477ac */ /* 0x000e220008000a00 */
[----:B------:R-:W-:Y:S02]  /*3600*/  IMAD.MOV.U32 R8, RZ, RZ, 0x4e ;  /* 0x0000004eff087424 */ /* 0x000fe400078e00ff */
[----:B------:R-:W-:Y:S01]  /*3610*/  IMAD.MOV.U32 R12, RZ, RZ, 0x1 ;  /* 0x00000001ff0c7424 */ /* 0x000fe200078e00ff */
[----:B------:R-:W1:Y:S01]  /*3620*/  LDCU.64 UR6, c[0x4][0x130] ;  /* 0x01002600ff0677ac */ /* 0x000e620008000a00 */
[----:B------:R-:W2:Y:S01]  /*3630*/  LDC.64 R2, c[0x4][R2] ;  /* 0x0100000002027b82 */ /* 0x000ea20000000a00 */
[----:B------:R-:W-:Y:S01]  /*3640*/  IMAD.MOV.U32 R13, RZ, RZ, RZ ;  /* 0x000000ffff0d7224 */ /* 0x000fe200078e00ff */
[----:B------:R-:W3:Y:S01]  /*3650*/  LDCU.64 UR8, c[0x4][0x38] ;  /* 0x01000700ff0877ac */ /* 0x000ee20008000a00 */
[----:B0-----:R-:W-:Y:S02]  /*3660*/  IMAD.U32 R4, RZ, RZ, UR4 ;  /* 0x00000004ff047e24 */ /* 0x001fe4000f8e00ff */
[----:B------:R-:W-:-:S02]  /*3670*/  IMAD.U32 R5, RZ, RZ, UR5 ;  /* 0x00000005ff057e24 */ /* 0x000fc4000f8e00ff */
[----:B-1----:R-:W-:Y:S02]  /*3680*/  IMAD.U32 R6, RZ, RZ, UR6 ;  /* 0x00000006ff067e24 */ /* 0x002fe4000f8e00ff */
[----:B------:R-:W-:Y:S01]  /*3690*/  IMAD.U32 R7, RZ, RZ, UR7 ;  /* 0x00000007ff077e24 */ /* 0x000fe2000f8e00ff */
[----:B---3--:R-:W-:Y:S01]  /*36a0*/  MOV R10, UR8 ;  /* 0x00000008000a7c02 */ /* 0x008fe20008000f00 */
[----:B------:R-:W-:-:S07]  /*36b0*/  IMAD.U32 R11, RZ, RZ, UR9 ;  /* 0x00000009ff0b7e24 */ /* 0x000fce000f8e00ff */
[----:B------:R-:W-:-:S07]  /*36c0*/  LEPC R20, `(.L_x_68) ;  /* 0x000000001014794e */ /* 0x000fce0000000000 */
[----:B--2--5:R-:W-:Y:S05]  /*36d0*/  CALL.ABS.NOINC R2 ;  /* 0x0000000002007343 */ /* 0x024fea0003c00000 */
.L_x_68:
[----:B------:R-:W-:Y:S01]  /*36e0*/  PRMT R0, RZ, 0x7610, R0 ;  /* 0x00007610ff007816 */ /* 0x000fe20000000000 */
[----:B------:R-:W-:Y:S06]  /*36f0*/  BRA `(.L_x_42) ;  /* 0x0000000000487947 */ /* 0x000fec0003800000 */
.L_x_67:
[----:B------:R-:W2:Y:S01]  /*3700*/  LDG.E.U8 R2, desc[UR36][R2.64] ;  /* 0x0000002402027981 */ /* 0x000ea2000c1e1100 */
[----:B------:R-:W-:Y:S01]  /*3710*/  BSSY.RECONVERGENT B0, `(.L_x_69) ;  /* 0x0000007000007945 */ /* 0x000fe20003800200 */
[----:B------:R-:W-:Y:S01]  /*3720*/  HFMA2 R0, -RZ, RZ, 3.814697265625e-06, 0 ;  /* 0x00400000ff007431 */ /* 0x000fe200000001ff */
[----:B--2---:R-:W-:-:S13]  /*3730*/  ISETP.NE.AND P0, PT, R2, RZ, PT ;  /* 0x000000ff0200720c */ /* 0x004fda0003f05270 */
[----:B------:R-:W-:Y:S05]  /*3740*/  @!P0 BRA `(.L_x_70) ;  /* 0x00000000000c8947 */ /* 0x000fea0003800000 */
[----:B------:R-:W-:-:S13]  /*3750*/  ISETP.NE.AND P0, PT, R2, 0xff, PT ;  /* 0x000000ff0200780c */ /* 0x000fda0003f05270 */
[----:B------:R-:W-:Y:S02]  /*3760*/  @!P0 IMAD.MOV.U32 R0, RZ, RZ, 0x7f800001 ;  /* 0x7f800001ff008424 */ /* 0x000fe400078e00ff */
[----:B------:R-:W-:-:S07]  /*3770*/  @P0 IMAD.SHL.U32 R0, R2, 0x800000, RZ ;  /* 0x0080000002000824 */ /* 0x000fce00078e00ff */
.L_x_70:
[----:B------:R-:W-:Y:S05]  /*3780*/  BSYNC.RECONVERGENT B0 ;  /* 0x0000000000007941 */ /* 0x000fea0003800200 */
.L_x_69:
[----:B------:R-:W-:Y:S01]  /*3790*/  F2FP.BF16.F32.PACK_AB R0, RZ, R0 ;  /* 0x00000000ff00723e */ /* 0x000fe200000010ff */
[----:B------:R-:W-:Y:S06]  /*37a0*/  BRA `(.L_x_42) ;  /* 0x00000000001c7947 */ /* 0x000fec0003800000 */
.L_x_66:
[----:B------:R-:W2:Y:S02]  /*37b0*/  LDG.E.64 R2, desc[UR36][R2.64] ;  /* 0x0000002402027981 */ /* 0x000ea4000c1e1b00 */
[----:B--2---:R-:W0:Y:S02]  /*37c0*/  I2F.U64 R0, R2 ;  /* 0x0000000200007312 */ /* 0x004e240000301000 */
[----:B0-----:R-:W-:Y:S01]  /*37d0*/  F2FP.BF16.F32.PACK_AB R0, RZ, R0 ;  /* 0x00000000ff00723e */ /* 0x001fe200000010ff */
[----:B------:R-:W-:Y:S06]  /*37e0*/  BRA `(.L_x_42) ;  /* 0x00000000000c7947 */ /* 0x000fec0003800000 */
.L_x_65:
[----:B------:R-:W2:Y:S02]  /*37f0*/  LDG.E R2, desc[UR36][R2.64] ;  /* 0x0000002402027981 */ /* 0x000ea4000c1e1900 */
[----:B--2---:R-:W-:-:S04]  /*3800*/  I2FP.F32.U32 R0, R2 ;  /* 0x0000000200007245 */ /* 0x004fc80000201000 */
[----:B------:R-:W-:-:S07]  /*3810*/  F2FP.BF16.F32.PACK_AB R0, RZ, R0 ;  /* 0x00000000ff00723e */ /* 0x000fce00000010ff */
.L_x_42:
[----:B-----5:R-:W-:Y:S01]  /*3820*/  IMAD.U32 R0, R0, 0x10000, RZ ;  /* 0x0001000000007824 */ /* 0x020fe200078e00ff */
[----:B------:R-:W-:Y:S01]  /*3830*/  MOV R6, 0x3e800000 ;  /* 0x3e80000000067802 */ /* 0x000fe20000000f00 */
[----:B------:R-:W-:Y:S01]  /*3840*/  IMAD.MOV.U32 R7, RZ, RZ, 0x3d39bf78 ;  /* 0x3d39bf78ff077424 */ /* 0x000fe200078e00ff */
[----:B------:R-:W1:Y:S01]  /*3850*/  LDCU.64 UR6, c[0x0][0x5e8] ;  /* 0x0000bd00ff0677ac */ /* 0x000e620008000a00 */
[----:B0-----:R-:W-:Y:S01]  /*3860*/  FMUL.FTZ R2, R0, 1.4426950216293334961 ;  /* 0x3fb8aa3b00027820 */ /* 0x001fe20000410000 */
[----:B------:R-:W-:Y:S01]  /*3870*/  IMAD.U32 R19, R19, 0x10000, RZ ;  /* 0x0001000013137824 */ /* 0x000fe200078e00ff */
[----:B------:R-:W-:-:S04]  /*3880*/  UPRMT UR4, UR43, 0x9910, URZ ;  /* 0x000099102b047896 */ /* 0x000fc800080000ff */
[----:B------:R-:W0:Y:S01]  /*3890*/  MUFU.EX2 R2, R2 ;  /* 0x0000000200027308 */ /* 0x000e220000000800 */
[----:B------:R-:W-:Y:S01]  /*38a0*/  UISETP.GT.AND UP0, UPT, UR4, 0x9, UPT ;  /* 0x000000090400788c */ /* 0x000fe2000bf04270 */
[C---:B0-----:R-:W-:Y:S01]  /*38b0*/  FADD.FTZ.RZ R3, R2.reuse, 1 ;  /* 0x3f80000002037421 */ /* 0x041fe2000001c000 */
[----:B------:R-:W-:-:S03]  /*38c0*/  ISETP.GE.U32.AND P0, PT, R2, 0x7f800000, PT ;  /* 0x7f8000000200780c */ /* 0x000fc60003f06070 */
[----:B------:R-:W-:Y:S01]  /*38d0*/  VIADD R3, R3, 0xc0c00000 ;  /* 0xc0c0000003037836 */ /* 0x000fe20000000000 */
[----:B------:R-:W-:-:S04]  /*38e0*/  ISETP.GT.AND P1, PT, R2, -0x40800000, P0 ;  /* 0xbf8000000200780c */ /* 0x000fc80000724270 */
[----:B------:R-:W-:-:S04]  /*38f0*/  LOP3.LUT R3, R3, 0xff800000, RZ, 0xc0, !PT ;  /* 0xff80000003037812 */ /* 0x000fc800078ec0ff */
[----:B------:R-:W-:Y:S01]  /*3900*/  IADD3 R5, PT, PT, -R3, 0x40800000, RZ ;  /* 0x4080000003057810 */ /* 0x000fe20007ffe1ff */
[----:B------:R-:W-:Y:S01]  /*3910*/  IMAD.IADD R4, R2, 0x1, -R3 ;  /* 0x0000000102047824 */ /* 0x000fe200078e0a03 */
[----:B------:R-:W-:-:S03]  /*3920*/  I2FP.F32.S32 R3, R3 ;  /* 0x0000000300037245 */ /* 0x000fc60000201400 */
[----:B------:R-:W-:Y:S01]  /*3930*/  FFMA.FTZ R5, R5, R6, -1 ;  /* 0xbf80000005057423 */ /* 0x000fe20000010006 */
[----:B------:R-:W-:Y:S01]  /*3940*/  FMUL.FTZ R6, R0, -1.4426950216293334961 ;  /* 0xbfb8aa3b00067820 */ /* 0x000fe20000410000 */
[----:B------:R-:W-:Y:S02]  /*3950*/  FMUL.FTZ R3, R3, 1.1920928955078125e-07 ;  /* 0x3400000003037820 */ /* 0x000fe40000410000 */
[----:B------:R-:W-:-:S03]  /*3960*/  FADD.FTZ R4, R4, R5 ;  /* 0x0000000504047221 */ /* 0x000fc60000010000 */
[----:B------:R-:W0:Y:S01]  /*3970*/  MUFU.EX2 R6, R6 ;  /* 0x0000000600067308 */ /* 0x000e220000000800 */
[----:B------:R-:W-:-:S04]  /*3980*/  FFMA.FTZ R5, R4, -R7, 0.10546888411045074463 ;  /* 0x3dd8001204057423 */ /* 0x000fc80000010807 */
[----:B------:R-:W-:-:S04]  /*3990*/  FFMA.FTZ R5, R4, R5, -0.13229703903198242188 ;  /* 0xbe0778e004057423 */ /* 0x000fc80000010005 */
[----:B------:R-:W-:-:S04]  /*39a0*/  FFMA.FTZ R5, R4, R5, 0.14491446316242218018 ;  /* 0x3e14647504057423 */ /* 0x000fc80000010005 */
[----:B------:R-:W-:-:S04]  /*39b0*/  FFMA.FTZ R5, R4, R5, -0.16641564667224884033 ;  /* 0xbe2a68dd04057423 */ /* 0x000fc80000010005 */
[----:B------:R-:W-:-:S04]  /*39c0*/  FFMA.FTZ R5, R4, R5, 0.19988867640495300293 ;  /* 0x3e4caf9e04057423 */ /* 0x000fc80000010005 */
[----:B------:R-:W-:-:S04]  /*39d0*/  FFMA.FTZ R5, R4, R5, -0.25000196695327758789 ;  /* 0xbe80004204057423 */ /* 0x000fc80000010005 */
[----:B------:R-:W-:-:S04]  /*39e0*/  FFMA.FTZ R5, R4, R5, 0.33333510160446166992 ;  /* 0x3eaaaae604057423 */ /* 0x000fc80000010005 */
[----:B------:R-:W-:-:S04]  /*39f0*/  FFMA.FTZ R5, R4, R5, -0.5 ;  /* 0xbf00000004057423 */ /* 0x000fc80000010005 */
[----:B------:R-:W-:-:S04]  /*3a00*/  FMUL.FTZ R5, R4, R5 ;  /* 0x0000000504057220 */ /* 0x000fc80000410000 */
[----:B------:R-:W-:Y:S01]  /*3a10*/  FFMA.FTZ R4, R4, R5, R4 ;  /* 0x0000000504047223 */ /* 0x000fe20000010004 */
[----:B------:R-:W-:-:S03]  /*3a20*/  @P0 IMAD.MOV.U32 R5, RZ, RZ, 0x7f800000 ;  /* 0x7f800000ff050424 */ /* 0x000fc600078e00ff */
[----:B------:R-:W-:Y:S01]  /*3a30*/  FFMA.FTZ R4, R3, 0.69314718246459960938, R4 ;  /* 0x3f31721803047823 */ /* 0x000fe20000010004 */
[C---:B------:R-:W-:Y:S01]  /*3a40*/  @P1 FFMA.FTZ R4, R2.reuse, R5, +INF ;  /* 0x7f80000002041423 */ /* 0x040fe20000010005 */
[----:B------:R-:W-:Y:S01]  /*3a50*/  @P0 FSETP.NEU.FTZ.AND P1, PT, R2, RZ, PT ;  /* 0x000000ff0200020b */ /* 0x000fe20003f3d000 */
[----:B0-----:R-:W-:-:S03]  /*3a60*/  FADD.FTZ R3, R6, 1 ;  /* 0x3f80000006037421 */ /* 0x001fc60000010000 */
[----:B------:R-:W-:Y:S02]  /*3a70*/  @P0 FSEL R4, R4, -RZ, P1 ;  /* 0x800000ff04040208 */ /* 0x000fe40000800000 */
[----:B-1----:R-:W-:Y:S01]  /*3a80*/  IADD3 R2, P0, PT, R16, UR6, RZ ;  /* 0x0000000610027c10 */ /* 0x002fe2000ff1e0ff */
[----:B------:R-:W0:Y:S08]  /*3a90*/  MUFU.RCP R3, R3 ;  /* 0x0000000300037308 */ /* 0x000e300000001000 */
[----:B------:R-:W1:Y:S01]  /*3aa0*/  MUFU.TANH R4, R4 ;  /* 0x0000000400047308 */ /* 0x000e620000002400 */
[----:B0-----:R-:W-:Y:S01]  /*3ab0*/  FMUL.FTZ R5, R0, R3 ;  /* 0x0000000300057220 */ /* 0x001fe20000410000 */
[----:B------:R-:W-:Y:S01]  /*3ac0*/  IADD3.X R3, PT, PT, RZ, UR7, RZ, P0, !PT ;  /* 0x00000007ff037c10 */ /* 0x000fe200087fe4ff */
[----:B-1----:R-:W-:-:S04]  /*3ad0*/  FFMA.FTZ R0, -R4, R4, 1 ;  /* 0x3f80000004007423 */ /* 0x002fc80000010104 */
[----:B------:R-:W-:-:S04]  /*3ae0*/  FFMA.FTZ R0, R5, R0, R4 ;  /* 0x0000000005007223 */ /* 0x000fc80000010004 */
[----:B------:R-:W-:-:S04]  /*3af0*/  FMUL.FTZ R0, R19, R0 ;  /* 0x0000000013007220 */ /* 0x000fc80000410000 */
[----:B------:R0:W1:Y:S01]  /*3b00*/  F2F.BF16.F32 R5, R0 ;  /* 0x0000000000057304 */ /* 0x0000620000202000 */
        /* <DEDUP_REMOVED lines=9> */
[----:B01----:R-:W-:-:S04]  /*3ba0*/  IMAD.U32 R0, R5, 0x10000, RZ ;  /* 0x0001000005007824 */ /* 0x003fc800078e00ff */
[----:B------:R-:W0:Y:S02]  /*3bb0*/  F2I.FTZ.TRUNC.NTZ R5, R0 ;  /* 0x0000000000057305 */ /* 0x000e24000021f100 */
[----:B0-----:R0:W-:Y:S01]  /*3bc0*/  STG.E.U8 desc[UR36][R2.64], R5 ;  /* 0x0000000502007986 */ /* 0x0011e2000c101124 */
[----:B------:R-:W-:Y:S05]  /*3bd0*/  BRA `(.L_x_76) ;  /* 0x0000000c00807947 */ /* 0x000fea0003800000 */
.L_x_74:
[----:B-1----:R-:W-:-:S06]  /*3be0*/  IMAD.U32 R5, R5, 0x10000, RZ ;  /* 0x0001000005057824 */ /* 0x002fcc00078e00ff */
[----:B------:R-:W1:Y:S02]  /*3bf0*/  F2I.S64.TRUNC R4, R5 ;  /* 0x0000000500047311 */ /* 0x000e64000020d900 */
[----:B-1----:R1:W-:Y:S01]  /*3c00*/  STG.E.U8 desc[UR36][R2.64], R4 ;  /* 0x0000000402007986 */ /* 0x0023e2000c101124 */
[----:B------:R-:W-:Y:S05]  /*3c10*/  BRA `(.L_x_76) ;  /* 0x0000000c00707947 */ /* 0x000fea0003800000 */
.L_x_73:
[----:B------:R-:W-:-:S09]  /*3c20*/  UISETP.NE.AND UP0, UPT, UR4, 0x2, UPT ;  /* 0x000000020400788c */ /* 0x000fd2000bf05270 */
[----:B------:R-:W-:Y:S05]  /*3c30*/  BRA.U !UP0, `(.L_x_77) ;  /* 0x0000000108307547 */ /* 0x000fea000b800000 */
[----:B------:R-:W-:-:S09]  /*3c40*/  UISETP.NE.AND UP0, UPT, UR4, 0x3, UPT ;  /* 0x000000030400788c */ /* 0x000fd2000bf05270 */
[----:B------:R-:W-:Y:S05]  /*3c50*/  BRA.U !UP0, `(.L_x_78) ;  /* 0x0000000108187547 */ /* 0x000fea000b800000 */
[----:B------:R-:W-:-:S09]  /*3c60*/  UISETP.NE.AND UP0, UPT, UR4, 0x4, UPT ;  /* 0x000000040400788c */ /* 0x000fd2000bf05270 */
[----:B------:R-:W-:Y:S05]  /*3c70*/  BRA.U UP0, `(.L_x_75) ;  /* 0x0000000900b87547 */ /* 0x000fea000b800000 */
[----:B-1----:R-:W-:-:S06]  /*3c80*/  IMAD.U32 R5, R5, 0x10000, RZ ;  /* 0x0001000005057824 */ /* 0x002fcc00078e00ff */
[----:B------:R-:W1:Y:S02]  /*3c90*/  F2I.S64.TRUNC R4, R5 ;  /* 0x0000000500047311 */ /* 0x000e64000020d900 */
[----:B-1----:R4:W-:Y:S01]  /*3ca0*/  STG.E.64 desc[UR36][R2.64], R4 ;  /* 0x0000000402007986 */ /* 0x0029e2000c101b24 */
[----:B------:R-:W-:Y:S05]  /*3cb0*/  BRA `(.L_x_76) ;  /* 0x0000000c00487947 */ /* 0x000fea0003800000 */
.L_x_78:
[----:B-1----:R-:W-:-:S06]  /*3cc0*/  IMAD.U32 R5, R5, 0x10000, RZ ;  /* 0x0001000005057824 */ /* 0x002fcc00078e00ff */
[----:B------:R-:W1:Y:S02]  /*3cd0*/  F2I.FTZ.TRUNC.NTZ R5, R5 ;  /* 0x0000000500057305 */ /* 0x000e64000021f100 */
[----:B-1----:R3:W-:Y:S01]  /*3ce0*/  STG.E desc[UR36][R2.64], R5 ;  /* 0x0000000502007986 */ /* 0x0027e2000c101924 */
[----:B------:R-:W-:Y:S05]  /*3cf0*/  BRA `(.L_x_76) ;  /* 0x0000000c00387947 */ /* 0x000fea0003800000 */
.L_x_77:
[----:B-1----:R-:W-:-:S06]  /*3d00*/  SHF.L.U32 R5, R5, 0x10, RZ ;  /* 0x0000001005057819 */ /* 0x002fcc00000006ff */
[----:B------:R-:W1:Y:S02]  /*3d10*/  F2I.FTZ.TRUNC.NTZ R5, R5 ;  /* 0x0000000500057305 */ /* 0x000e64000021f100 */
[----:B-1----:R2:W-:Y:S01]  /*3d20*/  STG.E.U16 desc[UR36][R2.64], R5 ;  /* 0x0000000502007986 */ /* 0x0025e2000c101524 */
[----:B------:R-:W-:Y:S05]  /*3d30*/  BRA `(.L_x_76) ;  /* 0x0000000c00287947 */ /* 0x000fea0003800000 */
.L_x_72:
[----:B------:R-:W-:-:S09]  /*3d40*/  UISETP.GT.AND UP0, UPT, UR4, 0x6, UPT ;  /* 0x000000060400788c */ /* 0x000fd2000bf04270 */
[----:B------:R-:W-:Y:S05]  /*3d50*/  BRA.U UP0, `(.L_x_79) ;  /* 0x00000001002c7547 */ /* 0x000fea000b800000 */
[----:B------:R-:W-:-:S09]  /*3d60*/  UISETP.NE.AND UP0, UPT, UR4, 0x5, UPT ;  /* 0x000000050400788c */ /* 0x000fd2000bf05270 */
[----:B------:R-:W-:Y:S05]  /*3d70*/  BRA.U !UP0, `(.L_x_80) ;  /* 0x0000000108147547 */ /* 0x000fea000b800000 */
[----:B------:R-:W-:-:S09]  /*3d80*/  UISETP.NE.AND UP0, UPT, UR4, 0x6, UPT ;  /* 0x000000060400788c */ /* 0x000fd2000bf05270 */
[----:B------:R-:W-:Y:S05]  /*3d90*/  BRA.U UP0, `(.L_x_75) ;  /* 0x0000000900707547 */ /* 0x000fea000b800000 */
[----:B-1----:R-:W-:-:S05]  /*3da0*/  IMAD.U32 R5, R5, 0x10000, RZ ;  /* 0x0001000005057824 */ /* 0x002fca00078e00ff */
[----:B------:R1:W-:Y:S01]  /*3db0*/  STG.E desc[UR36][R2.64], R5 ;  /* 0x0000000502007986 */ /* 0x0003e2000c101924 */
[----:B------:R-:W-:Y:S05]  /*3dc0*/  BRA `(.L_x_76) ;  /* 0x0000000c00047947 */ /* 0x000fea0003800000 */
.L_x_80:
[----:B01----:R-:W-:-:S05]  /*3dd0*/  IMAD.U32 R0, R5, 0x10000, RZ ;  /* 0x0001000005007824 */ /* 0x003fca00078e00ff */
[----:B------:R-:W-:-:S05]  /*3de0*/  F2FP.F16.F32.PACK_AB R0, RZ, R0 ;  /* 0x00000000ff00723e */ /* 0x000fca00000000ff */
[----:B------:R0:W-:Y:S01]  /*3df0*/  STG.E.U16 desc[UR36][R2.64], R0 ;  /* 0x0000000002007986 */ /* 0x0001e2000c101524 */
[----:B------:R-:W-:Y:S05]  /*3e00*/  BRA `(.L_x_76) ;  /* 0x0000000800f47947 */ /* 0x000fea0003800000 */
.L_x_79:
[----:B------:R-:W-:-:S09]  /*3e10*/  UISETP.NE.AND UP0, UPT, UR4, 0x7, UPT ;  /* 0x000000070400788c */ /* 0x000fd2000bf05270 */
[----:B------:R-:W-:Y:S05]  /*3e20*/  BRA.U !UP0, `(.L_x_81) ;  /* 0x0000000108347547 */ /* 0x000fea000b800000 */
[----:B------:R-:W-:-:S09]  /*3e30*/  UISETP.NE.AND UP0, UPT, UR4, 0x8, UPT ;  /* 0x000000080400788c */ /* 0x000fd2000bf05270 */
[----:B------:R-:W-:Y:S05]  /*3e40*/  BRA.U !UP0, `(.L_x_82) ;  /* 0x0000000108187547 */ /* 0x000fea000b800000 */
[----:B------:R-:W-:-:S09]  /*3e50*/  UISETP.NE.AND UP0, UPT, UR4, 0x9, UPT ;  /* 0x000000090400788c */ /* 0x000fd2000bf05270 */
[----:B------:R-:W-:Y:S05]  /*3e60*/  BRA.U UP0, `(.L_x_75) ;  /* 0x00000009003c7547 */ /* 0x000fea000b800000 */
[----:B-1----:R-:W-:Y:S02]  /*3e70*/  IMAD.U32 R4, R5, 0x10000, RZ ;  /* 0x0001000005047824 */ /* 0x002fe400078e00ff */
[----:B------:R-:W-:-:S05]  /*3e80*/  IMAD.MOV.U32 R5, RZ, RZ, RZ ;  /* 0x000000ffff057224 */ /* 0x000fca00078e00ff */
[----:B------:R1:W-:Y:S01]  /*3e90*/  STG.E.64 desc[UR36][R2.64], R4 ;  /* 0x0000000402007986 */ /* 0x0003e2000c101b24 */
[----:B------:R-:W-:Y:S05]  /*3ea0*/  BRA `(.L_x_76) ;  /* 0x0000000800cc7947 */ /* 0x000fea0003800000 */
.L_x_82:
[----:B-1----:R-:W-:-:S04]  /*3eb0*/  SHF.L.U32 R5, R5, 0x10, RZ ;  /* 0x0000001005057819 */ /* 0x002fc800000006ff */
[----:B------:R-:W-:-:S04]  /*3ec0*/  F2FP.F16.F32.PACK_AB R5, RZ, R5 ;  /* 0x00000005ff05723e */ /* 0x000fc800000000ff */
[----:B------:R-:W-:-:S05]  /*3ed0*/  PRMT R5, R5, 0x5410, RZ ;  /* 0x0000541005057816 */ /* 0x000fca00000000ff */
[----:B------:R1:W-:Y:S01]  /*3ee0*/  STG.E desc[UR36][R2.64], R5 ;  /* 0x0000000502007986 */ /* 0x0003e2000c101924 */
[----:B------:R-:W-:Y:S05]  /*3ef0*/  BRA `(.L_x_76) ;  /* 0x0000000800b87947 */ /* 0x000fea0003800000 */
.L_x_81:
[----:B-1----:R-:W-:-:S04]  /*3f00*/  IMAD.U32 R4, R5, 0x10000, RZ ;  /* 0x0001000005047824 */ /* 0x002fc800078e00ff */
[----:B------:R-:W-:-:S06]  /*3f10*/  FMUL.FTZ R4, R4, 1 ;  /* 0x3f80000004047820 */ /* 0x000fcc0000410000 */
[----:B------:R-:W1:Y:S02]  /*3f20*/  F2F.F64.F32 R4, R4 ;  /* 0x0000000400047310 */ /* 0x000e640000201800 */
[----:B-1----:R1:W-:Y:S01]  /*3f30*/  STG.E.64 desc[UR36][R2.64], R4 ;  /* 0x0000000402007986 */ /* 0x0023e2000c101b24 */
[----:B------:R-:W-:Y:S05]  /*3f40*/  BRA `(.L_x_76) ;  /* 0x0000000800a47947 */ /* 0x000fea0003800000 */
.L_x_71:
        /* <DEDUP_REMOVED lines=8> */
[----:B-1----:R-:W-:-:S05]  /*3fd0*/  IMAD.U32 R5, R5, 0x10000, RZ ;  /* 0x0001000005057824 */ /* 0x002fca00078e00ff */
[----:B------:R-:W-:-:S04]  /*3fe0*/  FSETP.NEU.FTZ.AND P0, PT, R5, RZ, PT ;  /* 0x000000ff0500720b */ /* 0x000fc80003f1d000 */
[----:B------:R-:W-:-:S05]  /*3ff0*/  SEL R5, RZ, 0x1, !P0 ;  /* 0x00000001ff057807 */ /* 0x000fca0004000000 */
[----:B------:R1:W-:Y:S01]  /*4000*/  STG.E.U8 desc[UR36][R2.64], R5 ;  /* 0x0000000502007986 */ /* 0x0003e2000c101124 */
[----:B------:R-:W-:Y:S05]  /*4010*/  BRA `(.L_x_76) ;  /* 0x0000000800707947 */ /* 0x000fea0003800000 */
.L_x_85:
[----:B-1----:R-:W-:Y:S01]  /*4020*/  IMAD.U32 R5, R5, 0x10000, RZ ;  /* 0x0001000005057824 */ /* 0x002fe200078e00ff */
[----:B------:R-:W-:-:S03]  /*4030*/  CS2R R6, SRZ ;  /* 0x0000000000067805 */ /* 0x000fc6000001ff00 */
[----:B------:R-:W-:-:S06]  /*4040*/  FMUL.FTZ R5, R5, 1 ;  /* 0x3f80000005057820 */ /* 0x000fcc0000410000 */
[----:B------:R-:W1:Y:S02]  /*4050*/  F2F.F64.F32 R4, R5 ;  /* 0x0000000500047310 */ /* 0x000e640000201800 */
[----:B-1----:R1:W-:Y:S01]  /*4060*/  STG.E.128 desc[UR36][R2.64], R4 ;  /* 0x0000000402007986 */ /* 0x0023e2000c101d24 */
[----:B------:R-:W-:Y:S05]  /*4070*/  BRA `(.L_x_76) ;  /* 0x0000000800587947 */ /* 0x000fea0003800000 */
.L_x_84:
[----:B------:R-:W-:-:S09]  /*4080*/  UISETP.NE.AND UP0, UPT, UR4, 0xf, UPT ;  /* 0x0000000f0400788c */ /* 0x000fd2000bf05270 */
[----:B------:R-:W-:Y:S05]  /*4090*/  BRA.U !UP0, `(.L_x_86) ;  /* 0x0000000108a07547 */ /* 0x000fea000b800000 */
[----:B------:R-:W-:-:S09]  /*40a0*/  UISETP.NE.AND UP0, UPT, UR4, 0x17, UPT ;  /* 0x000000170400788c */ /* 0x000fd2000bf05270 */
[----:B------:R-:W-:Y:S05]  /*40b0*/  BRA.U !UP0, `(.L_x_87) ;  /* 0x00000001084c7547 */ /* 0x000fea000b800000 */
[----:B------:R-:W-:-:S09]  /*40c0*/  UISETP.NE.AND UP0, UPT, UR4, 0x18, UPT ;  /* 0x000000180400788c */ /* 0x000fd2000bf05270 */
[----:B------:R-:W-:Y:S05]  /*40d0*/  BRA.U UP0, `(.L_x_75) ;  /* 0x0000000500a07547 */ /* 0x000fea000b800000 */
[----:B-1----:R-:W-:Y:S01]  /*40e0*/  IMAD.U32 R7, R5, 0x10000, RZ ;  /* 0x0001000005077824 */ /* 0x002fe200078e00ff */
[----:B------:R-:W-:Y:S01]  /*40f0*/  BSSY.RECONVERGENT B0, `(.L_x_88) ;  /* 0x000000c000007945 */ /* 0x000fe20003800200 */
[----:B0-----:R-:W-:-:S03]  /*4100*/  MOV R0, 0x7f ;  /* 0x0000007f00007802 */ /* 0x001fc60000000f00 */
[----:B------:R-:W-:Y:S02]  /*4110*/  LOP3.LUT R6, R7, 0x7fffffff, RZ, 0xc0, !PT ;  /* 0x7fffffff07067812 */ /* 0x000fe400078ec0ff */
[----:B------:R-:W-:Y:S02]  /*4120*/  SHF.R.U32.HI R5, RZ, 0x18, R7 ;  /* 0x00000018ff057819 */ /* 0x000fe40000011607 */
[----:B------:R-:W-:-:S13]  /*4130*/  ISETP.GT.U32.AND P0, PT, R6, 0x43efffff, PT ;  /* 0x43efffff0600780c */ /* 0x000fda0003f04070 */
[----:B------:R-:W-:Y:S05]  /*4140*/  @P0 BRA `(.L_x_89) ;  /* 0x0000000000180947 */ /* 0x000fea0003800000 */
[----:B------:R-:W-:-:S13]  /*4150*/  ISETP.GT.U32.AND P0, PT, R6, 0x3c7fffff, PT ;  /* 0x3c7fffff0600780c */ /* 0x000fda0003f04070 */
[----:B------:R-:W-:-:S04]  /*4160*/  @P0 SHF.R.U32.HI R0, RZ, 0x14, R7 ;  /* 0x00000014ff000819 */ /* 0x000fc80000011607 */
[----:B------:R-:W-:Y:S01]  /*4170*/  @P0 LOP3.LUT R4, R0, 0x1, RZ, 0xc0, !PT ;  /* 0x0000000100040812 */ /* 0x000fe200078ec0ff */
[----:B------:R-:W-:-:S03]  /*4180*/  @!P0 FADD.FTZ R0, R6, 16384 ;  /* 0x4680000006008421 */ /* 0x000fc60000010000 */
[----:B------:R-:W-:-:S04]  /*4190*/  @P0 IADD3 R4, PT, PT, R7, 0x407ffff, R4 ;  /* 0x0407ffff07040810 */ /* 0x000fc80007ffe004 */
[----:B------:R-:W-:-:S07]  /*41a0*/  @P0 SHF.R.U32.HI R0, RZ, 0x14, R4 ;  /* 0x00000014ff000819 */ /* 0x000fce0000011604 */
.L_x_89:
[----:B------:R-:W-:Y:S05]  /*41b0*/  BSYNC.RECONVERGENT B0 ;  /* 0x0000000000007941 */ /* 0x000fea0003800200 */
.L_x_88:
[----:B------:R-:W-:-:S05]  /*41c0*/  LOP3.LUT R5, R0, 0x80, R5, 0xf8, !PT ;  /* 0x0000008000057812 */ /* 0x000fca00078ef805 */
[----:B------:R0:W-:Y:S01]  /*41d0*/  STG.E.U8 desc[UR36][R2.64], R5 ;  /* 0x0000000502007986 */ /* 0x0001e2000c101124 */
[----:B------:R-:W-:Y:S05]  /*41e0*/  BRA `(.L_x_76) ;  /* 0x0000000400fc7947 */ /* 0x000fea0003800000 */
.L_x_87:
[----:B-1----:R-:W-:Y:S01]  /*41f0*/  IMAD.U32 R7, R5, 0x10000, RZ ;  /* 0x0001000005077824 */ /* 0x002fe200078e00ff */
[----:B------:R-:W-:Y:S04]  /*4200*/  BSSY.RECONVERGENT B0, `(.L_x_90) ;  /* 0x000000e000007945 */ /* 0x000fe80003800200 */
[----:B------:R-:W-:Y:S02]  /*4210*/  LOP3.LUT R6, R7, 0x7fffffff, RZ, 0xc0, !PT ;  /* 0x7fffffff07067812 */ /* 0x000fe400078ec0ff */
[----:B------:R-:W-:Y:S02]  /*4220*/  SHF.R.U32.HI R5, RZ, 0x18, R7 ;  /* 0x00000018ff057819 */ /* 0x000fe40000011607 */
[----:B------:R-:W-:-:S13]  /*4230*/  ISETP.GE.U32.AND P1, PT, R6, 0x47800000, PT ;  /* 0x478000000600780c */ /* 0x000fda0003f26070 */
[----:B0-----:R-:W-:Y:S01]  /*4240*/  @P1 IMAD.MOV.U32 R0, RZ, RZ, 0x7f ;  /* 0x0000007fff001424 */ /* 0x001fe200078e00ff */
[----:B------:R-:W-:-:S04]  /*4250*/  @P1 ISETP.GT.U32.AND P0, PT, R6, 0x7f800000, PT ;  /* 0x7f8000000600180c */ /* 0x000fc80003f04070 */
[----:B------:R-:W-:Y:S01]  /*4260*/  @P1 SEL R0, R0, 0x7c, P0 ;  /* 0x0000007c00001807 */ /* 0x000fe20000000000 */
[----:B------:R-:W-:Y:S08]  /*4270*/  @P1 BRA `(.L_x_91) ;  /* 0x0000000000181947 */ /* 0x000ff00003800000 */
[----:B------:R-:W-:-:S13]  /*4280*/  ISETP.GT.U32.AND P0, PT, R6, 0x387fffff, PT ;  /* 0x387fffff0600780c */ /* 0x000fda0003f04070 */
[----:B------:R-:W-:-:S04]  /*4290*/  @P0 SHF.R.U32.HI R0, RZ, 0x15, R7 ;  /* 0x00000015ff000819 */ /* 0x000fc80000011607 */
[----:B------:R-:W-:Y:S01]  /*42a0*/  @P0 LOP3.LUT R4, R0, 0x1, RZ, 0xc0, !PT ;  /* 0x0000000100040812 */ /* 0x000fe200078ec0ff */
[----:B------:R-:W-:-:S03]  /*42b0*/  @!P0 FADD.FTZ R0, R6, 128 ;  /* 0x4300000006008421 */ /* 0x000fc60000010000 */
[----:B------:R-:W-:-:S04]  /*42c0*/  @P0 IADD3 R4, PT, PT, R7, 0x80fffff, R4 ;  /* 0x080fffff07040810 */ /* 0x000fc80007ffe004 */
[----:B------:R-:W-:-:S07]  /*42d0*/  @P0 SHF.R.U32.HI R0, RZ, 0x15, R4 ;  /* 0x00000015ff000819 */ /* 0x000fce0000011604 */
.L_x_91:
[----:B------:R-:W-:Y:S05]  /*42e0*/  BSYNC.RECONVERGENT B0 ;  /* 0x0000000000007941 */ /* 0x000fea0003800200 */
.L_x_90:
[----:B------:R-:W-:-:S05]  /*42f0*/  LOP3.LUT R5, R0, 0x80, R5, 0xf8, !PT ;  /* 0x0000008000057812 */ /* 0x000fca00078ef805 */
[----:B------:R0:W-:Y:S01]  /*4300*/  STG.E.U8 desc[UR36][R2.64], R5 ;  /* 0x0000000502007986 */ /* 0x0001e2000c101124 */
[----:B------:R-:W-:Y:S05]  /*4310*/  BRA `(.L_x_76) ;  /* 0x0000000400b07947 */ /* 0x000fea0003800000 */
.L_x_86:
[----:B-1----:R1:W-:Y:S01]  /*4320*/  STG.E.U16 desc[UR36][R2.64], R5 ;  /* 0x0000000502007986 */ /* 0x0023e2000c101524 */
[----:B------:R-:W-:Y:S05]  /*4330*/  BRA `(.L_x_76) ;  /* 0x0000000400a87947 */ /* 0x000fea0003800000 */
.L_x_83:
        /* <DEDUP_REMOVED lines=8> */
[----:B-1----:R-:W-:-:S06]  /*43c0*/  IMAD.U32 R5, R5, 0x10000, RZ ;  /* 0x0001000005057824 */ /* 0x002fcc00078e00ff */
[----:B------:R-:W1:Y:S02]  /*43d0*/  F2I.FTZ.U32.TRUNC.NTZ R5, R5 ;  /* 0x0000000500057305 */ /* 0x000e64000021f000 */
[----:B-1----:R1:W-:Y:S01]  /*43e0*/  STG.E.U16 desc[UR36][R2.64], R5 ;  /* 0x0000000502007986 */ /* 0x0023e2000c101524 */
[----:B------:R-:W-:Y:S05]  /*43f0*/  BRA `(.L_x_76) ;  /* 0x0000000400787947 */ /* 0x000fea0003800000 */
.L_x_94:
[----:B-1----:R-:W-:Y:S01]  /*4400*/  IMAD.U32 R5, R5, 0x10000, RZ ;  /* 0x0001000005057824 */ /* 0x002fe200078e00ff */
[----:B------:R-:W-:Y:S01]  /*4410*/  BSSY.RECONVERGENT B0, `(.L_x_95) ;  /* 0x0000014000007945 */ /* 0x000fe20003800200 */
[----:B0-----:R-:W-:-:S03]  /*4420*/  HFMA2 R0, -RZ, RZ, 0, 7.62939453125e-06 ;  /* 0x00000080ff007431 */ /* 0x001fc600000001ff */
[----:B------:R-:W-:-:S04]  /*4430*/  LOP3.LUT R4, R5, 0x7fffffff, RZ, 0xc0, !PT ;  /* 0x7fffffff05047812 */ /* 0x000fc800078ec0ff */
[----:B------:R-:W-:-:S13]  /*4440*/  ISETP.GT.U32.AND P0, PT, R4, 0x437fffff, PT ;  /* 0x437fffff0400780c */ /* 0x000fda0003f04070 */
[----:B------:R-:W-:Y:S05]  /*4450*/  @P0 BRA `(.L_x_96) ;  /* 0x00000000003c0947 */ /* 0x000fea0003800000 */
[----:B------:R-:W-:-:S13]  /*4460*/  ISETP.GT.U32.AND P0, PT, R4, 0x3bffffff, PT ;  /* 0x3bffffff0400780c */ /* 0x000fda0003f04070 */
[----:B------:R-:W-:Y:S05]  /*4470*/  @P0 BRA `(.L_x_97) ;  /* 0x0000000000140947 */ /* 0x000fea0003800000 */
[----:B------:R-:W-:-:S05]  /*4480*/  FADD.FTZ R0, R4, 8192 ;  /* 0x4600000004007421 */ /* 0x000fca0000010000 */
[----:B------:R-:W-:Y:S02]  /*4490*/  LOP3.LUT P0, R4, R0, 0xff, RZ, 0xc0, !PT ;  /* 0x000000ff00047812 */ /* 0x000fe4000780c0ff */
[----:B------:R-:W-:-:S11]  /*44a0*/  PRMT R0, RZ, 0x7610, R0 ;  /* 0x00007610ff007816 */ /* 0x000fd60000000000 */
[----:B------:R-:W-:Y:S05]  /*44b0*/  @!P0 BRA `(.L_x_96) ;  /* 0x0000000000248947 */ /* 0x000fea0003800000 */
[----:B------:R-:W-:Y:S05]  /*44c0*/  BRA `(.L_x_98) ;  /* 0x0000000000147947 */ /* 0x000fea0003800000 */
.L_x_97:
[----:B------:R-:W-:-:S04]  /*44d0*/  SHF.R.U32.HI R0, RZ, 0x14, R5 ;  /* 0x00000014ff007819 */ /* 0x000fc80000011605 */
[----:B------:R-:W-:-:S04]  /*44e0*/  LOP3.LUT R0, R0, 0x1, RZ, 0xc0, !PT ;  /* 0x0000000100007812 */ /* 0x000fc800078ec0ff */
[----:B------:R-:W-:-:S04]  /*44f0*/  IADD3 R0, PT, PT, R5, 0x487ffff, R0 ;  /* 0x0487ffff05007810 */ /* 0x000fc80007ffe000 */
[----:B------:R-:W-:-:S04]  /*4500*/  SHF.R.U32.HI R0, RZ, 0x14, R0 ;  /* 0x00000014ff007819 */ /* 0x000fc80000011600 */
[----:B------:R-:W-:-:S07]  /*4510*/  LOP3.LUT R4, R0, 0xff, RZ, 0xc0, !PT ;  /* 0x000000ff00047812 */ /* 0x000fce00078ec0ff */
.L_x_98:
[----:B------:R-:W-:-:S04]  /*4520*/  SHF.R.U32.HI R5, RZ, 0x18, R5 ;  /* 0x00000018ff057819 */ /* 0x000fc80000011605 */
[----:B------:R-:W-:-:S04]  /*4530*/  LOP3.LUT R4, R4, 0x80, R5, 0xf8, !PT ;  /* 0x0000008004047812 */ /* 0x000fc800078ef805 */
[----:B------:R-:W-:-:S07]  /*4540*/  PRMT R0, R4, 0x7610, R0 ;  /* 0x0000761004007816 */ /* 0x000fce0000000000 */
.L_x_96:
[----:B------:R-:W-:Y:S05]  /*4550*/  BSYNC.RECONVERGENT B0 ;  /* 0x0000000000007941 */ /* 0x000fea0003800200 */
.L_x_95:
[----:B------:R0:W-:Y:S01]  /*4560*/  STG.E.U8 desc[UR36][R2.64], R0 ;  /* 0x0000000002007986 */ /* 0x0001e2000c101124 */
[----:B------:R-:W-:Y:S05]  /*4570*/  BRA `(.L_x_76) ;  /* 0x0000000400187947 */ /* 0x000fea0003800000 */
.L_x_93:
[----:B-1----:R-:W-:Y:S01]  /*4580*/  IMAD.U32 R5, R5, 0x10000, RZ ;  /* 0x0001000005057824 */ /* 0x002fe200078e00ff */
[----:B------:R-:W-:Y:S01]  /*4590*/  BSSY.RECONVERGENT B0, `(.L_x_99) ;  /* 0x0000014000007945 */ /* 0x000fe20003800200 */
[----:B0-----:R-:W-:-:S03]  /*45a0*/  IMAD.MOV.U32 R0, RZ, RZ, 0x80 ;  /* 0x00000080ff007424 */ /* 0x001fc600078e00ff */
        /* <DEDUP_REMOVED lines=10> */
.L_x_101:
[----:B------:R-:W-:-:S04]  /*4650*/  SHF.R.U32.HI R0, RZ, 0x15, R5 ;  /* 0x00000015ff007819 */ /* 0x000fc80000011605 */
[----:B------:R-:W-:-:S04]  /*4660*/  LOP3.LUT R0, R0, 0x1, RZ, 0xc0, !PT ;  /* 0x0000000100007812 */ /* 0x000fc800078ec0ff */
[----:B------:R-:W-:-:S04]  /*4670*/  IADD3 R0, PT, PT, R5, 0x88fffff, R0 ;  /* 0x088fffff05007810 */ /* 0x000fc80007ffe000 */
[----:B------:R-:W-:-:S04]  /*4680*/  SHF.R.U32.HI R0, RZ, 0x15, R0 ;  /* 0x00000015ff007819 */ /* 0x000fc80000011600 */
[----:B------:R-:W-:-:S07]  /*4690*/  LOP3.LUT R4, R0, 0xff, RZ, 0xc0, !PT ;  /* 0x000000ff00047812 */ /* 0x000fce00078ec0ff */
.L_x_102:
[----:B------:R-:W-:-:S04]  /*46a0*/  SHF.R.U32.HI R5, RZ, 0x18, R5 ;  /* 0x00000018ff057819 */ /* 0x000fc80000011605 */
[----:B------:R-:W-:-:S04]  /*46b0*/  LOP3.LUT R4, R4, 0x80, R5, 0xf8, !PT ;  /* 0x0000008004047812 */ /* 0x000fc800078ef805 */
[----:B------:R-:W-:-:S07]  /*46c0*/  PRMT R0, R4, 0x7610, R0 ;  /* 0x0000761004007816 */ /* 0x000fce0000000000 */
.L_x_100:
[----:B------:R-:W-:Y:S05]  /*46d0*/  BSYNC.RECONVERGENT B0 ;  /* 0x0000000000007941 */ /* 0x000fea0003800200 */
.L_x_99:
[----:B------:R0:W-:Y:S01]  /*46e0*/  STG.E.U8 desc[UR36][R2.64], R0 ;  /* 0x0000000002007986 */ /* 0x0001e2000c101124 */
[----:B------:R-:W-:Y:S05]  /*46f0*/  BRA `(.L_x_76) ;  /* 0x0000000000b87947 */ /* 0x000fea0003800000 */
.L_x_92:
[----:B------:R-:W-:-:S09]  /*4700*/  UISETP.NE.AND UP0, UPT, UR4, 0x1c, UPT ;  /* 0x0000001c0400788c */ /* 0x000fd2000bf05270 */
[----:B------:R-:W-:Y:S05]  /*4710*/  BRA.U !UP0, `(.L_x_103) ;  /* 0x0000000108a47547 */ /* 0x000fea000b800000 */
[----:B------:R-:W-:-:S09]  /*4720*/  UISETP.NE.AND UP0, UPT, UR4, 0x1d, UPT ;  /* 0x0000001d0400788c */ /* 0x000fd2000bf05270 */
[----:B------:R-:W-:Y:S05]  /*4730*/  BRA.U !UP0, `(.L_x_104) ;  /* 0x00000001088c7547 */ /* 0x000fea000b800000 */
[----:B------:R-:W-:-:S09]  /*4740*/  UISETP.NE.AND UP0, UPT, UR4, 0x2c, UPT ;  /* 0x0000002c0400788c */ /* 0x000fd2000bf05270 */
[----:B------:R-:W-:Y:S05]  /*4750*/  BRA.U !UP0, `(.L_x_105) ;  /* 0x0000000108447547 */ /* 0x000fea000b800000 */
.L_x_75:
[----:B0-----:R-:W-:Y:S01]  /*4760*/  MOV R0, 0x0 ;  /* 0x0000000000007802 */ /* 0x001fe20000000f00 */
[----:B------:R-:W0:Y:S01]  /*4770*/  LDCU.64 UR6, c[0x4][0x128] ;  /* 0x01002500ff0677ac */ /* 0x000e220008000a00 */
[----:B------:R-:W-:Y:S02]  /*4780*/  HFMA2 R12, -RZ, RZ, 0, 5.9604644775390625e-08 ;  /* 0x00000001ff0c7431 */ /* 0x000fe400000001ff */
[----:B------:R-:W-:Y:S01]  /*4790*/  IMAD.MOV.U32 R8, RZ, RZ, 0x65 ;  /* 0x00000065ff087424 */ /* 0x000fe200078e00ff */
[----:B------:R2:W3:Y:S01]  /*47a0*/  LDC.64 R2, c[0x4][R0] ;  /* 0x0100000000027b82 */ /* 0x0004e20000000a00 */
[----:B------:R-:W4:Y:S01]  /*47b0*/  LDCU.64 UR8, c[0x4][0x130] ;  /* 0x01002600ff0877ac */ /* 0x000f220008000a00 */
[----:B------:R-:W-:Y:S01]  /*47c0*/  IMAD.MOV.U32 R13, RZ, RZ, RZ ;  /* 0x000000ffff0d7224 */ /* 0x000fe200078e00ff */
[----:B------:R-:W5:Y:S01]  /*47d0*/  LDCU.64 UR4, c[0x4][0x40] ;  /* 0x01000800ff0477ac */ /* 0x000f620008000a00 */
[----:B0-----:R-:W-:Y:S02]  /*47e0*/  IMAD.U32 R4, RZ, RZ, UR6 ;  /* 0x00000006ff047e24 */ /* 0x001fe4000f8e00ff */
[----:B-1----:R-:W-:Y:S01]  /*47f0*/  IMAD.U32 R5, RZ, RZ, UR7 ;  /* 0x00000007ff057e24 */ /* 0x002fe2000f8e00ff */
[----:B----4-:R-:W-:Y:S01]  /*4800*/  MOV R6, UR8 ;  /* 0x0000000800067c02 */ /* 0x010fe20008000f00 */
[----:B------:R-:W-:-:S02]  /*4810*/  IMAD.U32 R7, RZ, RZ, UR9 ;  /* 0x00000009ff077e24 */ /* 0x000fc4000f8e00ff */
[----:B-----5:R-:W-:Y:S02]  /*4820*/  IMAD.U32 R10, RZ, RZ, UR4 ;  /* 0x00000004ff0a7e24 */ /* 0x020fe4000f8e00ff */
[----:B--2---:R-:W-:-:S07]  /*4830*/  IMAD.U32 R11, RZ, RZ, UR5 ;  /* 0x00000005ff0b7e24 */ /* 0x004fce000f8e00ff */
[----:B------:R-:W-:-:S07]  /*4840*/  LEPC R20, `(.L_x_106) ;  /* 0x000000001014794e */ /* 0x000fce0000000000 */
[----:B---3--:R-:W-:Y:S05]  /*4850*/  CALL.ABS.NOINC R2 ;  /* 0x0000000002007343 */ /* 0x008fea0003c00000 */
.L_x_106:
[----:B------:R-:W-:Y:S05]  /*4860*/  BRA `(.L_x_76) ;  /* 0x00000000005c7947 */ /* 0x000fea0003800000 */
.L_x_105:
[----:B-1----:R-:W-:-:S05]  /*4870*/  IMAD.U32 R5, R5, 0x10000, RZ ;  /* 0x0001000005057824 */ /* 0x002fca00078e00ff */
[----:B------:R-:W-:-:S04]  /*4880*/  SHF.R.U32.HI R6, RZ, 0x17, R5 ;  /* 0x00000017ff067819 */ /* 0x000fc80000011605 */
[----:B------:R-:W-:-:S04]  /*4890*/  LOP3.LUT R4, R6, 0xff, RZ, 0xc0, !PT ;  /* 0x000000ff06047812 */ /* 0x000fc800078ec0ff */
[----:B------:R-:W-:-:S13]  /*48a0*/  ISETP.NE.AND P1, PT, R4, 0xff, PT ;  /* 0x000000ff0400780c */ /* 0x000fda0003f25270 */
[--C-:B0-----:R-:W-:Y:S02]  /*48b0*/  @P1 SHF.R.U32.HI R0, RZ, 0x16, R5.reuse ;  /* 0x00000016ff001819 */ /* 0x101fe40000011605 */
[----:B------:R-:W-:Y:S01]  /*48c0*/  @P1 LOP3.LUT P0, RZ, R4, 0x3fffff, R5, 0xf8, !PT ;  /* 0x003fffff04ff1812 */ /* 0x000fe2000780f805 */
[----:B------:R-:W-:Y:S01]  /*48d0*/  IMAD.MOV.U32 R5, RZ, RZ, 0xff ;  /* 0x000000ffff057424 */ /* 0x000fe200078e00ff */
[----:B------:R-:W-:-:S04]  /*48e0*/  @P1 LOP3.LUT R0, R0, 0x1, RZ, 0xc0, !PT ;  /* 0x0000000100001812 */ /* 0x000fc800078ec0ff */
[----:B------:R-:W-:Y:S01]  /*48f0*/  @P1 ISETP.EQ.U32.AND P2, PT, R0, 0x1, P0 ;  /* 0x000000010000180c */ /* 0x000fe20000742070 */
[----:B------:R-:W-:Y:S01]  /*4900*/  @P1 VIADD R0, R6, 0x1 ;  /* 0x0000000106001836 */ /* 0x000fe20000000000 */
[----:B------:R-:W-:Y:S02]  /*4910*/  PLOP3.LUT P0, PT, PT, PT, PT, 0x80, 0x8 ;  /* 0x000000000008781c */ /* 0x000fe40003f0f070 */
[----:B------:R-:W-:-:S13]  /*4920*/  @P1 PLOP3.LUT P0, PT, P2, PT, PT, 0x80, 0x8 ;  /* 0x000000000008181c */ /* 0x000fda000170f070 */
[----:B------:R-:W-:-:S05]  /*4930*/  @!P0 IADD3 R0, PT, PT, R6, RZ, RZ ;  /* 0x000000ff06008210 */ /* 0x000fca0007ffe0ff */
[----:B------:R-:W-:-:S05]  /*4940*/  @P1 IMAD.MOV.U32 R5, RZ, RZ, R0 ;  /* 0x000000ffff051224 */ /* 0x000fca00078e0000 */
[----:B------:R0:W-:Y:S01]  /*4950*/  STG.E.U8 desc[UR36][R2.64], R5 ;  /* 0x0000000502007986 */ /* 0x0001e2000c101124 */
[----:B------:R-:W-:Y:S05]  /*4960*/  BRA `(.L_x_76) ;  /* 0x00000000001c7947 */ /* 0x000fea0003800000 */
.L_x_104:
[----:B-1----:R-:W-:-:S06]  /*4970*/  IMAD.U32 R5, R5, 0x10000, RZ ;  /* 0x0001000005057824 */ /* 0x002fcc00078e00ff */
[----:B------:R-:W1:Y:S02]  /*4980*/  F2I.U64.TRUNC R4, R5 ;  /* 0x0000000500047311 */ /* 0x000e64000020d800 */
[----:B-1----:R1:W-:Y:S01]  /*4990*/  STG.E.64 desc[UR36][R2.64], R4 ;  /* 0x0000000402007986 */ /* 0x0023e2000c101b24 */
[----:B------:R-:W-:Y:S05]  /*49a0*/  BRA `(.L_x_76) ;  /* 0x00000000000c7947 */ /* 0x000fea0003800000 */
.L_x_103:
[----:B-1----:R-:W-:-:S06]  /*49b0*/  IMAD.U32 R5, R5, 0x10000, RZ ;  /* 0x0001000005057824 */ /* 0x002fcc00078e00ff */
[----:B------:R-:W1:Y:S02]  /*49c0*/  F2I.FTZ.U32.TRUNC.NTZ R5, R5 ;  /* 0x0000000500057305 */ /* 0x000e64000021f000 */
[----:B-1----:R1:W-:Y:S02]  /*49d0*/  STG.E desc[UR36][R2.64], R5 ;  /* 0x0000000502007986 */ /* 0x0023e4000c101924 */
.L_x_76:
[----:B------:R-:W-:-:S07]  /*49e0*/  VIADD R17, R17, 0x80 ;  /* 0x0000008011117836 */ /* 0x000fce0000000000 */
.L_x_1:
[----:B------:R-:W-:Y:S05]  /*49f0*/  BSYNC.RECONVERGENT B6 ;  /* 0x0000000000067941 */ /* 0x000fea0003800200 */
.L_x_0:
[----:B------:R-:W5:Y:S01]  /*4a00*/  LDCU UR4, c[0x0][0x380] ;  /* 0x00007000ff0477ac */ /* 0x000f620008000800 */
[----:B------:R-:W-:Y:S01]  /*4a10*/  BSSY.RECONVERGENT B6, `(.L_x_107) ;  /* 0x0000490000067945 */ /* 0x000fe20003800200 */
[----:B-----5:R-:W-:-:S13]  /*4a20*/  ISETP.GE.AND P0, PT, R17, UR4, PT ;  /* 0x0000000411007c0c */ /* 0x020fda000bf06270 */
[----:B------:R-:W-:Y:S05]  /*4a30*/  @P0 BRA `(.L_x_108) ;  /* 0x0000004800340947 */ /* 0x000fea0003800000 */
[----:B------:R-:W5:Y:S01]  /*4a40*/  LDCU UR4, c[0x0][0x388] ;  /* 0x00007100ff0477ac */ /* 0x000f620008000800 */
[----:B------:R-:W-:Y:S02]  /*4a50*/  HFMA2 R18, -RZ, RZ, 0, 0 ;  /* 0x00000000ff127431 */ /* 0x000fe400000001ff */
[----:B0-----:R-:W-:Y:S02]  /*4a60*/  IMAD.MOV.U32 R0, RZ, RZ, RZ ;  /* 0x000000ffff007224 */ /* 0x001fe400078e00ff */
[----:B------:R-:W-:Y:S01]  /*4a70*/  IMAD.MOV.U32 R16, RZ, RZ, RZ ;  /* 0x000000ffff107224 */ /* 0x000fe200078e00ff */
[----:B-----5:R-:W-:-:S09]  /*4a80*/  UISETP.NE.AND UP0, UPT, UR4, URZ, UPT ;  /* 0x000000ff0400728c */ /* 0x020fd2000bf05270 */
[----:B------:R-:W-:Y:S05]  /*4a90*/  BRA.U !UP0, `(.L_x_109) ;  /* 0x0000001508707547 */ /* 0x000fea000b800000 */
[----:B------:R-:W1:Y:S01]  /*4aa0*/  LDCU.64 UR4, c[0x0][0x390] ;  /* 0x00007200ff0477ac */ /* 0x000e620008000a00 */
[----:B------:R-:W-:Y:S01]  /*4ab0*/  IMAD.MOV.U32 R16, RZ, RZ, RZ ;  /* 0x000000ffff107224 */ /* 0x000fe200078e00ff */
[----:B------:R-:W0:Y:S01]  /*4ac0*/  LDCU UR6, c[0x0][0x38c] ;  /* 0x00007180ff0677ac */ /* 0x000e220008000800 */
[----:B------:R-:W5:Y:S01]  /*4ad0*/  LDCU.64 UR8, c[0x0][0x4b8] ;  /* 0x00009700ff0877ac */ /* 0x000f620008000a00 */
[----:B------:R-:W-:Y:S01]  /*4ae0*/  UISETP.NE.AND UP0, UPT, UR41, URZ, UPT ;  /* 0x000000ff2900728c */ /* 0x000fe2000bf05270 */
[----:B-1234-:R-:W-:Y:S01]  /*4af0*/  IMAD.HI.U32 R2, R17, UR4, R16 ;  /* 0x0000000411027c27 */ /* 0x01efe2000f8e0010 */
[----:B------:R-:W1:Y:S04]  /*4b00*/  LDCU UR4, c[0x0][0x4c0] ;  /* 0x00009800ff0477ac */ /* 0x000e680008000800 */
[----:B------:R-:W-:-:S05]  /*4b10*/  SHF.R.U32.HI R3, RZ, UR5, R2 ;  /* 0x00000005ff037c19 */ /* 0x000fca0008011602 */
[----:B------:R-:W-:-:S04]  /*4b20*/  IMAD.MOV R18, RZ, RZ, -R3 ;  /* 0x000000ffff127224 */ /* 0x000fc800078e0a03 */
[----:B0-----:R-:W-:-:S04]  /*4b30*/  IMAD R18, R18, UR6, R17 ;  /* 0x0000000612127c24 */ /* 0x001fc8000f8e0211 */
[C---:B-----5:R-:W-:Y:S02]  /*4b40*/  IMAD R16, R18.reuse, UR8, RZ ;  /* 0x0000000812107c24 */ /* 0x060fe4000f8e02ff */
[C---:B------:R-:W-:Y:S02]  /*4b50*/  IMAD R0, R18.reuse, UR9, RZ ;  /* 0x0000000912007c24 */ /* 0x040fe4000f8e02ff */
[----:B-1----:R-:W-:Y:S01]  /*4b60*/  IMAD R18, R18, UR4, RZ ;  /* 0x0000000412127c24 */ /* 0x002fe2000f8e02ff */
[----:B------:R-:W-:Y:S06]  /*4b70*/  BRA.U !UP0, `(.L_x_109) ;  /* 0x0000001508387547 */ /* 0x000fec000b800000 */
[----:B------:R-:W0:Y:S01]  /*4b80*/  LDCU.64 UR6, c[0x0][0x398] ;  /* 0x00007300ff0677ac */ /* 0x000e220008000a00 */
[----:B------:R-:W-:Y:S01]  /*4b90*/  MOV R2, RZ ;  /* 0x000000ff00027202 */ /* 0x000fe20000000f00 */
        /* <DEDUP_REMOVED lines=69> */
[----:B------:R-:W-:Y:S01]  /*4ff0*/  HFMA2 R4, -RZ, RZ, 0, 0 ;  /* 0x00000000ff047431 */ /* 0x000fe200000001ff */
        /* <DEDUP_REMOVED lines=262> */
.L_x_109:
[----:B------:R-:W1:Y:S01]  /*6060*/  LDCU.64 UR6, c[0x0][0x5f0] ;  /* 0x0000be00ff0677ac */ /* 0x000e620008000a00 */
[----:B------:R-:W-:-:S04]  /*6070*/  UPRMT UR4, UR39, 0x9910, URZ ;  /* 0x0000991027047896 */ /* 0x000fc800080000ff */
[----:B------:R-:W-:Y:S01]  /*6080*/  UISETP.GT.AND UP0, UPT, UR4, 0x9, UPT ;  /* 0x000000090400788c */ /* 0x000fe2000bf04270 */
[----:B-1234-:R-:W-:-:S05]  /*6090*/  IADD3 R2, P0, PT, R0, UR6, RZ ;  /* 0x0000000600027c10 */ /* 0x01efca000ff1e0ff */
        /* <DEDUP_REMOVED lines=15> */
.L_x_113:
[----:B------:R-:W2:Y:S02]  /*6190*/  LDG.E.U8 R2, desc[UR36][R2.64] ;  /* 0x0000002402027981 */ /* 0x000ea4000c1e1100 */
[----:B--2---:R-:W-:-:S04]  /*61a0*/  I2FP.F32.U32 R0, R2 ;  /* 0x0000000200007245 */ /* 0x004fc80000201000 */
[----:B------:R-:W-:-:S04]  /*61b0*/  F2FP.BF16.F32.PACK_AB R0, RZ, R0 ;  /* 0x00000000ff00723e */ /* 0x000fc800000010ff */
[----:B------:R-:W-:Y:S01]  /*61c0*/  PRMT R19, R0, 0x7610, R19 ;  /* 0x0000761000137816 */ /* 0x000fe20000000013 */
[----:B------:R-:W-:Y:S06]  /*61d0*/  BRA `(.L_x_115) ;  /* 0x0000000c00e07947 */ /* 0x000fec0003800000 */
.L_x_112:
        /* <DEDUP_REMOVED lines=11> */
.L_x_117:
[----:B------:R-:W2:Y:S02]  /*6290*/  LDG.E R2, desc[UR36][R2.64] ;  /* 0x0000002402027981 */ /* 0x000ea4000c1e1900 */
[----:B--2---:R-:W-:-:S04]  /*62a0*/  I2FP.F32.S32 R0, R2 ;  /* 0x0000000200007245 */ /* 0x004fc80000201400 */
[----:B------:R-:W-:-:S04]  /*62b0*/  F2FP.BF16.F32.PACK_AB R0, RZ, R0 ;  /* 0x00000000ff00723e */ /* 0x000fc800000010ff */
[----:B------:R-:W-:Y:S01]  /*62c0*/  PRMT R19, R0, 0x7610, R19 ;  /* 0x0000761000137816 */ /* 0x000fe20000000013 */
[----:B------:R-:W-:Y:S06]  /*62d0*/  BRA `(.L_x_115) ;  /* 0x0000000c00a07947 */ /* 0x000fec0003800000 */
.L_x_116:
[----:B------:R-:W2:Y:S02]  /*62e0*/  LDG.E.U16 R2, desc[UR36][R2.64] ;  /* 0x0000002402027981 */ /* 0x000ea4000c1e1500 */
[----:B--2---:R-:W0:Y:S02]  /*62f0*/  I2F.S16 R0, R2 ;  /* 0x0000000200007306 */ /* 0x004e240000101400 */
[----:B0-----:R-:W-:-:S04]  /*6300*/  F2FP.BF16.F32.PACK_AB R0, RZ, R0 ;  /* 0x00000000ff00723e */ /* 0x001fc800000010ff */
[----:B------:R-:W-:Y:S01]  /*6310*/  PRMT R19, R0, 0x7610, R19 ;  /* 0x0000761000137816 */ /* 0x000fe20000000013 */
[----:B------:R-:W-:Y:S06]  /*6320*/  BRA `(.L_x_115) ;  /* 0x0000000c008c7947 */ /* 0x000fec0003800000 */
.L_x_111:
        /* <DEDUP_REMOVED lines=9> */
.L_x_119:
[----:B------:R-:W2:Y:S02]  /*63c0*/  LDG.E.U16 R0, desc[UR36][R2.64] ;  /* 0x0000002402007981 */ /* 0x000ea4000c1e1500 */
[----:B--2---:R-:W-:-:S05]  /*63d0*/  HADD2.F32 R0, -RZ, R0.H0_H0 ;  /* 0x20000000ff007230 */ /* 0x004fca0000004100 */
[----:B------:R-:W-:-:S04]  /*63e0*/  F2FP.BF16.F32.PACK_AB R0, RZ, R0 ;  /* 0x00000000ff00723e */ /* 0x000fc800000010ff */
[----:B------:R-:W-:Y:S01]  /*63f0*/  PRMT R19, R0, 0x7610, R19 ;  /* 0x0000761000137816 */ /* 0x000fe20000000013 */
[----:B------:R-:W-:Y:S06]  /*6400*/  BRA `(.L_x_115) ;  /* 0x0000000c00547947 */ /* 0x000fec0003800000 */
.L_x_118:
        /* <DEDUP_REMOVED lines=9> */
.L_x_121:
[----:B------:R-:W2:Y:S02]  /*64a0*/  LDG.E.U16 R2, desc[UR36][R2.64] ;  /* 0x0000002402027981 */ /* 0x000ea4000c1e1500 */
[----:B--2---:R-:W-:-:S05]  /*64b0*/  HADD2.F32 R0, -RZ, R2.H0_H0 ;  /* 0x20000002ff007230 */ /* 0x004fca0000004100 */
[----:B------:R-:W-:-:S04]  /*64c0*/  F2FP.BF16.F32.PACK_AB R0, RZ, R0 ;  /* 0x00000000ff00723e */ /* 0x000fc800000010ff */
[----:B------:R-:W-:Y:S01]  /*64d0*/  PRMT R19, R0, 0x7610, R19 ;  /* 0x0000761000137816 */ /* 0x000fe20000000013 */
[----:B------:R-:W-:Y:S06]  /*64e0*/  BRA `(.L_x_115) ;  /* 0x0000000c001c7947 */ /* 0x000fec0003800000 */
.L_x_120:
        /* <DEDUP_REMOVED lines=13> */
.L_x_110:
        /* <DEDUP_REMOVED lines=14> */
.L_x_124:
        /* <DEDUP_REMOVED lines=13> */
.L_x_123:
[----:B------:R-:W-:-:S09]  /*6770*/  UISETP.NE.AND UP0, UPT, UR4, 0xf, UPT ;  /* 0x0000000f0400788c */ /* 0x000fd2000bf05270 */
[----:B------:R-:W-:Y:S05]  /*6780*/  BRA.U !UP0, `(.L_x_125) ;  /* 0x00000001089c7547 */ /* 0x000fea000b800000 */
[----:B------:R-:W-:-:S09]  /*6790*/  UISETP.NE.AND UP0, UPT, UR4, 0x17, UPT ;  /* 0x000000170400788c */ /* 0x000fd2000bf05270 */
[----:B------:R-:W-:Y:S05]  /*67a0*/  BRA.U !UP0, `(.L_x_126) ;  /* 0x00000001085c7547 */ /* 0x000fea000b800000 */
[----:B------:R-:W-:-:S09]  /*67b0*/  UISETP.NE.AND UP0, UPT, UR4, 0x18, UPT ;  /* 0x000000180400788c */ /* 0x000fd2000bf05270 */
[----:B------:R-:W-:Y:S05]  /*67c0*/  BRA.U UP0, `(.L_x_114) ;  /* 0x0000000500f87547 */ /* 0x000fea000b800000 */
[----:B------:R-:W2:Y:S01]  /*67d0*/  LDG.E.U8 R0, desc[UR36][R2.64] ;  /* 0x0000002402007981 */ /* 0x000ea2000c1e1100 */
[----:B------:R-:W-:Y:S01]  /*67e0*/  MOV R6, 0x1f ;  /* 0x0000001f00067802 */ /* 0x000fe20000000f00 */
[----:B--2---:R-:W-:-:S05]  /*67f0*/  IMAD.SHL.U32 R0, R0, 0x1000000, RZ ;  /* 0x0100000000007824 */ /* 0x004fca00078e00ff */
[C---:B------:R-:W-:Y:S02]  /*6800*/  LOP3.LUT R4, R0.reuse, 0x7f000000, RZ, 0xc0, !PT ;  /* 0x7f00000000047812 */ /* 0x040fe400078ec0ff */
[----:B------:R-:W-:Y:S02]  /*6810*/  LOP3.LUT P0, RZ, R0, 0x7f000000, RZ, 0xc0, !PT ;  /* 0x7f00000000ff7812 */ /* 0x000fe4000780c0ff */
[----:B------:R-:W0:Y:S02]  /*6820*/  FLO.U32 R5, R4 ;  /* 0x0000000400057300 */ /* 0x000e2400000e0000 */
[----:B0-----:R-:W-:-:S05]  /*6830*/  IMAD.MOV R5, RZ, RZ, -R5 ;  /* 0x000000ffff057224 */ /* 0x001fca00078e0a05 */
[----:B------:R-:W-:-:S05]  /*6840*/  VIADDMNMX.U32 R5, R5, R6, 0x4, !PT ;  /* 0x0000000405057446 */ /* 0x000fca0007800006 */
[----:B------:R-:W-:-:S04]  /*6850*/  VIADD R5, R5, 0xfffffffc ;  /* 0xfffffffc05057836 */ /* 0x000fc80000000000 */
[----:B------:R-:W-:Y:S01]  /*6860*/  IMAD.SHL.U32 R7, R5, 0x800000, RZ ;  /* 0x0080000005077824 */ /* 0x000fe200078e00ff */
[C---:B------:R-:W-:Y:S01]  /*6870*/  SHF.L.U32 R6, R4.reuse, R5, RZ ;  /* 0x0000000504067219 */ /* 0x040fe200000006ff */
[----:B------:R-:W-:-:S03]  /*6880*/  VIADD R5, R4, 0x1000000 ;  /* 0x0100000004057836 */ /* 0x000fc60000000000 */
[----:B------:R-:W-:Y:S02]  /*6890*/  LEA.HI R6, R6, -R7, RZ, 0x1c ;  /* 0x8000000706067211 */ /* 0x000fe400078fe0ff */
[----:B------:R-:W-:Y:S02]  /*68a0*/  SHF.R.S32.HI R5, RZ, 0x8, R5 ;  /* 0x00000008ff057819 */ /* 0x000fe40000011405 */
[----:B------:R-:W-:-:S04]  /*68b0*/  IADD3 R6, PT, PT, R6, 0x3c000000, RZ ;  /* 0x3c00000006067810 */ /* 0x000fc80007ffe0ff */
[----:B------:R-:W-:-:S04]  /*68c0*/  LOP3.LUT R5, R6, 0x7f800000, R5, 0xf8, !PT ;  /* 0x7f80000006057812 */ /* 0x000fc800078ef805 */
[----:B------:R-:W-:-:S04]  /*68d0*/  SEL R5, R5, RZ, P0 ;  /* 0x000000ff05057207 */ /* 0x000fc80000000000 */
[----:B------:R-:W-:-:S04]  /*68e0*/  LOP3.LUT R5, R5, 0x80000000, R0, 0xf8, !PT ;  /* 0x8000000005057812 */ /* 0x000fc800078ef800 */
[----:B------:R-:W-:-:S04]  /*68f0*/  F2FP.BF16.F32.PACK_AB R5, RZ, R5 ;  /* 0x00000005ff05723e */ /* 0x000fc800000010ff */
[----:B------:R-:W-:Y:S01]  /*6900*/  PRMT R19, R5, 0x7610, R19 ;  /* 0x0000761005137816 */ /* 0x000fe20000000013 */
[----:B------:R-:W-:Y:S06]  /*6910*/  BRA `(.L_x_115) ;  /* 0x0000000800107947 */ /* 0x000fec0003800000 */
.L_x_126:
[----:B------:R-:W2:Y:S02]  /*6920*/  LDG.E.U8 R2, desc[UR36][R2.64] ;  /* 0x0000002402027981 */ /* 0x000ea4000c1e1100 */
[C---:B--2---:R-:W-:Y:S02]  /*6930*/  IMAD.SHL.U32 R0, R2.reuse, 0x2000000, RZ ;  /* 0x0200000002007824 */ /* 0x044fe400078e00ff */
[----:B------:R-:W-:-:S03]  /*6940*/  IMAD.SHL.U32 R5, R2, 0x100, RZ ;  /* 0x0000010002057824 */ /* 0x000fc600078e00ff */
[----:B------:R-:W-:-:S13]  /*6950*/  ISETP.GE.U32.AND P0, PT, R0, 0x8000000, PT ;  /* 0x080000000000780c */ /* 0x000fda0003f06070 */
[C---:B------:R-:W-:Y:S02]  /*6960*/  @!P0 LOP3.LUT R4, R5.reuse, 0x7f00, RZ, 0xc0, !PT ;  /* 0x00007f0005048812 */ /* 0x040fe400078ec0ff */
[----:B------:R-:W-:Y:S02]  /*6970*/  @P0 LEA.HI R0, R0, 0x70000000, RZ, 0x1c ;  /* 0x7000000000000811 */ /* 0x000fe400078fe0ff */
[----:B------:R-:W-:Y:S02]  /*6980*/  @!P0 LOP3.LUT R4, R4, 0x3f000000, RZ, 0xfc, !PT ;  /* 0x3f00000004048812 */ /* 0x000fe400078efcff */
[----:B------:R-:W-:Y:S01]  /*6990*/  PRMT R5, R5, 0x9910, RZ ;  /* 0x0000991005057816 */ /* 0x000fe200000000ff */
[----:B------:R-:W-:Y:S02]  /*69a0*/  @P0 FMUL.FTZ R0, R0, 1.9259299443872358531e-34 ;  /* 0x0780000000000820 */ /* 0x000fe40000410000 */
[----:B------:R-:W-:-:S05]  /*69b0*/  @!P0 FADD.FTZ R0, R4, -0.5 ;  /* 0xbf00000004008421 */ /* 0x000fca0000010000 */
[----:B------:R-:W-:-:S04]  /*69c0*/  LOP3.LUT R0, R0, 0x80000000, R5, 0xf8, !PT ;  /* 0x8000000000007812 */ /* 0x000fc800078ef805 */
[----:B------:R-:W-:-:S04]  /*69d0*/  F2FP.BF16.F32.PACK_AB R0, RZ, R0 ;  /* 0x00000000ff00723e */ /* 0x000fc800000010ff */
[----:B------:R-:W-:Y:S01]  /*69e0*/  PRMT R19, R0, 0x7610, R19 ;  /* 0x0000761000137816 */ /* 0x000fe20000000013 */
[----:B------:R-:W-:Y:S06]  /*69f0*/  BRA `(.L_x_115) ;  /* 0x0000000400d87947 */ /* 0x000fec0003800000 */
.L_x_125:
[----:B------:R0:W5:Y:S01]  /*6a00*/  LDG.E.U16 R19, desc[UR36][R2.64] ;  /* 0x0000002402137981 */ /* 0x000162000c1e1500 */
[----:B------:R-:W-:Y:S05]  /*6a10*/  BRA `(.L_x_115) ;  /* 0x0000000400d07947 */ /* 0x000fea0003800000 */
.L_x_122:
        /* <DEDUP_REMOVED lines=13> */
.L_x_129:
        /* <DEDUP_REMOVED lines=11> */
[----:B------:R-:W-:-:S04]  /*6ba0*/  SHF.R.U32.HI R0, RZ, 0x7, R3 ;  /* 0x00000007ff007819 */ /* 0x000fc80000011603 */
[----:B------:R-:W-:Y:S02]  /*6bb0*/  SHF.L.U32 R7, R0, 0x1f, RZ ;  /* 0x0000001f00077819 */ /* 0x000fe400000006ff */
        /* <DEDUP_REMOVED lines=8> */
.L_x_133:
[----:B------:R-:W-:Y:S05]  /*6c40*/  BSYNC.RECONVERGENT B1 ;  /* 0x0000000000017941 */ /* 0x000fea0003800200 */
.L_x_132:
[----:B------:R-:W-:Y:S01]  /*6c50*/  IMAD.SHL.U32 R0, R0, 0x100000, RZ ;  /* 0x0010000000007824 */ /* 0x000fe200078e00ff */
[----:B------:R-:W-:-:S04]  /*6c60*/  LEA R2, R2, 0x3b800000, 0x17 ;  /* 0x3b80000002027811 */ /* 0x000fc800078eb8ff */
[----:B------:R-:W-:-:S07]  /*6c70*/  LOP3.LUT R0, R2, R0, R7, 0xfe, !PT ;  /* 0x0000000002007212 */ /* 0x000fce00078efe07 */
.L_x_131:
[----:B------:R-:W-:Y:S05]  /*6c80*/  BSYNC.RECONVERGENT B0 ;  /* 0x0000000000007941 */ /* 0x000fea0003800200 */
.L_x_130:
[----:B------:R-:W-:-:S04]  /*6c90*/  F2FP.BF16.F32.PACK_AB R0, RZ, R0 ;  /* 0x00000000ff00723e */ /* 0x000fc800000010ff */
[----:B------:R-:W-:Y:S01]  /*6ca0*/  PRMT R19, R0, 0x7610, R19 ;  /* 0x0000761000137816 */ /* 0x000fe20000000013 */
[----:B------:R-:W-:Y:S06]  /*6cb0*/  BRA `(.L_x_115) ;  /* 0x0000000400287947 */ /* 0x000fec0003800000 */
.L_x_128:
        /* <DEDUP_REMOVED lines=21> */
.L_x_137:
[----:B------:R-:W-:Y:S05]  /*6e10*/  BSYNC.RECONVERGENT B1 ;  /* 0x0000000000017941 */ /* 0x000fea0003800200 */
.L_x_136:
[----:B------:R-:W-:Y:S01]  /*6e20*/  IMAD.SHL.U32 R0, R0, 0x200000, RZ ;  /* 0x0020000000007824 */ /* 0x000fe200078e00ff */
[----:B------:R-:W-:-:S04]  /*6e30*/  LEA R2, R2, 0x37800000, 0x17 ;  /* 0x3780000002027811 */ /* 0x000fc800078eb8ff */
[----:B------:R-:W-:-:S07]  /*6e40*/  LOP3.LUT R0, R2, R0, R7, 0xfe, !PT ;  /* 0x0000000002007212 */ /* 0x000fce00078efe07 */
.L_x_135:
[----:B------:R-:W-:Y:S05]  /*6e50*/  BSYNC.RECONVERGENT B0 ;  /* 0x0000000000007941 */ /* 0x000fea0003800200 */
.L_x_134:
[----:B------:R-:W-:-:S04]  /*6e60*/  F2FP.BF16.F32.PACK_AB R0, RZ, R0 ;  /* 0x00000000ff00723e */ /* 0x000fc800000010ff */
[----:B------:R-:W-:Y:S01]  /*6e70*/  PRMT R19, R0, 0x7610, R19 ;  /* 0x0000761000137816 */ /* 0x000fe20000000013 */
[----:B------:R-:W-:Y:S06]  /*6e80*/  BRA `(.L_x_115) ;  /* 0x0000000000b47947 */ /* 0x000fec0003800000 */
.L_x_127:
[----:B------:R-:W-:-:S09]  /*6e90*/  UISETP.NE.AND UP0, UPT, UR4, 0x1c, UPT ;  /* 0x0000001c0400788c */ /* 0x000fd2000bf05270 */
[----:B------:R-:W-:Y:S05]  /*6ea0*/  BRA.U !UP0, `(.L_x_138) ;  /* 0x00000001089c7547 */ /* 0x000fea000b800000 */
[----:B------:R-:W-:-:S09]  /*6eb0*/  UISETP.NE.AND UP0, UPT, UR4, 0x1d, UPT ;  /* 0x0000001d0400788c */ /* 0x000fd2000bf05270 */
[----:B------:R-:W-:Y:S05]  /*6ec0*/  BRA.U !UP0, `(.L_x_139) ;  /* 0x0000000108807547 */ /* 0x000fea000b800000 */
[----:B------:R-:W-:-:S09]  /*6ed0*/  UISETP.NE.AND UP0, UPT, UR4, 0x2c, UPT ;  /* 0x0000002c0400788c */ /* 0x000fd2000bf05270 */
[----:B------:R-:W-:Y:S05]  /*6ee0*/  BRA.U UP0, `(.L_x_114) ;  /* 0x0000000100307547 */ /* 0x000fea000b800000 */
        /* <DEDUP_REMOVED lines=8> */
.L_x_141:
[----:B------:R-:W-:Y:S05]  /*6f70*/  BSYNC.RECONVERGENT B0 ;  /* 0x0000000000007941 */ /* 0x000fea0003800200 */
.L_x_140:
[----:B------:R-:W-:-:S04]  /*6f80*/  F2FP.BF16.F32.PACK_AB R0, RZ, R0 ;  /* 0x00000000ff00723e */ /* 0x000fc800000010ff */
[----:B------:R-:W-:Y:S01]  /*6f90*/  PRMT R19, R0, 0x7610, R19 ;  /* 0x0000761000137816 */ /* 0x000fe20000000013 */
[----:B------:R-:W-:Y:S06]  /*6fa0*/  BRA `(.L_x_115) ;  /* 0x00000000006c7947 */ /* 0x000fec0003800000 */
.L_x_114:
        /* <DEDUP_REMOVED lines=15> */
[----:B--2---:R-:W-:Y:S05]  /*70a0*/  CALL.ABS.NOINC R2 ;  /* 0x0000000002007343 */ /* 0x004fea0003c00000 */
.L_x_142:
[----:B------:R-:W-:Y:S01]  /*70b0*/  PRMT R19, RZ, 0x7610, R19 ;  /* 0x00007610ff137816 */ /* 0x000fe20000000013 */
[----:B------:R-:W-:Y:S06]  /*70c0*/  BRA `(.L_x_115) ;  /* 0x0000000000247947 */ /* 0x000fec0003800000 */
.L_x_139:
[----:B------:R-:W2:Y:S02]  /*70d0*/  LDG.E.64 R2, desc[UR36][R2.64] ;  /* 0x0000002402027981 */ /* 0x000ea4000c1e1b00 */
[----:B--2---:R-:W0:Y:S02]  /*70e0*/  I2F.U64 R0, R2 ;  /* 0x0000000200007312 */ /* 0x004e240000301000 */
[----:B0-----:R-:W-:-:S04]  /*70f0*/  F2FP.BF16.F32.PACK_AB R0, RZ, R0 ;  /* 0x00000000ff00723e */ /* 0x001fc800000010ff */
[----:B------:R-:W-:Y:S01]  /*7100*/  PRMT R19, R0, 0x7610, R19 ;  /* 0x0000761000137816 */ /* 0x000fe20000000013 */
[----:B------:R-:W-:Y:S06]  /*7110*/  BRA `(.L_x_115) ;  /* 0x0000000000107947 */ /* 0x000fec0003800000 */
.L_x_138:
[----:B------:R-:W2:Y:S02]  /*7120*/  LDG.E R2, desc[UR36][R2.64] ;  /* 0x0000002402027981 */ /* 0x000ea4000c1e1900 */
[----:B--2---:R-:W-:-:S04]  /*7130*/  I2FP.F32.U32 R0, R2 ;  /* 0x0000000200007245 */ /* 0x004fc80000201000 */
[----:B------:R-:W-:-:S04]  /*7140*/  F2FP.BF16.F32.PACK_AB R0, RZ, R0 ;  /* 0x00000000ff00723e */ /* 0x000fc800000010ff */
[----:B------:R-:W-:-:S07]  /*7150*/  PRMT R19, R0, 0x7610, R19 ;  /* 0x0000761000137816 */ /* 0x000fce0000000013 */
.L_x_115:
[----:B------:R-:W0:Y:S01]  /*7160*/  LDCU.64 UR6, c[0x0][0x5f8] ;  /* 0x0000bf00ff0677ac */ /* 0x000e220008000a00 */
[----:B------:R-:W-:-:S04]  /*7170*/  UPRMT UR4, UR42, 0x9910, URZ ;  /* 0x000099102a047896 */ /* 0x000fc800080000ff */
[----:B------:R-:W-:Y:S01]  /*7180*/  UISETP.GT.AND UP0, UPT, UR4, 0x9, UPT ;  /* 0x000000090400788c */ /* 0x000fe2000bf04270 */
[----:B0-----:R-:W-:-:S04]  /*7190*/  IADD3 R2, P0, PT, R18, UR6, RZ ;  /* 0x0000000612027c10 */ /* 0x001fc8000ff1e0ff */
[----:B------:R-:W-:-:S04]  /*71a0*/  IADD3.X R3, PT, PT, RZ, UR7, RZ, P0, !PT ;  /* 0x00000007ff037c10 */ /* 0x000fc800087fe4ff */
        /* <DEDUP_REMOVED lines=13> */
.L_x_146:
[----:B------:R-:W2:Y:S02]  /*7280*/  LDG.E.U8 R2, desc[UR36][R2.64] ;  /* 0x0000002402027981 */ /* 0x000ea4000c1e1100 */
[----:B--2---:R-:W-:-:S04]  /*7290*/  I2FP.F32.U32 R0, R2 ;  /* 0x0000000200007245 */ /* 0x004fc80000201000 */
[----:B------:R-:W-:Y:S01]  /*72a0*/  F2FP.BF16.F32.PACK_AB R0, RZ, R0 ;  /* 0x00000000ff00723e */ /* 0x000fe200000010ff */
[----:B------:R-:W-:Y:S06]  /*72b0*/  BRA `(.L_x_148) ;  /* 0x0000000c00a47947 */ /* 0x000fec0003800000 */
.L_x_145:
        /* <DEDUP_REMOVED lines=10> */
.L_x_150:
[----:B------:R-:W2:Y:S02]  /*7360*/  LDG.E R2, desc[UR36][R2.64] ;  /* 0x0000002402027981 */ /* 0x000ea4000c1e1900 */
[----:B--2---:R-:W-:-:S04]  /*7370*/  I2FP.F32.S32 R0, R2 ;  /* 0x0000000200007245 */ /* 0x004fc80000201400 */
[----:B------:R-:W-:Y:S01]  /*7380*/  F2FP.BF16.F32.PACK_AB R0, RZ, R0 ;  /* 0x00000000ff00723e */ /* 0x000fe200000010ff */
[----:B------:R-:W-:Y:S06]  /*7390*/  BRA `(.L_x_148) ;  /* 0x0000000c006c7947 */ /* 0x000fec0003800000 */
.L_x_149:
[----:B------:R-:W2:Y:S02]  /*73a0*/  LDG.E.U16 R2, desc[UR36][R2.64] ;  /* 0x0000002402027981 */ /* 0x000ea4000c1e1500 */
[----:B--2---:R-:W0:Y:S02]  /*73b0*/  I2F.S16 R0, R2 ;  /* 0x0000000200007306 */ /* 0x004e240000101400 */
[----:B0-----:R-:W-:Y:S01]  /*73c0*/  F2FP.BF16.F32.PACK_AB R0, RZ, R0 ;  /* 0x00000000ff00723e */ /* 0x001fe200000010ff */
[----:B------:R-:W-:Y:S06]  /*73d0*/  BRA `(.L_x_148) ;  /* 0x0000000c005c7947 */ /* 0x000fec0003800000 */
.L_x_144:
        /* <DEDUP_REMOVED lines=9> */
.L_x_152:
[----:B------:R-:W2:Y:S02]  /*7470*/  LDG.E.U16 R0, desc[UR36][R2.64] ;  /* 0x0000002402007981 */ /* 0x000ea4000c1e1500 */
[----:B--2---:R-:W-:-:S05]  /*7480*/  HADD2.F32 R0, -RZ, R0.H0_H0 ;  /* 0x20000000ff007230 */ /* 0x004fca0000004100 */
[----:B------:R-:W-:Y:S01]  /*7490*/  F2FP.BF16.F32.PACK_AB R0, RZ, R0 ;  /* 0x00000000ff00723e */ /* 0x000fe200000010ff */
[----:B------:R-:W-:Y:S06]  /*74a0*/  BRA `(.L_x_148) ;  /* 0x0000000c00287947 */ /* 0x000fec0003800000 */
.L_x_151:
        /* <DEDUP_REMOVED lines=9> */
.L_x_154:
[----:B------:R-:W2:Y:S02]  /*7540*/  LDG.E.U16 R2, desc[UR36][R2.64] ;  /* 0x0000002402027981 */ /* 0x000ea4000c1e1500 */
[----:B--2---:R-:W-:-:S05]  /*7550*/  HADD2.F32 R0, -RZ, R2.H0_H0 ;  /* 0x20000002ff007230 */ /* 0x004fca0000004100 */
[----:B------:R-:W-:Y:S01]  /*7560*/  F2FP.BF16.F32.PACK_AB R0, RZ, R0 ;  /* 0x00000000ff00723e */ /* 0x000fe200000010ff */
[----:B------:R-:W-:Y:S06]  /*7570*/  BRA `(.L_x_148) ;  /* 0x0000000800f47947 */ /* 0x000fec0003800000 */
.L_x_153:
        /* <DEDUP_REMOVED lines=12> */
.L_x_143:
        /* <DEDUP_REMOVED lines=13> */
.L_x_157:
        /* <DEDUP_REMOVED lines=12> */
.L_x_156:
        /* <DEDUP_REMOVED lines=13> */
[----:B------:R-:W-:-:S05]  /*78a0*/  VIADDMNMX.U32 R5, R5, R6, 0x4, !PT ;  /* 0x0000000405057446 */ /* 0x000fca0007800006 */
[----:B------:R-:W-:-:S05]  /*78b0*/  VIADD R5, R5, 0xfffffffc ;  /* 0xfffffffc05057836 */ /* 0x000fca0000000000 */
[C---:B------:R-:W-:Y:S02]  /*78c0*/  SHF.L.U32 R6, R4.reuse, R5, RZ ;  /* 0x0000000504067219 */ /* 0x040fe400000006ff */
[----:B------:R-:W-:Y:S01]  /*78d0*/  SHF.L.U32 R7, R5, 0x17, RZ ;  /* 0x0000001705077819 */ /* 0x000fe200000006ff */
        /* <DEDUP_REMOVED lines=10> */
.L_x_159:
        /* <DEDUP_REMOVED lines=11> */
[----:B------:R-:W-:Y:S01]  /*7a30*/  F2FP.BF16.F32.PACK_AB R0, RZ, R0 ;  /* 0x00000000ff00723e */ /* 0x000fe200000010ff */
[----:B------:R-:W-:Y:S06]  /*7a40*/  BRA `(.L_x_148) ;  /* 0x0000000400c07947 */ /* 0x000fec0003800000 */
.L_x_158:
[----:B------:R0:W5:Y:S01]  /*7a50*/  LDG.E.U16 R0, desc[UR36][R2.64] ;  /* 0x0000002402007981 */ /* 0x000162000c1e1500 */
[----:B------:R-:W-:Y:S05]  /*7a60*/  BRA `(.L_x_148) ;  /* 0x0000000400b87947 */ /* 0x000fea0003800000 */
.L_x_155:
        /* <DEDUP_REMOVED lines=12> */
.L_x_162:
[----:B------:R-:W2:Y:S01]  /*7b30*/  LDG.E.U8 R3, desc[UR36][R2.64] ;  /* 0x0000002402037981 */ /* 0x000ea2000c1e1100 */
[----:B------:R-:W-:Y:S01]  /*7b40*/  BSSY.RECONVERGENT B0, `(.L_x_163) ;  /* 0x0000018000007945 */ /* 0x000fe20003800200 */
[----:B------:R-:W-:Y:S02]  /*7b50*/  MOV R0, RZ ;  /* 0x000000ff00007202 */ /* 0x000fe40000000f00 */
        /* <DEDUP_REMOVED lines=18> */
.L_x_166:
[----:B------:R-:W-:Y:S05]  /*7c80*/  BSYNC.RECONVERGENT B1 ;  /* 0x0000000000017941 */ /* 0x000fea0003800200 */
.L_x_165:
[----:B------:R-:W-:Y:S01]  /*7c90*/  IMAD.SHL.U32 R0, R0, 0x100000, RZ ;  /* 0x0010000000007824 */ /* 0x000fe200078e00ff */
[----:B------:R-:W-:-:S04]  /*7ca0*/  LEA R2, R2, 0x3b800000, 0x17 ;  /* 0x3b80000002027811 */ /* 0x000fc800078eb8ff */
[----:B------:R-:W-:-:S07]  /*7cb0*/  LOP3.LUT R0, R2, R0, R7, 0xfe, !PT ;  /* 0x0000000002007212 */ /* 0x000fce00078efe07 */
.L_x_164:
[----:B------:R-:W-:Y:S05]  /*7cc0*/  BSYNC.RECONVERGENT B0 ;  /* 0x0000000000007941 */ /* 0x000fea0003800200 */
.L_x_163:
[----:B------:R-:W-:Y:S01]  /*7cd0*/  F2FP.BF16.F32.PACK_AB R0, RZ, R0 ;  /* 0x00000000ff00723e */ /* 0x000fe200000010ff */
[----:B------:R-:W-:Y:S06]  /*7ce0*/  BRA `(.L_x_148) ;  /* 0x0000000400187947 */ /* 0x000fec0003800000 */
.L_x_161:
[----:B------:R-:W2:Y:S01]  /*7cf0*/  LDG.E.U8 R3, desc[UR36][R2.64] ;  /* 0x0000002402037981 */ /* 0x000ea2000c1e1100 */
[----:B------:R-:W-:Y:S01]  /*7d00*/  BSSY.RECONVERGENT B0, `(.L_x_167) ;  /* 0x0000018000007945 */ /* 0x000fe20003800200 */
[----:B------:R-:W-:Y:S01]  /*7d10*/  HFMA2 R0, -RZ, RZ, 0, 0 ;  /* 0x00000000ff007431 */ /* 0x000fe200000001ff */
        /* <DEDUP_REMOVED lines=18> */
.L_x_170:
[----:B------:R-:W-:Y:S05]  /*7e40*/  BSYNC.RECONVERGENT B1 ;  /* 0x0000000000017941 */ /* 0x000fea0003800200 */
.L_x_169:
[----:B------:R-:W-:Y:S01]  /*7e50*/  IMAD.SHL.U32 R0, R0, 0x200000, RZ ;  /* 0x0020000000007824 */ /* 0x000fe200078e00ff */
[----:B------:R-:W-:-:S04]  /*7e60*/  LEA R2, R2, 0x37800000, 0x17 ;  /* 0x3780000002027811 */ /* 0x000fc800078eb8ff */
[----:B------:R-:W-:-:S07]  /*7e70*/  LOP3.LUT R0, R2, R0, R7, 0xfe, !PT ;  /* 0x0000000002007212 */ /* 0x000fce00078efe07 */
.L_x_168:
[----:B------:R-:W-:Y:S05]  /*7e80*/  BSYNC.RECONVERGENT B0 ;  /* 0x0000000000007941 */ /* 0x000fea0003800200 */
.L_x_167:
[----:B------:R-:W-:Y:S01]  /*7e90*/  F2FP.BF16.F32.PACK_AB R0, RZ, R0 ;  /* 0x00000000ff00723e */ /* 0x000fe200000010ff */
[----:B------:R-:W-:Y:S06]  /*7ea0*/  BRA `(.L_x_148) ;  /* 0x0000000000a87947 */ /* 0x000fec0003800000 */
.L_x_160:
        /* <DEDUP_REMOVED lines=8> */
[----:B------:R-:W-:Y:S02]  /*7f30*/  MOV R0, 0x400000 ;  /* 0x0040000000007802 */ /* 0x000fe40000000f00 */
[----:B--2---:R-:W-:-:S13]  /*7f40*/  ISETP.NE.AND P0, PT, R2, RZ, PT ;  /* 0x000000ff0200720c */ /* 0x004fda0003f05270 */
[----:B------:R-:W-:Y:S05]  /*7f50*/  @!P0 BRA `(.L_x_174) ;  /* 0x00000000000c8947 */ /* 0x000fea0003800000 */
[----:B------:R-:W-:-:S13]  /*7f60*/  ISETP.NE.AND P0, PT, R2, 0xff, PT ;  /* 0x000000ff0200780c */ /* 0x000fda0003f05270 */
[----:B------:R-:W-:Y:S02]  /*7f70*/  @!P0 IMAD.MOV.U32 R0, RZ, RZ, 0x7f800001 ;  /* 0x7f800001ff008424 */ /* 0x000fe400078e00ff */
[----:B------:R-:W-:-:S07]  /*7f80*/  @P0 IMAD.SHL.U32 R0, R2, 0x800000, RZ ;  /* 0x0080000002000824 */ /* 0x000fce00078e00ff */
.L_x_174:
[----:B------:R-:W-:Y:S05]  /*7f90*/  BSYNC.RECONVERGENT B0 ;  /* 0x0000000000007941 */ /* 0x000fea0003800200 */
.L_x_173:
[----:B------:R-:W-:Y:S01]  /*7fa0*/  F2FP.BF16.F32.PACK_AB R0, RZ, R0 ;  /* 0x00000000ff00723e */ /* 0x000fe200000010ff */
[----:B------:R-:W-:Y:S06]  /*7fb0*/  BRA `(.L_x_148) ;  /* 0x0000000000647947 */ /* 0x000fec0003800000 */
.L_x_147:
[----:B------:R-:W-:Y:S01]  /*7fc0*/  MOV R2, 0x0 ;  /* 0x0000000000027802 */ /* 0x000fe20000000f00 */
[----:B------:R-:W0:Y:S01]  /*7fd0*/  LDCU.64 UR4, c[0x4][0x128] ;  /* 0x01002500ff0477ac */ /* 0x000e220008000a00 */
[----:B------:R-:W-:Y:S02]  /*7fe0*/  HFMA2 R12, -RZ, RZ, 0, 5.9604644775390625e-08 ;  /* 0x00000001ff0c7431 */ /* 0x000fe400000001ff */
[----:B------:R-:W-:Y:S01]  /*7ff0*/  IMAD.MOV.U32 R8, RZ, RZ, 0x4e ;  /* 0x0000004eff087424 */ /* 0x000fe200078e00ff */
[----:B------:R-:W1:Y:S01]  /*8000*/  LDCU.64 UR6, c[0x4][0x130] ;  /* 0x01002600ff0677ac */ /* 0x000e620008000a00 */
[----:B------:R-:W2:Y:S01]  /*8010*/  LDC.64 R2, c[0x4][R2] ;  /* 0x0100000002027b82 */ /* 0x000ea20000000a00 */
[----:B------:R-:W-:Y:S01]  /*8020*/  IMAD.MOV.U32 R13, RZ, RZ, RZ ;  /* 0x000000ffff0d7224 */ /* 0x000fe200078e00ff */
[----:B------:R-:W3:Y:S01]  /*8030*/  LDCU.64 UR8, c[0x4][0x38] ;  /* 0x01000700ff0877ac */ /* 0x000ee20008000a00 */
[----:B0-----:R-:W-:Y:S02]  /*8040*/  IMAD.U32 R4, RZ, RZ, UR4 ;  /* 0x00000004ff047e24 */ /* 0x001fe4000f8e00ff */
[----:B------:R-:W-:Y:S01]  /*8050*/  IMAD.U32 R5, RZ, RZ, UR5 ;  /* 0x00000005ff057e24 */ /* 0x000fe2000f8e00ff */
[----:B-1----:R-:W-:Y:S01]  /*8060*/  MOV R6, UR6 ;  /* 0x0000000600067c02 */ /* 0x002fe20008000f00 */
[----:B------:R-:W-:-:S02]  /*8070*/  IMAD.U32 R7, RZ, RZ, UR7 ;  /* 0x00000007ff077e24 */ /* 0x000fc4000f8e00ff */
[----:B---3--:R-:W-:Y:S02]  /*8080*/  IMAD.U32 R10, RZ, RZ, UR8 ;  /* 0x00000008ff0a7e24 */ /* 0x008fe4000f8e00ff */
[----:B------:R-:W-:-:S07]  /*8090*/  IMAD.U32 R11, RZ, RZ, UR9 ;  /* 0x00000009ff0b7e24 */ /* 0x000fce000f8e00ff */
[----:B------:R-:W-:-:S07]  /*80a0*/  LEPC R20, `(.L_x_175) ;  /* 0x000000001014794e */ /* 0x000fce0000000000 */
[----:B--2--5:R-:W-:Y:S05]  /*80b0*/  CALL.ABS.NOINC R2 ;  /* 0x0000000002007343 */ /* 0x024fea0003c00000 */
.L_x_175:
[----:B------:R-:W-:Y:S01]  /*80c0*/  PRMT R0, RZ, 0x7610, R0 ;  /* 0x00007610ff007816 */ /* 0x000fe20000000000 */
[----:B------:R-:W-:Y:S06]  /*80d0*/  BRA `(.L_x_148) ;  /* 0x00000000001c7947 */ /* 0x000fec0003800000 */
.L_x_172:
[----:B------:R-:W2:Y:S02]  /*80e0*/  LDG.E.64 R2, desc[UR36][R2.64] ;  /* 0x0000002402027981 */ /* 0x000ea4000c1e1b00 */
[----:B--2---:R-:W0:Y:S02]  /*80f0*/  I2F.U64 R0, R2 ;  /* 0x0000000200007312 */ /* 0x004e240000301000 */
[----:B0-----:R-:W-:Y:S01]  /*8100*/  F2FP.BF16.F32.PACK_AB R0, RZ, R0 ;  /* 0x00000000ff00723e */ /* 0x001fe200000010ff */
[----:B------:R-:W-:Y:S06]  /*8110*/  BRA `(.L_x_148) ;  /* 0x00000000000c7947 */ /* 0x000fec0003800000 */
.L_x_171:
[----:B------:R-:W2:Y:S02]  /*8120*/  LDG.E R2, desc[UR36][R2.64] ;  /* 0x0000002402027981 */ /* 0x000ea4000c1e1900 */
[----:B--2---:R-:W-:-:S04]  /*8130*/  I2FP.F32.U32 R0, R2 ;  /* 0x0000000200007245 */ /* 0x004fc80000201000 */
[----:B------:R-:W-:-:S07]  /*8140*/  F2FP.BF16.F32.PACK_AB R0, RZ, R0 ;  /* 0x00000000ff00723e */ /* 0x000fce00000010ff */
.L_x_148:
[----:B-----5:R-:W-:Y:S01]  /*8150*/  IMAD.U32 R0, R0, 0x10000, RZ ;  /* 0x0001000000007824 */ /* 0x020fe200078e00ff */
[----:B------:R-:W1:Y:S01]  /*8160*/  LDCU.64 UR6, c[0x0][0x5e8] ;  /* 0x0000bd00ff0677ac */ /* 0x000e620008000a00 */
[----:B------:R-:W-:Y:S02]  /*8170*/  IMAD.MOV.U32 R6, RZ, RZ, 0x3e800000 ;  /* 0x3e800000ff067424 */ /* 0x000fe400078e00ff */
[----:B0-----:R-:W-:Y:S01]  /*8180*/  FMUL.FTZ R2, R0, 1.4426950216293334961 ;  /* 0x3fb8aa3b00027820 */ /* 0x001fe20000410000 */
[----:B------:R-:W-:Y:S01]  /*8190*/  IMAD.MOV.U32 R7, RZ, RZ, 0x3d39bf78 ;  /* 0x3d39bf78ff077424 */ /* 0x000fe200078e00ff */
[----:B------:R-:W-:Y:S01]  /*81a0*/  UPRMT UR4, UR43, 0x9910, URZ ;  /* 0x000099102b047896 */ /* 0x000fe200080000ff */
[----:B------:R-:W-:-:S03]  /*81b0*/  IMAD.U32 R19, R19, 0x10000, RZ ;  /* 0x0001000013137824 */ /* 0x000fc600078e00ff */
[----:B------:R-:W0:Y:S01]  /*81c0*/  MUFU.EX2 R2, R2 ;  /* 0x0000000200027308 */ /* 0x000e220000000800 */
[----:B------:R-:W-:Y:S01]  /*81d0*/  UISETP.GT.AND UP0, UPT, UR4, 0x9, UPT ;  /* 0x000000090400788c */ /* 0x000fe2000bf04270 */
[C---:B0-----:R-:W-:Y:S01]  /*81e0*/  FADD.FTZ.RZ R3, R2.reuse, 1 ;  /* 0x3f80000002037421 */ /* 0x041fe2000001c000 */
[----:B------:R-:W-:-:S03]  /*81f0*/  ISETP.GE.U32.AND P0, PT, R2, 0x7f800000, PT ;  /* 0x7f8000000200780c */ /* 0x000fc60003f06070 */
[----:B------:R-:W-:Y:S01]  /*8200*/  VIADD R3, R3, 0xc0c00000 ;  /* 0xc0c0000003037836 */ /* 0x000fe20000000000 */
[----:B------:R-:W-:-:S04]  /*8210*/  ISETP.GT.AND P1, PT, R2, -0x40800000, P0 ;  /* 0xbf8000000200780c */ /* 0x000fc80000724270 */
[----:B------:R-:W-:-:S04]  /*8220*/  LOP3.LUT R3, R3, 0xff800000, RZ, 0xc0, !PT ;  /* 0xff80000003037812 */ /* 0x000fc800078ec0ff */
[----:B------:R-:W-:Y:S02]  /*8230*/  IADD3 R5, PT, PT, -R3, 0x40800000, RZ ;  /* 0x4080000003057810 */ /* 0x000fe40007ffe1ff */
[-C--:B------:R-:W-:Y:S02]  /*8240*/  IADD3 R4, PT, PT, R2, -R3.reuse, RZ ;  /* 0x8000000302047210 */ /* 0x080fe40007ffe0ff */
[----:B------:R-:W-:Y:S01]  /*8250*/  I2FP.F32.S32 R3, R3 ;  /* 0x0000000300037245 */ /* 0x000fe20000201400 */
[----:B------:R-:W-:Y:S01]  /*8260*/  FFMA.FTZ R5, R5, R6, -1 ;  /* 0xbf80000005057423 */ /* 0x000fe20000010006 */
[----:B------:R-:W-:-:S03]  /*8270*/  FMUL.FTZ R6, R0, -1.4426950216293334961 ;  /* 0xbfb8aa3b00067820 */ /* 0x000fc60000410000 */
[----:B------:R-:W-:Y:S01]  /*8280*/  FADD.FTZ R4, R4, R5 ;  /* 0x0000000504047221 */ /* 0x000fe20000010000 */
[----:B------:R-:W-:Y:S02]  /*8290*/  FMUL.FTZ R3, R3, 1.1920928955078125e-07 ;  /* 0x3400000003037820 */ /* 0x000fe40000410000 */
        /* <DEDUP_REMOVED lines=21> */
[----:B------:R-:W-:-:S02]  /*83f0*/  IMAD.X R3, RZ, RZ, UR7, P0 ;  /* 0x00000007ff037e24 */ /* 0x000fc400080e06ff */
        /* <DEDUP_REMOVED lines=13> */
[----:B01----:R-:W-:-:S04]  /*84d0*/  SHF.L.U32 R0, R5, 0x10, RZ ;  /* 0x0000001005007819 */ /* 0x003fc800000006ff */
[----:B------:R-:W0:Y:S02]  /*84e0*/  F2I.FTZ.TRUNC.NTZ R5, R0 ;  /* 0x0000000000057305 */ /* 0x000e24000021f100 */
[----:B0-----:R0:W-:Y:S01]  /*84f0*/  STG.E.U8 desc[UR36][R2.64], R5 ;  /* 0x0000000502007986 */ /* 0x0011e2000c101124 */
[----:B------:R-:W-:Y:S05]  /*8500*/  BRA `(.L_x_181) ;  /* 0x0000000c007c7947 */ /* 0x000fea0003800000 */
.L_x_179:
[----:B-1----:R-:W-:-:S06]  /*8510*/  IMAD.U32 R5, R5, 0x10000, RZ ;  /* 0x0001000005057824 */ /* 0x002fcc00078e00ff */
[----:B------:R-:W1:Y:S02]  /*8520*/  F2I.S64.TRUNC R4, R5 ;  /* 0x0000000500047311 */ /* 0x000e64000020d900 */
[----:B-1----:R1:W-:Y:S01]  /*8530*/  STG.E.U8 desc[UR36][R2.64], R4 ;  /* 0x0000000402007986 */ /* 0x0023e2000c101124 */
[----:B------:R-:W-:Y:S05]  /*8540*/  BRA `(.L_x_181) ;  /* 0x0000000c006c7947 */ /* 0x000fea0003800000 */
.L_x_178:
        /* <DEDUP_REMOVED lines=10> */
.L_x_183:
[----:B-1----:R-:W-:-:S06]  /*85f0*/  IMAD.U32 R5, R5, 0x10000, RZ ;  /* 0x0001000005057824 */ /* 0x002fcc00078e00ff */
[----:B------:R-:W1:Y:S02]  /*8600*/  F2I.FTZ.TRUNC.NTZ R5, R5 ;  /* 0x0000000500057305 */ /* 0x000e64000021f100 */
[----:B-1----:R1:W-:Y:S01]  /*8610*/  STG.E desc[UR36][R2.64], R5 ;  /* 0x0000000502007986 */ /* 0x0023e2000c101924 */
[----:B------:R-:W-:Y:S05]  /*8620*/  BRA `(.L_x_181) ;  /* 0x0000000c00347947 */ /* 0x000fea0003800000 */
.L_x_182:
[----:B-1----:R-:W-:-:S06]  /*8630*/  IMAD.U32 R5, R5, 0x10000, RZ ;  /* 0x0001000005057824 */ /* 0x002fcc00078e00ff */
[----:B------:R-:W1:Y:S02]  /*8640*/  F2I.FTZ.TRUNC.NTZ R5, R5 ;  /* 0x0000000500057305 */ /* 0x000e64000021f100 */
[----:B-1----:R1:W-:Y:S01]  /*8650*/  STG.E.U16 desc[UR36][R2.64], R5 ;  /* 0x0000000502007986 */ /* 0x0023e2000c101524 */
[----:B------:R-:W-:Y:S05]  /*8660*/  BRA `(.L_x_181) ;  /* 0x0000000c00247947 */ /* 0x000fea0003800000 */
.L_x_177:
[----:B------:R-:W-:-:S09]  /*8670*/  UISETP.GT.AND UP0, UPT, UR4, 0x6, UPT ;  /* 0x000000060400788c */ /* 0x000fd2000bf04270 */
[----:B------:R-:W-:Y:S05]  /*8680*/  BRA.U UP0, `(.L_x_184) ;  /* 0x00000001002c7547 */ /* 0x000fea000b800000 */
[----:B------:R-:W-:-:S09]  /*8690*/  UISETP.NE.AND UP0, UPT, UR4, 0x5, UPT ;  /* 0x000000050400788c */ /* 0x000fd2000bf05270 */
[----:B------:R-:W-:Y:S05]  /*86a0*/  BRA.U !UP0, `(.L_x_185) ;  /* 0x0000000108147547 */ /* 0x000fea000b800000 */
[----:B------:R-:W-:-:S09]  /*86b0*/  UISETP.NE.AND UP0, UPT, UR4, 0x6, UPT ;  /* 0x000000060400788c */ /* 0x000fd2000bf05270 */
[----:B------:R-:W-:Y:S05]  /*86c0*/  BRA.U UP0, `(.L_x_180) ;  /* 0x0000000900307547 */ /* 0x000fea000b800000 */
[----:B-1----:R-:W-:-:S05]  /*86d0*/  SHF.L.U32 R5, R5, 0x10, RZ ;  /* 0x0000001005057819 */ /* 0x002fca00000006ff */
[----:B------:R1:W-:Y:S01]  /*86e0*/  STG.E desc[UR36][R2.64], R5 ;  /* 0x0000000502007986 */ /* 0x0003e2000c101924 */
[----:B------:R-:W-:Y:S05]  /*86f0*/  BRA `(.L_x_181) ;  /* 0x0000000c00007947 */ /* 0x000fea0003800000 */
.L_x_185:
[----:B01----:R-:W-:-:S05]  /*8700*/  IMAD.U32 R0, R5, 0x10000, RZ ;  /* 0x0001000005007824 */ /* 0x003fca00078e00ff */
[----:B------:R-:W-:-:S05]  /*8710*/  F2FP.F16.F32.PACK_AB R0, RZ, R0 ;  /* 0x00000000ff00723e */ /* 0x000fca00000000ff */
[----:B------:R0:W-:Y:S01]  /*8720*/  STG.E.U16 desc[UR36][R2.64], R0 ;  /* 0x0000000002007986 */ /* 0x0001e2000c101524 */
[----:B------:R-:W-:Y:S05]  /*8730*/  BRA `(.L_x_181) ;  /* 0x0000000800f07947 */ /* 0x000fea0003800000 */
.L_x_184:
        /* <DEDUP_REMOVED lines=10> */
.L_x_187:
[----:B-1----:R-:W-:-:S05]  /*87e0*/  IMAD.U32 R5, R5, 0x10000, RZ ;  /* 0x0001000005057824 */ /* 0x002fca00078e00ff */
[----:B------:R-:W-:-:S04]  /*87f0*/  F2FP.F16.F32.PACK_AB R5, RZ, R5 ;  /* 0x00000005ff05723e */ /* 0x000fc800000000ff */
[----:B------:R-:W-:-:S05]  /*8800*/  PRMT R5, R5, 0x5410, RZ ;  /* 0x0000541005057816 */ /* 0x000fca00000000ff */
[----:B------:R1:W-:Y:S01]  /*8810*/  STG.E desc[UR36][R2.64], R5 ;  /* 0x0000000502007986 */ /* 0x0003e2000c101924 */
[----:B------:R-:W-:Y:S05]  /*8820*/  BRA `(.L_x_181) ;  /* 0x0000000800b47947 */ /* 0x000fea0003800000 */
.L_x_186:
[----:B-1----:R-:W-:-:S05]  /*8830*/  SHF.L.U32 R4, R5, 0x10, RZ ;  /* 0x0000001005047819 */ /* 0x002fca00000006ff */
[----:B------:R-:W-:-:S06]  /*8840*/  FMUL.FTZ R4, R4, 1 ;  /* 0x3f80000004047820 */ /* 0x000fcc0000410000 */
[----:B------:R-:W1:Y:S02]  /*8850*/  F2F.F64.F32 R4, R4 ;  /* 0x0000000400047310 */ /* 0x000e640000201800 */
[----:B-1----:R1:W-:Y:S01]  /*8860*/  STG.E.64 desc[UR36][R2.64], R4 ;  /* 0x0000000402007986 */ /* 0x0023e2000c101b24 */
[----:B------:R-:W-:Y:S05]  /*8870*/  BRA `(.L_x_181) ;  /* 0x0000000800a07947 */ /* 0x000fea0003800000 */
.L_x_176:
[----:B------:R-:W-:-:S09]  /*8880*/  UISETP.GT.AND UP0, UPT, UR4, 0x18, UPT ;  /* 0x000000180400788c */ /* 0x000fd2000bf04270 */
[----:B------:R-:W-:Y:S05]  /*8890*/  BRA.U !UP0, `(.L_x_188) ;  /* 0x0000000508607547 */ /* 0x000fea000b800000 */
        /* <DEDUP_REMOVED lines=12> */
.L_x_191:
[----:B-1----:R-:W-:Y:S01]  /*8960*/  IMAD.U32 R5, R5, 0x10000, RZ ;  /* 0x0001000005057824 */ /* 0x002fe200078e00ff */
[----:B------:R-:W-:Y:S01]  /*8970*/  BSSY.RECONVERGENT B0, `(.L_x_192) ;  /* 0x0000013000007945 */ /* 0x000fe20003800200 */
[----:B0-----:R-:W-:-:S03]  /*8980*/  IMAD.MOV.U32 R0, RZ, RZ, 0x80 ;  /* 0x00000080ff007424 */ /* 0x001fc600078e00ff */
[----:B------:R-:W-:-:S04]  /*8990*/  LOP3.LUT R4, R5, 0x7fffffff, RZ, 0xc0, !PT ;  /* 0x7fffffff05047812 */ /* 0x000fc800078ec0ff */
[----:B------:R-:W-:-:S13]  /*89a0*/  ISETP.GT.U32.AND P0, PT, R4, 0x437fffff, PT ;  /* 0x437fffff0400780c */ /* 0x000fda0003f04070 */
[----:B------:R-:W-:Y:S05]  /*89b0*/  @P0 BRA `(.L_x_193) ;  /* 0x0000000000380947 */ /* 0x000fea0003800000 */
[----:B------:R-:W-:-:S13]  /*89c0*/  ISETP.GE.U32.AND P0, PT, R4, 0x3c000000, PT ;  /* 0x3c0000000400780c */ /* 0x000fda0003f06070 */
[----:B------:R-:W-:-:S04]  /*89d0*/  @P0 SHF.R.U32.HI R0, RZ, 0x14, R5 ;  /* 0x00000014ff000819 */ /* 0x000fc80000011605 */
[----:B------:R-:W-:-:S04]  /*89e0*/  @P0 LOP3.LUT R0, R0, 0x1, RZ, 0xc0, !PT ;  /* 0x0000000100000812 */ /* 0x000fc800078ec0ff */
[----:B------:R-:W-:-:S04]  /*89f0*/  @P0 IADD3 R0, PT, PT, R5, 0x487ffff, R0 ;  /* 0x0487ffff05000810 */ /* 0x000fc80007ffe000 */
[----:B------:R-:W-:-:S04]  /*8a00*/  @P0 SHF.R.U32.HI R0, RZ, 0x14, R0 ;  /* 0x00000014ff000819 */ /* 0x000fc80000011600 */
[----:B------:R-:W-:Y:S01]  /*8a10*/  @P0 LOP3.LUT R0, R0, 0xff, RZ, 0xc0, !PT ;  /* 0x000000ff00000812 */ /* 0x000fe200078ec0ff */
[----:B------:R-:W-:Y:S06]  /*8a20*/  @P0 BRA `(.L_x_194) ;  /* 0x0000000000140947 */ /* 0x000fec0003800000 */
[----:B------:R-:W-:-:S05]  /*8a30*/  FADD.FTZ R0, R4, 8192 ;  /* 0x4600000004007421 */ /* 0x000fca0000010000 */
[----:B------:R-:W-:Y:S02]  /*8a40*/  LOP3.LUT P0, R4, R0, 0xff, RZ, 0xc0, !PT ;  /* 0x000000ff00047812 */ /* 0x000fe4000780c0ff */
[----:B------:R-:W-:-:S11]  /*8a50*/  PRMT R0, RZ, 0x7610, R0 ;  /* 0x00007610ff007816 */ /* 0x000fd60000000000 */
[----:B------:R-:W-:Y:S05]  /*8a60*/  @!P0 BRA `(.L_x_193) ;  /* 0x00000000000c8947 */ /* 0x000fea0003800000 */
[----:B------:R-:W-:-:S07]  /*8a70*/  IMAD.MOV.U32 R0, RZ, RZ, R4 ;  /* 0x000000ffff007224 */ /* 0x000fce00078e0004 */
.L_x_194:
[----:B------:R-:W-:-:S04]  /*8a80*/  SHF.R.U32.HI R5, RZ, 0x18, R5 ;  /* 0x00000018ff057819 */ /* 0x000fc80000011605 */
[----:B------:R-:W-:-:S07]  /*8a90*/  LOP3.LUT R0, R0, 0x80, R5, 0xf8, !PT ;  /* 0x0000008000007812 */ /* 0x000fce00078ef805 */
.L_x_193:
[----:B------:R-:W-:Y:S05]  /*8aa0*/  BSYNC.RECONVERGENT B0 ;  /* 0x0000000000007941 */ /* 0x000fea0003800200 */
.L_x_192:
[----:B------:R4:W-:Y:S01]  /*8ab0*/  STG.E.U8 desc[UR36][R2.64], R0 ;  /* 0x0000000002007986 */ /* 0x0009e2000c101124 */
[----:B------:R-:W-:Y:S05]  /*8ac0*/  BRA `(.L_x_181) ;  /* 0x00000008000c7947 */ /* 0x000fea0003800000 */
.L_x_190:
[----:B-1----:R-:W-:Y:S01]  /*8ad0*/  SHF.L.U32 R5, R5, 0x10, RZ ;  /* 0x0000001005057819 */ /* 0x002fe200000006ff */
[----:B------:R-:W-:Y:S01]  /*8ae0*/  BSSY.RECONVERGENT B0, `(.L_x_195) ;  /* 0x0000013000007945 */ /* 0x000fe20003800200 */
[----:B0-----:R-:W-:Y:S02]  /*8af0*/  IMAD.MOV.U32 R0, RZ, RZ, 0x80 ;  /* 0x00000080ff007424 */ /* 0x001fe400078e00ff */
        /* <DEDUP_REMOVED lines=15> */
.L_x_197:
[----:B------:R-:W-:-:S04]  /*8bf0*/  SHF.R.U32.HI R5, RZ, 0x18, R5 ;  /* 0x00000018ff057819 */ /* 0x000fc80000011605 */
[----:B------:R-:W-:-:S07]  /*8c00*/  LOP3.LUT R0, R0, 0x80, R5, 0xf8, !PT ;  /* 0x0000008000007812 */ /* 0x000fce00078ef805 */
.L_x_196:
[----:B------:R-:W-:Y:S05]  /*8c10*/  BSYNC.RECONVERGENT B0 ;  /* 0x0000000000007941 */ /* 0x000fea0003800200 */
.L_x_195:
[----:B------:R0:W-:Y:S01]  /*8c20*/  STG.E.U8 desc[UR36][R2.64], R0 ;  /* 0x0000000002007986 */ /* 0x0001e2000c101124 */
[----:B------:R-:W-:Y:S05]  /*8c30*/  BRA `(.L_x_181) ;  /* 0x0000000400b07947 */ /* 0x000fea0003800000 */
.L_x_189:
[----:B------:R-:W-:-:S09]  /*8c40*/  UISETP.NE.AND UP0, UPT, UR4, 0x1c, UPT ;  /* 0x0000001c0400788c */ /* 0x000fd2000bf05270 */
[----:B------:R-:W-:Y:S05]  /*8c50*/  BRA.U !UP0, `(.L_x_198) ;  /* 0x0000000108607547 */ /* 0x000fea000b800000 */
[----:B------:R-:W-:-:S09]  /*8c60*/  UISETP.NE.AND UP0, UPT, UR4, 0x1d, UPT ;  /* 0x0000001d0400788c */ /* 0x000fd2000bf05270 */
[----:B------:R-:W-:Y:S05]  /*8c70*/  BRA.U !UP0, `(.L_x_199) ;  /* 0x0000000108487547 */ /* 0x000fea000b800000 */
[----:B------:R-:W-:-:S09]  /*8c80*/  UISETP.NE.AND UP0, UPT, UR4, 0x2c, UPT ;  /* 0x0000002c0400788c */ /* 0x000fd2000bf05270 */
[----:B------:R-:W-:Y:S05]  /*8c90*/  BRA.U UP0, `(.L_x_180) ;  /* 0x0000000100bc7547 */ /* 0x000fea000b800000 */
        /* <DEDUP_REMOVED lines=8> */
[----:B------:R-:W-:Y:S02]  /*8d20*/  @P1 ISETP.EQ.U32.AND P2, PT, R0, 0x1, P0 ;  /* 0x000000010000180c */ /* 0x000fe40000742070 */
[----:B------:R-:W-:Y:S02]  /*8d30*/  PLOP3.LUT P0, PT, PT, PT, PT, 0x80, 0x8 ;  /* 0x000000000008781c */ /* 0x000fe40003f0f070 */
[----:B------:R-:W-:Y:S02]  /*8d40*/  @P1 PLOP3.LUT P0, PT, P2, PT, PT, 0x80, 0x8 ;  /* 0x000000000008181c */ /* 0x000fe4000170f070 */
[----:B------:R-:W-:-:S11]  /*8d50*/  @P1 IADD3 R0, PT, PT, R6, 0x1, RZ ;  /* 0x0000000106001810 */ /* 0x000fd60007ffe0ff */
[----:B------:R-:W-:-:S04]  /*8d60*/  @!P0 IMAD.MOV R0, RZ, RZ, R6 ;  /* 0x000000ffff008224 */ /* 0x000fc800078e0206 */
[----:B------:R-:W-:-:S05]  /*8d70*/  @P1 IMAD.MOV.U32 R5, RZ, RZ, R0 ;  /* 0x000000ffff051224 */ /* 0x000fca00078e0000 */
[----:B------:R3:W-:Y:S01]  /*8d80*/  STG.E.U8 desc[UR36][R2.64], R5 ;  /* 0x0000000502007986 */ /* 0x0007e2000c101124 */
[----:B------:R-:W-:Y:S05]  /*8d90*/  BRA `(.L_x_181) ;  /* 0x0000000400587947 */ /* 0x000fea0003800000 */
.L_x_199:
[----:B-1----:R-:W-:-:S06]  /*8da0*/  IMAD.U32 R5, R5, 0x10000, RZ ;  /* 0x0001000005057824 */ /* 0x002fcc00078e00ff */
[----:B------:R-:W1:Y:S02]  /*8db0*/  F2I.U64.TRUNC R4, R5 ;  /* 0x0000000500047311 */ /* 0x000e64000020d800 */
[----:B-1----:R2:W-:Y:S01]  /*8dc0*/  STG.E.64 desc[UR36][R2.64], R4 ;  /* 0x0000000402007986 */ /* 0x0025e2000c101b24 */
[----:B------:R-:W-:Y:S05]  /*8dd0*/  BRA `(.L_x_181) ;  /* 0x0000000400487947 */ /* 0x000fea0003800000 */
.L_x_198:
[----:B-1----:R-:W-:-:S06]  /*8de0*/  IMAD.U32 R5, R5, 0x10000, RZ ;  /* 0x0001000005057824 */ /* 0x002fcc00078e00ff */
[----:B------:R-:W1:Y:S02]  /*8df0*/  F2I.FTZ.U32.TRUNC.NTZ R5, R5 ;  /* 0x0000000500057305 */ /* 0x000e64000021f000 */
[----:B-1----:R1:W-:Y:S01]  /*8e00*/  STG.E desc[UR36][R2.64], R5 ;  /* 0x0000000502007986 */ /* 0x0023e2000c101924 */
[----:B------:R-:W-:Y:S05]  /*8e10*/  BRA `(.L_x_181) ;  /* 0x0000000400387947 */ /* 0x000fea0003800000 */
.L_x_188:
[----:B------:R-:W-:-:S09]  /*8e20*/  UISETP.GT.AND UP0, UPT, UR4, 0xe, UPT ;  /* 0x0000000e0400788c */ /* 0x000fd2000bf04270 */
[----:B------:R-:W-:Y:S05]  /*8e30*/  BRA.U UP0, `(.L_x_200) ;  /* 0x00000001003c7547 */ /* 0x000fea000b800000 */
[----:B------:R-:W-:-:S09]  /*8e40*/  UISETP.NE.AND UP0, UPT, UR4, 0xa, UPT ;  /* 0x0000000a0400788c */ /* 0x000fd2000bf05270 */
[----:B------:R-:W-:Y:S05]  /*8e50*/  BRA.U !UP0, `(.L_x_201) ;  /* 0x00000001081c7547 */ /* 0x000fea000b800000 */
[----:B------:R-:W-:-:S09]  /*8e60*/  UISETP.NE.AND UP0, UPT, UR4, 0xb, UPT ;  /* 0x0000000b0400788c */ /* 0x000fd2000bf05270 */
[----:B------:R-:W-:Y:S05]  /*8e70*/  BRA.U UP0, `(.L_x_180) ;  /* 0x0000000100447547 */ /* 0x000fea000b800000 */
[----:B-1----:R-:W-:-:S04]  /*8e80*/  SHF.L.U32 R5, R5, 0x10, RZ ;  /* 0x0000001005057819 */ /* 0x002fc800000006ff */
[----:B------:R-:W-:-:S04]  /*8e90*/  FSETP.NEU.FTZ.AND P0, PT, R5, RZ, PT ;  /* 0x000000ff0500720b */ /* 0x000fc80003f1d000 */
[----:B------:R-:W-:-:S05]  /*8ea0*/  SEL R5, RZ, 0x1, !P0 ;  /* 0x00000001ff057807 */ /* 0x000fca0004000000 */
[----:B------:R1:W-:Y:S01]  /*8eb0*/  STG.E.U8 desc[UR36][R2.64], R5 ;  /* 0x0000000502007986 */ /* 0x0003e2000c101124 */
[----:B------:R-:W-:Y:S05]  /*8ec0*/  BRA `(.L_x_181) ;  /* 0x00000004000c7947 */ /* 0x000fea0003800000 */
.L_x_201:
[----:B-1----:R-:W-:Y:S01]  /*8ed0*/  IMAD.U32 R5, R5, 0x10000, RZ ;  /* 0x0001000005057824 */ /* 0x002fe200078e00ff */
[----:B------:R-:W-:-:S03]  /*8ee0*/  CS2R R6, SRZ ;  /* 0x0000000000067805 */ /* 0x000fc6000001ff00 */
[----:B------:R-:W-:-:S06]  /*8ef0*/  FMUL.FTZ R5, R5, 1 ;  /* 0x3f80000005057820 */ /* 0x000fcc0000410000 */
[----:B------:R-:W1:Y:S02]  /*8f00*/  F2F.F64.F32 R4, R5 ;  /* 0x0000000500047310 */ /* 0x000e640000201800 */
[----:B-1----:R1:W-:Y:S01]  /*8f10*/  STG.E.128 desc[UR36][R2.64], R4 ;  /* 0x0000000402007986 */ /* 0x0023e2000c101d24 */
[----:B------:R-:W-:Y:S05]  /*8f20*/  BRA `(.L_x_181) ;  /* 0x0000000000f47947 */ /* 0x000fea0003800000 */
.L_x_200:
[----:B------:R-:W-:-:S09]  /*8f30*/  UISETP.NE.AND UP0, UPT, UR4, 0xf, UPT ;  /* 0x0000000f0400788c */ /* 0x000fd2000bf05270 */
[----:B------:R-:W-:Y:S05]  /*8f40*/  BRA.U !UP0, `(.L_x_202) ;  /* 0x0000000108e87547 */ /* 0x000fea000b800000 */
[----:B------:R-:W-:-:S09]  /*8f50*/  UISETP.NE.AND UP0, UPT, UR4, 0x17, UPT ;  /* 0x000000170400788c */ /* 0x000fd2000bf05270 */
[----:B------:R-:W-:Y:S05]  /*8f60*/  BRA.U !UP0, `(.L_x_203) ;  /* 0x0000000108907547 */ /* 0x000fea000b800000 */
[----:B------:R-:W-:-:S09]  /*8f70*/  UISETP.NE.AND UP0, UPT, UR4, 0x18, UPT ;  /* 0x000000180400788c */ /* 0x000fd2000bf05270 */
[----:B------:R-:W-:Y:S05]  /*8f80*/  BRA.U !UP0, `(.L_x_204) ;  /* 0x0000000108447547 */ /* 0x000fea000b800000 */
.L_x_180:
[----:B0-----:R-:W-:Y:S01]  /*8f90*/  MOV R0, 0x0 ;  /* 0x0000000000007802 */ /* 0x001fe20000000f00 */
[----:B------:R-:W0:Y:S01]  /*8fa0*/  LDCU.64 UR4, c[0x4][0x128] ;  /* 0x01002500ff0477ac */ /* 0x000e220008000a00 */
[----:B------:R-:W-:Y:S02]  /*8fb0*/  HFMA2 R13, -RZ, RZ, 0, 0 ;  /* 0x00000000ff0d7431 */ /* 0x000fe400000001ff */
[----:B------:R-:W-:Y:S01]  /*8fc0*/  IMAD.MOV.U32 R8, RZ, RZ, 0x65 ;  /* 0x00000065ff087424 */ /* 0x000fe200078e00ff */
[----:B------:R2:W3:Y:S01]  /*8fd0*/  LDC.64 R2, c[0x4][R0] ;  /* 0x0100000000027b82 */ /* 0x0004e20000000a00 */
[----:B------:R-:W4:Y:S01]  /*8fe0*/  LDCU.64 UR6, c[0x4][0x130] ;  /* 0x01002600ff0677ac */ /* 0x000f220008000a00 */
[----:B------:R-:W-:Y:S01]  /*8ff0*/  IMAD.MOV.U32 R12, RZ, RZ, 0x1 ;  /* 0x00000001ff0c7424 */ /* 0x000fe200078e00ff */
[----:B------:R-:W5:Y:S01]  /*9000*/  LDCU.64 UR8, c[0x4][0x40] ;  /* 0x01000800ff0877ac */ /* 0x000f620008000a00 */
[----:B0-----:R-:W-:Y:S02]  /*9010*/  IMAD.U32 R4, RZ, RZ, UR4 ;  /* 0x00000004ff047e24 */ /* 0x001fe4000f8e00ff */
[----:B-1----:R-:W-:-:S02]  /*9020*/  IMAD.U32 R5, RZ, RZ, UR5 ;  /* 0x00000005ff057e24 */ /* 0x002fc4000f8e00ff */
[----:B----4-:R-:W-:Y:S01]  /*9030*/  IMAD.U32 R6, RZ, RZ, UR6 ;  /* 0x00000006ff067e24 */ /* 0x010fe2000f8e00ff */
[----:B------:R-:W-:Y:S01]  /*9040*/  MOV R7, UR7 ;  /* 0x0000000700077c02 */ /* 0x000fe20008000f00 */
[----:B-----5:R-:W-:Y:S02]  /*9050*/  IMAD.U32 R10, RZ, RZ, UR8 ;  /* 0x00000008ff0a7e24 */ /* 0x020fe4000f8e00ff */
[----:B--2---:R-:W-:-:S07]  /*9060*/  IMAD.U32 R11, RZ, RZ, UR9 ;  /* 0x00000009ff0b7e24 */ /* 0x004fce000f8e00ff */
[----:B------:R-:W-:-:S07]  /*9070*/  LEPC R20, `(.L_x_205) ;  /* 0x000000001014794e */ /* 0x000fce0000000000 */
[----:B---3--:R-:W-:Y:S05]  /*9080*/  CALL.ABS.NOINC R2 ;  /* 0x0000000002007343 */ /* 0x008fea0003c00000 */
.L_x_205:
[----:B------:R-:W-:Y:S05]  /*9090*/  BRA `(.L_x_181) ;  /* 0x0000000000987947 */ /* 0x000fea0003800000 */
.L_x_204:
[----:B-1----:R-:W-:Y:S01]  /*90a0*/  IMAD.U32 R7, R5, 0x10000, RZ ;  /* 0x0001000005077824 */ /* 0x002fe200078e00ff */
[----:B------:R-:W-:Y:S01]  /*90b0*/  BSSY.RECONVERGENT B0, `(.L_x_206) ;  /* 0x000000c000007945 */ /* 0x000fe20003800200 */
[----:B0-----:R-:W-:-:S03]  /*90c0*/  IMAD.MOV.U32 R0, RZ, RZ, 0x7f ;  /* 0x0000007fff007424 */ /* 0x001fc600078e00ff */
[----:B------:R-:W-:Y:S02]  /*90d0*/  LOP3.LUT R4, R7, 0x7fffffff, RZ, 0xc0, !PT ;  /* 0x7fffffff07047812 */ /* 0x000fe400078ec0ff */
[----:B------:R-:W-:Y:S02]  /*90e0*/  SHF.R.U32.HI R5, RZ, 0x18, R7 ;  /* 0x00000018ff057819 */ /* 0x000fe40000011607 */
[----:B------:R-:W-:-:S13]  /*90f0*/  ISETP.GT.U32.AND P0, PT, R4, 0x43efffff, PT ;  /* 0x43efffff0400780c */ /* 0x000fda0003f04070 */
[----:B------:R-:W-:Y:S05]  /*9100*/  @P0 BRA `(.L_x_207) ;  /* 0x0000000000180947 */ /* 0x000fea0003800000 */
[----:B------:R-:W-:-:S13]  /*9110*/  ISETP.GE.U32.AND P0, PT, R4, 0x3c800000, PT ;  /* 0x3c8000000400780c */ /* 0x000fda0003f06070 */
[----:B------:R-:W-:-:S04]  /*9120*/  @P0 SHF.R.U32.HI R0, RZ, 0x14, R7 ;  /* 0x00000014ff000819 */ /* 0x000fc80000011607 */
[----:B------:R-:W-:-:S04]  /*9130*/  @P0 LOP3.LUT R0, R0, 0x1, RZ, 0xc0, !PT ;  /* 0x0000000100000812 */ /* 0x000fc800078ec0ff */
[----:B------:R-:W-:-:S04]  /*9140*/  @P0 IADD3 R0, PT, PT, R7, 0x407ffff, R0 ;  /* 0x0407ffff07000810 */ /* 0x000fc80007ffe000 */
[----:B------:R-:W-:Y:S01]  /*9150*/  @P0 SHF.R.U32.HI R0, RZ, 0x14, R0 ;  /* 0x00000014ff000819 */ /* 0x000fe20000011600 */
[----:B------:R-:W-:-:S07]  /*9160*/  @!P0 FADD.FTZ R0, R4, 16384 ;  /* 0x4680000004008421 */ /* 0x000fce0000010000 */
.L_x_207:
[----:B------:R-:W-:Y:S05]  /*9170*/  BSYNC.RECONVERGENT B0 ;  /* 0x0000000000007941 */ /* 0x000fea0003800200 */
.L_x_206:
[----:B------:R-:W-:-:S05]  /*9180*/  LOP3.LUT R5, R0, 0x80, R5, 0xf8, !PT ;  /* 0x0000008000057812 */ /* 0x000fca00078ef805 */
[----:B------:R0:W-:Y:S01]  /*9190*/  STG.E.U8 desc[UR36][R2.64], R5 ;  /* 0x0000000502007986 */ /* 0x0001e2000c101124 */
[----:B------:R-:W-:Y:S05]  /*91a0*/  BRA `(.L_x_181) ;  /* 0x0000000000547947 */ /* 0x000fea0003800000 */
.L_x_203:
[----:B-1----:R-:W-:Y:S01]  /*91b0*/  IMAD.U32 R5, R5, 0x10000, RZ ;  /* 0x0001000005057824 */ /* 0x002fe200078e00ff */
[----:B------:R-:W-:Y:S04]  /*91c0*/  BSSY.RECONVERGENT B0, `(.L_x_208) ;  /* 0x000000e000007945 */ /* 0x000fe80003800200 */
[----:B------:R-:W-:-:S04]  /*91d0*/  LOP3.LUT R4, R5, 0x7fffffff, RZ, 0xc0, !PT ;  /* 0x7fffffff05047812 */ /* 0x000fc800078ec0ff */
[----:B------:R-:W-:-:S13]  /*91e0*/  ISETP.GT.U32.AND P0, PT, R4, 0x477fffff, PT ;  /* 0x477fffff0400780c */ /* 0x000fda0003f04070 */
[----:B------:R-:W-:Y:S05]  /*91f0*/  @P0 BRA `(.L_x_209) ;  /* 0x00000000001c0947 */ /* 0x000fea0003800000 */
[----:B------:R-:W-:-:S13]  /*9200*/  ISETP.GE.U32.AND P0, PT, R4, 0x38800000, PT ;  /* 0x388000000400780c */ /* 0x000fda0003f06070 */
[----:B0-----:R-:W-:-:S04]  /*9210*/  @P0 SHF.R.U32.HI R0, RZ, 0x15, R5 ;  /* 0x00000015ff000819 */ /* 0x001fc80000011605 */
[----:B------:R-:W-:-:S04]  /*9220*/  @P0 LOP3.LUT R0, R0, 0x1, RZ, 0xc0, !PT ;  /* 0x0000000100000812 */ /* 0x000fc800078ec0ff */
[----:B------:R-:W-:-:S04]  /*9230*/  @P0 IADD3 R0, PT, PT, R5, 0x80fffff, R0 ;  /* 0x080fffff05000810 */ /* 0x000fc80007ffe000 */
[----:B------:R-:W-:Y:S01]  /*9240*/  @P0 SHF.R.U32.HI R0, RZ, 0x15, R0 ;  /* 0x00000015ff000819 */ /* 0x000fe20000011600 */
[----:B------:R-:W-:Y:S01]  /*9250*/  @!P0 FADD.FTZ R0, R4, 128 ;  /* 0x4300000004008421 */ /* 0x000fe20000010000 */
[----:B------:R-:W-:Y:S06]  /*9260*/  BRA `(.L_x_210) ;  /* 0x00000000000c7947 */ /* 0x000fec0003800000 */
.L_x_209:
[----:B------:R-:W-:Y:S02]  /*9270*/  ISETP.GT.U32.AND P0, PT, R4, 0x7f800000, PT ;  /* 0x7f8000000400780c */ /* 0x000fe40003f04070 */
[----:B0-----:R-:W-:-:S04]  /*9280*/  MOV R0, 0x7f ;  /* 0x0000007f00007802 */ /* 0x001fc80000000f00 */
[----:B------:R-:W-:-:S07]  /*9290*/  SEL R0, R0, 0x7c, P0 ;  /* 0x0000007c00007807 */ /* 0x000fce0000000000 */
.L_x_210:
[----:B------:R-:W-:Y:S05]  /*92a0*/  BSYNC.RECONVERGENT B0 ;  /* 0x0000000000007941 */ /* 0x000fea0003800200 */
.L_x_208:
[----:B------:R-:W-:-:S04]  /*92b0*/  SHF.R.U32.HI R5, RZ, 0x18, R5 ;  /* 0x00000018ff057819 */ /* 0x000fc80000011605 */
[----:B------:R-:W-:-:S05]  /*92c0*/  LOP3.LUT R5, R0, 0x80, R5, 0xf8, !PT ;  /* 0x0000008000057812 */ /* 0x000fca00078ef805 */
[----:B------:R0:W-:Y:S01]  /*92d0*/  STG.E.U8 desc[UR36][R2.64], R5 ;  /* 0x0000000502007986 */ /* 0x0001e2000c101124 */
[----:B------:R-:W-:Y:S05]  /*92e0*/  BRA `(.L_x_181) ;  /* 0x0000000000047947 */ /* 0x000fea0003800000 */
.L_x_202:
[----:B-1----:R1:W-:Y:S02]  /*92f0*/  STG.E.U16 desc[UR36][R2.64], R5 ;  /* 0x0000000502007986 */ /* 0x0023e4000c101524 */
.L_x_181:
[----:B------:R-:W-:-:S07]  /*9300*/  VIADD R17, R17, 0x80 ;  /* 0x0000008011117836 */ /* 0x000fce0000000000 */
.L_x_108:
[----:B------:R-:W-:Y:S05]  /*9310*/  BSYNC.RECONVERGENT B6 ;  /* 0x0000000000067941 */ /* 0x000fea0003800200 */
.L_x_107:
[----:B------:R-:W5:Y:S01]  /*9320*/  LDCU UR4, c[0x0][0x380] ;  /* 0x00007000ff0477ac */ /* 0x000f620008000800 */
[----:B------:R-:W-:Y:S01]  /*9330*/  BSSY.RECONVERGENT B6, `(.L_x_211) ;  /* 0x0000490000067945 */ /* 0x000fe20003800200 */
[----:B-----5:R-:W-:-:S13]  /*9340*/  ISETP.GE.AND P0, PT, R17, UR4, PT ;  /* 0x0000000411007c0c */ /* 0x020fda000bf06270 */
[----:B------:R-:W-:Y:S05]  /*9350*/  @P0 BRA `(.L_x_212) ;  /* 0x0000004800340947 */ /* 0x000fea0003800000 */
[----:B------:R-:W5:Y:S01]  /*9360*/  LDCU UR4, c[0x0][0x388] ;  /* 0x00007100ff0477ac */ /* 0x000f620008000800 */
[----:B------:R-:W-:Y:S02]  /*9370*/  HFMA2 R16, -RZ, RZ, 0, 0 ;  /* 0x00000000ff107431 */ /* 0x000fe400000001ff */
[----:B------:R-:W-:Y:S02]  /*9380*/  IMAD.MOV.U32 R18, RZ, RZ, RZ ;  /* 0x000000ffff127224 */ /* 0x000fe400078e00ff */
[----:B0---4-:R-:W-:Y:S01]  /*9390*/  IMAD.MOV.U32 R0, RZ, RZ, RZ ;  /* 0x000000ffff007224 */ /* 0x011fe200078e00ff */
[----:B-----5:R-:W-:-:S09]  /*93a0*/  UISETP.NE.AND UP0, UPT, UR4, URZ, UPT ;  /* 0x000000ff0400728c */ /* 0x020fd2000bf05270 */
[----:B------:R-:W-:Y:S05]  /*93b0*/  BRA.U !UP0, `(.L_x_213) ;  /* 0x0000001508707547 */ /* 0x000fea000b800000 */
[----:B------:R-:W1:Y:S01]  /*93c0*/  LDCU.64 UR4, c[0x0][0x390] ;  /* 0x00007200ff0477ac */ /* 0x000e620008000a00 */
[----:B------:R-:W-:Y:S01]  /*93d0*/  IMAD.MOV.U32 R16, RZ, RZ, RZ ;  /* 0x000000ffff107224 */ /* 0x000fe200078e00ff */
[----:B------:R-:W0:Y:S01]  /*93e0*/  LDCU UR6, c[0x0][0x38c] ;  /* 0x00007180ff0677ac */ /* 0x000e220008000800 */
[----:B------:R-:W4:Y:S01]  /*93f0*/  LDCU.64 UR8, c[0x0][0x4b8] ;  /* 0x00009700ff0877ac */ /* 0x000f220008000a00 */
[----:B------:R-:W-:Y:S01]  /*9400*/  UISETP.NE.AND UP0, UPT, UR41, URZ, UPT ;  /* 0x000000ff2900728c */ /* 0x000fe2000bf05270 */
[----:B-123--:R-:W-:Y:S01]  /*9410*/  IMAD.HI.U32 R2, R17, UR4, R16 ;  /* 0x0000000411027c27 */ /* 0x00efe2000f8e0010 */
[----:B------:R-:W1:Y:S04]  /*9420*/  LDCU UR4, c[0x0][0x4c0] ;  /* 0x00009800ff0477ac */ /* 0x000e680008000800 */
[----:B------:R-:W-:-:S05]  /*9430*/  SHF.R.U32.HI R3, RZ, UR5, R2 ;  /* 0x00000005ff037c19 */ /* 0x000fca0008011602 */
[----:B------:R-:W-:-:S04]  /*9440*/  IMAD.MOV R18, RZ, RZ, -R3 ;  /* 0x000000ffff127224 */ /* 0x000fc800078e0a03 */
[----:B0-----:R-:W-:-:S04]  /*9450*/  IMAD R18, R18, UR6, R17 ;  /* 0x0000000612127c24 */ /* 0x001fc8000f8e0211 */
[C---:B----4-:R-:W-:Y:S02]  /*9460*/  IMAD R16, R18.reuse, UR8, RZ ;  /* 0x0000000812107c24 */ /* 0x050fe4000f8e02ff */
[C---:B------:R-:W-:Y:S02]  /*9470*/  IMAD R0, R18.reuse, UR9, RZ ;  /* 0x0000000912007c24 */ /* 0x040fe4000f8e02ff */
[----:B-1----:R-:W-:Y:S01]  /*9480*/  IMAD R18, R18, UR4, RZ ;  /* 0x0000000412127c24 */ /* 0x002fe2000f8e02ff */
        /* <DEDUP_REMOVED lines=335> */
.L_x_213:
[----:B------:R-:W1:Y:S01]  /*a980*/  LDCU.64 UR6, c[0x0][0x5f0] ;  /* 0x0000be00ff0677ac */ /* 0x000e620008000a00 */
[----:B------:R-:W-:-:S04]  /*a990*/  UPRMT UR4, UR39, 0x9910, URZ ;  /* 0x0000991027047896 */ /* 0x000fc800080000ff */
[----:B------:R-:W-:Y:S01]  /*a9a0*/  UISETP.GT.AND UP0, UPT, UR4, 0x9, UPT ;  /* 0x000000090400788c */ /* 0x000fe2000bf04270 */
[----:B-123--:R-:W-:-:S05]  /*a9b0*/  IADD3 R2, P0, PT, R0, UR6, RZ ;  /* 0x0000000600027c10 */ /* 0x00efca000ff1e0ff */
        /* <DEDUP_REMOVED lines=15> */
.L_x_217:
[----:B------:R-:W2:Y:S02]  /*aab0*/  LDG.E.U8 R2, desc[UR36][R2.64] ;  /* 0x0000002402027981 */ /* 0x000ea4000c1e1100 */
[----:B--2---:R-:W-:-:S04]  /*aac0*/  I2FP.F32.U32 R0, R2 ;  /* 0x0000000200007245 */ /* 0x004fc80000201000 */
[----:B------:R-:W-:-:S04]  /*aad0*/  F2FP.BF16.F32.PACK_AB R0, RZ, R0 ;  /* 0x00000000ff00723e */ /* 0x000fc800000010ff */
[----:B------:R-:W-:Y:S01]  /*aae0*/  PRMT R19, R0, 0x7610, R19 ;  /* 0x0000761000137816 */ /* 0x000fe20000000013 */
[----:B------:R-:W-:Y:S06]  /*aaf0*/  BRA `(.L_x_219) ;  /* 0x0000000c00e07947 */ /* 0x000fec0003800000 */
.L_x_216:
        /* <DEDUP_REMOVED lines=11> */
.L_x_221:
[----:B------:R-:W2:Y:S02]  /*abb0*/  LDG.E R2, desc[UR36][R2.64] ;  /* 0x0000002402027981 */ /* 0x000ea4000c1e1900 */
[----:B--2---:R-:W-:-:S04]  /*abc0*/  I2FP.F32.S32 R0, R2 ;  /* 0x0000000200007245 */ /* 0x004fc80000201400 */
[----:B------:R-:W-:-:S04]  /*abd0*/  F2FP.BF16.F32.PACK_AB R0, RZ, R0 ;  /* 0x00000000ff00723e */ /* 0x000fc800000010ff */
[----:B------:R-:W-:Y:S01]  /*abe0*/  PRMT R19, R0, 0x7610, R19 ;  /* 0x0000761000137816 */ /* 0x000fe20000000013 */
[----:B------:R-:W-:Y:S06]  /*abf0*/  BRA `(.L_x_219) ;  /* 0x0000000c00a07947 */ /* 0x000fec0003800000 */
.L_x_220:
[----:B------:R-:W2:Y:S02]  /*ac00*/  LDG.E.U16 R2, desc[UR36][R2.64] ;  /* 0x0000002402027981 */ /* 0x000ea4000c1e1500 */
[----:B--2---:R-:W0:Y:S02]  /*ac10*/  I2F.S16 R0, R2 ;  /* 0x0000000200007306 */ /* 0x004e240000101400 */
[----:B0-----:R-:W-:-:S04]  /*ac20*/  F2FP.BF16.F32.PACK_AB R0, RZ, R0 ;  /* 0x00000000ff00723e */ /* 0x001fc800000010ff */
[----:B------:R-:W-:Y:S01]  /*ac30*/  PRMT R19, R0, 0x7610, R19 ;  /* 0x0000761000137816 */ /* 0x000fe20000000013 */
[----:B------:R-:W-:Y:S06]  /*ac40*/  BRA `(.L_x_219) ;  /* 0x0000000c008c7947 */ /* 0x000fec0003800000 */
.L_x_215:
        /* <DEDUP_REMOVED lines=9> */
.L_x_223:
[----:B------:R-:W2:Y:S02]  /*ace0*/  LDG.E.U16 R0, desc[UR36][R2.64] ;  /* 0x0000002402007981 */ /* 0x000ea4000c1e1500 */
[----:B--2---:R-:W-:-:S05]  /*acf0*/  HADD2.F32 R0, -RZ, R0.H0_H0 ;  /* 0x20000000ff007230 */ /* 0x004fca0000004100 */
[----:B------:R-:W-:-:S04]  /*ad00*/  F2FP.BF16.F32.PACK_AB R0, RZ, R0 ;  /* 0x00000000ff00723e */ /* 0x000fc800000010ff */
[----:B------:R-:W-:Y:S01]  /*ad10*/  PRMT R19, R0, 0x7610, R19 ;  /* 0x0000761000137816 */ /* 0x000fe20000000013 */
[----:B------:R-:W-:Y:S06]  /*ad20*/  BRA `(.L_x_219) ;  /* 0x0000000c00547947 */ /* 0x000fec0003800000 */
.L_x_222:
        /* <DEDUP_REMOVED lines=9> */
.L_x_225:
[----:B------:R-:W2:Y:S02]  /*adc0*/  LDG.E.U16 R2, desc[UR36][R2.64] ;  /* 0x0000002402027981 */ /* 0x000ea4000c1e1500 */
[----:B--2---:R-:W-:-:S05]  /*add0*/  HADD2.F32 R0, -RZ, R2.H0_H0 ;  /* 0x20000002ff007230 */ /* 0x004fca0000004100 */
[----:B------:R-:W-:-:S04]  /*ade0*/  F2FP.BF16.F32.PACK_AB R0, RZ, R0 ;  /* 0x00000000ff00723e */ /* 0x000fc800000010ff */
[----:B------:R-:W-:Y:S01]  /*adf0*/  PRMT R19, R0, 0x7610, R19 ;  /* 0x0000761000137816 */ /* 0x000fe20000000013 */
[----:B------:R-:W-:Y:S06]  /*ae00*/  BRA `(.L_x_219) ;  /* 0x0000000c001c7947 */ /* 0x000fec0003800000 */
.L_x_224:
        /* <DEDUP_REMOVED lines=13> */
.L_x_214:
        /* <DEDUP_REMOVED lines=14> */
.L_x_228:
        /* <DEDUP_REMOVED lines=13> */
.L_x_227:
        /* <DEDUP_REMOVED lines=27> */
.L_x_230:
[----:B------:R-:W2:Y:S02]  /*b240*/  LDG.E.U8 R2, desc[UR36][R2.64] ;  /* 0x0000002402027981 */ /* 0x000ea4000c1e1100 */
[C---:B--2---:R-:W-:Y:S01]  /*b250*/  IMAD.SHL.U32 R0, R2.reuse, 0x2000000, RZ ;  /* 0x0200000002007824 */ /* 0x044fe200078e00ff */
[----:B------:R-:W-:-:S04]  /*b260*/  SHF.L.U32 R5, R2, 0x8, RZ ;  /* 0x0000000802057819 */ /* 0x000fc800000006ff */
        /* <DEDUP_REMOVED lines=11> */
.L_x_229:
[----:B------:R0:W5:Y:S01]  /*b320*/  LDG.E.U16 R19, desc[UR36][R2.64] ;  /* 0x0000002402137981 */ /* 0x000162000c1e1500 */
[----:B------:R-:W-:Y:S05]  /*b330*/  BRA `(.L_x_219) ;  /* 0x0000000400d07947 */ /* 0x000fea0003800000 */
.L_x_226:
        /* <DEDUP_REMOVED lines=13> */
.L_x_233:
        /* <DEDUP_REMOVED lines=17> */
[----:B------:R-:W-:Y:S02]  /*b520*/  IADD3 R5, PT, PT, R3, -0x1c, RZ ;  /* 0xffffffe403057810 */ /* 0x000fe40007ffe0ff */
[----:B------:R-:W-:Y:S02]  /*b530*/  IADD3 R2, PT, PT, R2, 0x1d, -R3 ;  /* 0x0000001d02027810 */ /* 0x000fe40007ffe803 */
[----:B------:R-:W-:-:S04]  /*b540*/  SHF.L.U32 R5, R0, R5, RZ ;  /* 0x0000000500057219 */ /* 0x000fc800000006ff */
[----:B------:R-:W-:-:S07]  /*b550*/  LOP3.LUT R0, R5, 0x7, RZ, 0xc0, !PT ;  /* 0x0000000705007812 */ /* 0x000fce00078ec0ff */
.L_x_237:
[----:B------:R-:W-:Y:S05]  /*b560*/  BSYNC.RECONVERGENT B1 ;  /* 0x0000000000017941 */ /* 0x000fea0003800200 */
.L_x_236:
[----:B------:R-:W-:Y:S01]  /*b570*/  IMAD.SHL.U32 R0, R0, 0x100000, RZ ;  /* 0x0010000000007824 */ /* 0x000fe200078e00ff */
[----:B------:R-:W-:-:S04]  /*b580*/  LEA R2, R2, 0x3b800000, 0x17 ;  /* 0x3b80000002027811 */ /* 0x000fc800078eb8ff */
[----:B------:R-:W-:-:S07]  /*b590*/  LOP3.LUT R0, R2, R0, R7, 0xfe, !PT ;  /* 0x0000000002007212 */ /* 0x000fce00078efe07 */
.L_x_235:
[----:B------:R-:W-:Y:S05]  /*b5a0*/  BSYNC.RECONVERGENT B0 ;  /* 0x0000000000007941 */ /* 0x000fea0003800200 */
.L_x_234:
[----:B------:R-:W-:-:S04]  /*b5b0*/  F2FP.BF16.F32.PACK_AB R0, RZ, R0 ;  /* 0x00000000ff00723e */ /* 0x000fc800000010ff */
[----:B------:R-:W-:Y:S01]  /*b5c0*/  PRMT R19, R0, 0x7610, R19 ;  /* 0x0000761000137816 */ /* 0x000fe20000000013 */
[----:B------:R-:W-:Y:S06]  /*b5d0*/  BRA `(.L_x_219) ;  /* 0x0000000400287947 */ /* 0x000fec0003800000 */
.L_x_232:
        /* <DEDUP_REMOVED lines=21> */
.L_x_241:
[----:B------:R-:W-:Y:S05]  /*b730*/  BSYNC.RECONVERGENT B1 ;  /* 0x0000000000017941 */ /* 0x000fea0003800200 */
.L_x_240:
[----:B------:R-:W-:Y:S01]  /*b740*/  IMAD.SHL.U32 R0, R0, 0x200000, RZ ;  /* 0x0020000000007824 */ /* 0x000fe200078e00ff */
[----:B------:R-:W-:-:S04]  /*b750*/  LEA R2, R2, 0x37800000, 0x17 ;  /* 0x3780000002027811 */ /* 0x000fc800078eb8ff */
[----:B------:R-:W-:-:S07]  /*b760*/  LOP3.LUT R0, R2, R0, R7, 0xfe, !PT ;  /* 0x0000000002007212 */ /* 0x000fce00078efe07 */
.L_x_239:
[----:B------:R-:W-:Y:S05]  /*b770*/  BSYNC.RECONVERGENT B0 ;  /* 0x0000000000007941 */ /* 0x000fea0003800200 */
.L_x_238:
[----:B------:R-:W-:-:S04]  /*b780*/  F2FP.BF16.F32.PACK_AB R0, RZ, R0 ;  /* 0x00000000ff00723e */ /* 0x000fc800000010ff */
[----:B------:R-:W-:Y:S01]  /*b790*/  PRMT R19, R0, 0x7610, R19 ;  /* 0x0000761000137816 */ /* 0x000fe20000000013 */
[----:B------:R-:W-:Y:S06]  /*b7a0*/  BRA `(.L_x_219) ;  /* 0x0000000000b47947 */ /* 0x000fec0003800000 */
.L_x_231:
        /* <DEDUP_REMOVED lines=12> */
[----:B------:R-:W-:Y:S01]  /*b870*/  @!P0 MOV R0, 0x7f800001 ;  /* 0x7f80000100008802 */ /* 0x000fe20000000f00 */
[----:B------:R-:W-:-:S07]  /*b880*/  @P0 IMAD.SHL.U32 R0, R2, 0x800000, RZ ;  /* 0x0080000002000824 */ /* 0x000fce00078e00ff */
.L_x_245:
[----:B------:R-:W-:Y:S05]  /*b890*/  BSYNC.RECONVERGENT B0 ;  /* 0x0000000000007941 */ /* 0x000fea0003800200 */
.L_x_244:
[----:B------:R-:W-:-:S04]  /*b8a0*/  F2FP.BF16.F32.PACK_AB R0, RZ, R0 ;  /* 0x00000000ff00723e */ /* 0x000fc800000010ff */
[----:B------:R-:W-:Y:S01]  /*b8b0*/  PRMT R19, R0, 0x7610, R19 ;  /* 0x0000761000137816 */ /* 0x000fe20000000013 */
[----:B------:R-:W-:Y:S06]  /*b8c0*/  BRA `(.L_x_219) ;  /* 0x00000000006c7947 */ /* 0x000fec0003800000 */
.L_x_218:
        /* <DEDUP_REMOVED lines=15> */
[----:B--2---:R-:W-:Y:S05]  /*b9c0*/  CALL.ABS.NOINC R2 ;  /* 0x0000000002007343 */ /* 0x004fea0003c00000 */
.L_x_246:
[----:B------:R-:W-:Y:S01]  /*b9d0*/  PRMT R19, RZ, 0x7610, R19 ;  /* 0x00007610ff137816 */ /* 0x000fe20000000013 */
[----:B------:R-:W-:Y:S06]  /*b9e0*/  BRA `(.L_x_219) ;  /* 0x0000000000247947 */ /* 0x000fec0003800000 */
.L_x_243:
[----:B------:R-:W2:Y:S02]  /*b9f0*/  LDG.E.64 R2, desc[UR36][R2.64] ;  /* 0x0000002402027981 */ /* 0x000ea4000c1e1b00 */
[----:B--2---:R-:W0:Y:S02]  /*ba00*/  I2F.U64 R0, R2 ;  /* 0x0000000200007312 */ /* 0x004e240000301000 */
[----:B0-----:R-:W-:-:S04]  /*ba10*/  F2FP.BF16.F32.PACK_AB R0, RZ, R0 ;  /* 0x00000000ff00723e */ /* 0x001fc800000010ff */
[----:B------:R-:W-:Y:S01]  /*ba20*/  PRMT R19, R0, 0x7610, R19 ;  /* 0x0000761000137816 */ /* 0x000fe20000000013 */
[----:B------:R-:W-:Y:S06]  /*ba30*/  BRA `(.L_x_219) ;  /* 0x0000000000107947 */ /* 0x000fec0003800000 */
.L_x_242:
[----:B------:R-:W2:Y:S02]  /*ba40*/  LDG.E R2, desc[UR36][R2.64] ;  /* 0x0000002402027981 */ /* 0x000ea4000c1e1900 */
[----:B--2---:R-:W-:-:S04]  /*ba50*/  I2FP.F32.U32 R0, R2 ;  /* 0x0000000200007245 */ /* 0x004fc80000201000 */
[----:B------:R-:W-:-:S04]  /*ba60*/  F2FP.BF16.F32.PACK_AB R0, RZ, R0 ;  /* 0x00000000ff00723e */ /* 0x000fc800000010ff */
[----:B------:R-:W-:-:S07]  /*ba70*/  PRMT R19, R0, 0x7610, R19 ;  /* 0x0000761000137816 */ /* 0x000fce0000000013 */
.L_x_219:
        /* <DEDUP_REMOVED lines=18> */
.L_x_250:
[----:B------:R-:W2:Y:S02]  /*bba0*/  LDG.E.U8 R2, desc[UR36][R2.64] ;  /* 0x0000002402027981 */ /* 0x000ea4000c1e1100 */
[----:B--2---:R-:W-:-:S04]  /*bbb0*/  I2FP.F32.U32 R0, R2 ;  /* 0x0000000200007245 */ /* 0x004fc80000201000 */
[----:B------:R-:W-:Y:S01]  /*bbc0*/  F2FP.BF16.F32.PACK_AB R0, RZ, R0 ;  /* 0x00000000ff00723e */ /* 0x000fe200000010ff */
[----:B------:R-:W-:Y:S06]  /*bbd0*/  BRA `(.L_x_252) ;  /* 0x0000000c00a47947 */ /* 0x000fec0003800000 */
.L_x_249:
        /* <DEDUP_REMOVED lines=10> */
.L_x_254:
[----:B------:R-:W2:Y:S02]  /*bc80*/  LDG.E R2, desc[UR36][R2.64] ;  /* 0x0000002402027981 */ /* 0x000ea4000c1e1900 */
[----:B--2---:R-:W-:-:S04]  /*bc90*/  I2FP.F32.S32 R0, R2 ;  /* 0x0000000200007245 */ /* 0x004fc80000201400 */
[----:B------:R-:W-:Y:S01]  /*bca0*/  F2FP.BF16.F32.PACK_AB R0, RZ, R0 ;  /* 0x00000000ff00723e */ /* 0x000fe200000010ff */
[----:B------:R-:W-:Y:S06]  /*bcb0*/  BRA `(.L_x_252) ;  /* 0x0000000c006c7947 */ /* 0x000fec0003800000 */
.L_x_253:
[----:B------:R-:W2:Y:S02]  /*bcc0*/  LDG.E.U16 R2, desc[UR36][R2.64] ;  /* 0x0000002402027981 */ /* 0x000ea4000c1e1500 */
[----:B--2---:R-:W0:Y:S02]  /*bcd0*/  I2F.S16 R0, R2 ;  /* 0x0000000200007306 */ /* 0x004e240000101400 */
[----:B0-----:R-:W-:Y:S01]  /*bce0*/  F2FP.BF16.F32.PACK_AB R0, RZ, R0 ;  /* 0x00000000ff00723e */ /* 0x001fe200000010ff */
[----:B------:R-:W-:Y:S06]  /*bcf0*/  BRA `(.L_x_252) ;  /* 0x0000000c005c7947 */ /* 0x000fec0003800000 */
.L_x_248:
        /* <DEDUP_REMOVED lines=9> */
.L_x_256:
[----:B------:R-:W2:Y:S02]  /*bd90*/  LDG.E.U16 R0, desc[UR36][R2.64] ;  /* 0x0000002402007981 */ /* 0x000ea4000c1e1500 */
[----:B--2---:R-:W-:-:S05]  /*bda0*/  HADD2.F32 R0, -RZ, R0.H0_H0 ;  /* 0x20000000ff007230 */ /* 0x004fca0000004100 */
[----:B------:R-:W-:Y:S01]  /*bdb0*/  F2FP.BF16.F32.PACK_AB R0, RZ, R0 ;  /* 0x00000000ff00723e */ /* 0x000fe200000010ff */
[----:B------:R-:W-:Y:S06]  /*bdc0*/  BRA `(.L_x_252) ;  /* 0x0000000c00287947 */ /* 0x000fec0003800000 */
.L_x_255:
        /* <DEDUP_REMOVED lines=9> */
.L_x_258:
[----:B------:R-:W2:Y:S02]  /*be60*/  LDG.E.U16 R2, desc[UR36][R2.64] ;  /* 0x0000002402027981 */ /* 0x000ea4000c1e1500 */
[----:B--2---:R-:W-:-:S05]  /*be70*/  HADD2.F32 R0, -RZ, R2.H0_H0 ;  /* 0x20000002ff007230 */ /* 0x004fca0000004100 */
[----:B------:R-:W-:Y:S01]  /*be80*/  F2FP.BF16.F32.PACK_AB R0, RZ, R0 ;  /* 0x00000000ff00723e */ /* 0x000fe200000010ff */
[----:B------:R-:W-:Y:S06]  /*be90*/  BRA `(.L_x_252) ;  /* 0x0000000800f47947 */ /* 0x000fec0003800000 */
.L_x_257:
        /* <DEDUP_REMOVED lines=12> */
.L_x_247:
        /* <DEDUP_REMOVED lines=13> */
.L_x_261:
        /* <DEDUP_REMOVED lines=12> */
.L_x_260:
        /* <DEDUP_REMOVED lines=27> */
.L_x_263:
        /* <DEDUP_REMOVED lines=13> */
.L_x_262:
[----:B------:R0:W5:Y:S01]  /*c370*/  LDG.E.U16 R0, desc[UR36][R2.64] ;  /* 0x0000002402007981 */ /* 0x000162000c1e1500 */
[----:B------:R-:W-:Y:S05]  /*c380*/  BRA `(.L_x_252) ;  /* 0x0000000400b87947 */ /* 0x000fea0003800000 */
.L_x_259:
        /* <DEDUP_REMOVED lines=12> */
.L_x_266:
        /* <DEDUP_REMOVED lines=21> */
.L_x_270:
[----:B------:R-:W-:Y:S05]  /*c5a0*/  BSYNC.RECONVERGENT B1 ;  /* 0x0000000000017941 */ /* 0x000fea0003800200 */
.L_x_269:
[----:B------:R-:W-:Y:S01]  /*c5b0*/  IMAD.SHL.U32 R0, R0, 0x100000, RZ ;  /* 0x0010000000007824 */ /* 0x000fe200078e00ff */
[----:B------:R-:W-:-:S04]  /*c5c0*/  LEA R2, R2, 0x3b800000, 0x17 ;  /* 0x3b80000002027811 */ /* 0x000fc800078eb8ff */
[----:B------:R-:W-:-:S07]  /*c5d0*/  LOP3.LUT R0, R2, R0, R7, 0xfe, !PT ;  /* 0x0000000002007212 */ /* 0x000fce00078efe07 */
.L_x_268:
[----:B------:R-:W-:Y:S05]  /*c5e0*/  BSYNC.RECONVERGENT B0 ;  /* 0x0000000000007941 */ /* 0x000fea0003800200 */
.L_x_267:
[----:B------:R-:W-:Y:S01]  /*c5f0*/  F2FP.BF16.F32.PACK_AB R0, RZ, R0 ;  /* 0x00000000ff00723e */ /* 0x000fe200000010ff */
[----:B------:R-:W-:Y:S06]  /*c600*/  BRA `(.L_x_252) ;  /* 0x0000000400187947 */ /* 0x000fec0003800000 */
.L_x_265:
        /* <DEDUP_REMOVED lines=21> */
.L_x_274:
[----:B------:R-:W-:Y:S05]  /*c760*/  BSYNC.RECONVERGENT B1 ;  /* 0x0000000000017941 */ /* 0x000fea0003800200 */
.L_x_273:
[----:B------:R-:W-:Y:S01]  /*c770*/  IMAD.SHL.U32 R0, R0, 0x200000, RZ ;  /* 0x0020000000007824 */ /* 0x000fe200078e00ff */
[----:B------:R-:W-:-:S04]  /*c780*/  LEA R2, R2, 0x37800000, 0x17 ;  /* 0x3780000002027811 */ /* 0x000fc800078eb8ff */
[----:B------:R-:W-:-:S07]  /*c790*/  LOP3.LUT R0, R2, R0, R7, 0xfe, !PT ;  /* 0x0000000002007212 */ /* 0x000fce00078efe07 */
.L_x_272:
[----:B------:R-:W-:Y:S05]  /*c7a0*/  BSYNC.RECONVERGENT B0 ;  /* 0x0000000000007941 */ /* 0x000fea0003800200 */
.L_x_271:
[----:B------:R-:W-:Y:S01]  /*c7b0*/  F2FP.BF16.F32.PACK_AB R0, RZ, R0 ;  /* 0x00000000ff00723e */ /* 0x000fe200000010ff */
[----:B------:R-:W-:Y:S06]  /*c7c0*/  BRA `(.L_x_252) ;  /* 0x0000000000a87947 */ /* 0x000fec0003800000 */
.L_x_264:
        /* <DEDUP_REMOVED lines=14> */
.L_x_278:
[----:B------:R-:W-:Y:S05]  /*c8b0*/  BSYNC.RECONVERGENT B0 ;  /* 0x0000000000007941 */ /* 0x000fea0003800200 */
.L_x_277:
[----:B------:R-:W-:Y:S01]  /*c8c0*/  F2FP.BF16.F32.PACK_AB R0, RZ, R0 ;  /* 0x00000000ff00723e */ /* 0x000fe200000010ff */
[----:B------:R-:W-:Y:S06]  /*c8d0*/  BRA `(.L_x_252) ;  /* 0x0000000000647947 */ /* 0x000fec0003800000 */
.L_x_251:
        /* <DEDUP_REMOVED lines=16> */
.L_x_279:
[----:B------:R-:W-:Y:S01]  /*c9e0*/  PRMT R0, RZ, 0x7610, R0 ;  /* 0x00007610ff007816 */ /* 0x000fe20000000000 */
[----:B------:R-:W-:Y:S06]  /*c9f0*/  BRA `(.L_x_252) ;  /* 0x00000000001c7947 */ /* 0x000fec0003800000 */
.L_x_276:
[----:B------:R-:W2:Y:S02]  /*ca00*/  LDG.E.64 R2, desc[UR36][R2.64] ;  /* 0x0000002402027981 */ /* 0x000ea4000c1e1b00 */
[----:B--2---:R-:W0:Y:S02]  /*ca10*/  I2F.U64 R0, R2 ;  /* 0x0000000200007312 */ /* 0x004e240000301000 */
[----:B0-----:R-:W-:Y:S01]  /*ca20*/  F2FP.BF16.F32.PACK_AB R0, RZ, R0 ;  /* 0x00000000ff00723e */ /* 0x001fe200000010ff */
[----:B------:R-:W-:Y:S06]  /*ca30*/  BRA `(.L_x_252) ;  /* 0x00000000000c7947 */ /* 0x000fec0003800000 */
.L_x_275:
[----:B------:R-:W2:Y:S02]  /*ca40*/  LDG.E R2, desc[UR36][R2.64] ;  /* 0x0000002402027981 */ /* 0x000ea4000c1e1900 */
[----:B--2---:R-:W-:-:S04]  /*ca50*/  I2FP.F32.U32 R0, R2 ;  /* 0x0000000200007245 */ /* 0x004fc80000201000 */
[----:B------:R-:W-:-:S07]  /*ca60*/  F2FP.BF16.F32.PACK_AB R0, RZ, R0 ;  /* 0x00000000ff00723e */ /* 0x000fce00000010ff */
.L_x_252:
        /* <DEDUP_REMOVED lines=10> */
[----:B------:R-:W-:-:S04]  /*cb10*/  ISETP.GE.U32.AND P0, PT, R2, 0x7f800000, PT ;  /* 0x7f8000000200780c */ /* 0x000fc80003f06070 */
[----:B------:R-:W-:Y:S02]  /*cb20*/  IADD3 R3, PT, PT, R3, -0x3f400000, RZ ;  /* 0xc0c0000003037810 */ /* 0x000fe40007ffe0ff */
[----:B------:R-:W-:Y:S02]  /*cb30*/  ISETP.GT.AND P1, PT, R2, -0x40800000, P0 ;  /* 0xbf8000000200780c */ /* 0x000fe40000724270 */
        /* <DEDUP_REMOVED lines=19> */
[----:B------:R-:W-:-:S03]  /*cc70*/  @P0 MOV R5, 0x7f800000 ;  /* 0x7f80000000050802 */ /* 0x000fc60000000f00 */
[----:B------:R-:W-:Y:S01]  /*cc80*/  FFMA.FTZ R4, R3, 0.69314718246459960938, R4 ;  /* 0x3f31721803047823 */ /* 0x000fe20000010004 */
[----:B0-----:R-:W-:Y:S01]  /*cc90*/  FADD.FTZ R3, R6, 1 ;  /* 0x3f80000006037421 */ /* 0x001fe20000010000 */
[C---:B------:R-:W-:Y:S01]  /*cca0*/  @P1 FFMA.FTZ R4, R2.reuse, R5, +INF ;  /* 0x7f80000002041423 */ /* 0x040fe20000010005 */
[----:B------:R-:W-:-:S04]  /*ccb0*/  @P0 FSETP.NEU.FTZ.AND P1, PT, R2, RZ, PT ;  /* 0x000000ff0200020b */ /* 0x000fc80003f3d000 */
[----:B------:R-:W-:Y:S01]  /*ccc0*/  @P0 FSEL R4, R4, -RZ, P1 ;  /* 0x800000ff04040208 */ /* 0x000fe20000800000 */
[----:B------:R-:W0:Y:S01]  /*ccd0*/  MUFU.RCP R3, R3 ;  /* 0x0000000300037308 */ /* 0x000e220000001000 */
[----:B-1----:R-:W-:-:S07]  /*cce0*/  IADD3 R2, P0, PT, R16, UR6, RZ ;  /* 0x0000000610027c10 */ /* 0x002fce000ff1e0ff */
[----:B------:R-:W1:Y:S01]  /*ccf0*/  MUFU.TANH R4, R4 ;  /* 0x0000000400047308 */ /* 0x000e620000002400 */
[----:B0-----:R-:W-:Y:S01]  /*cd00*/  FMUL.FTZ R5, R0, R3 ;  /* 0x0000000300057220 */ /* 0x001fe20000410000 */
[----:B------:R-:W-:Y:S02]  /*cd10*/  IMAD.X R3, RZ, RZ, UR7, P0 ;  /* 0x00000007ff037e24 */ /* 0x000fe400080e06ff */
        /* <DEDUP_REMOVED lines=17> */
.L_x_283:
[----:B-1----:R-:W-:-:S06]  /*ce30*/  SHF.L.U32 R5, R5, 0x10, RZ ;  /* 0x0000001005057819 */ /* 0x002fcc00000006ff */
[----:B------:R-:W1:Y:S02]  /*ce40*/  F2I.S64.TRUNC R4, R5 ;  /* 0x0000000500047311 */ /* 0x000e64000020d900 */
[----:B-1----:R1:W-:Y:S01]  /*ce50*/  STG.E.U8 desc[UR36][R2.64], R4 ;  /* 0x0000000402007986 */ /* 0x0023e2000c101124 */
[----:B------:R-:W-:Y:S05]  /*ce60*/  BRA `(.L_x_285) ;  /* 0x0000000c006c7947 */ /* 0x000fea0003800000 */
.L_x_282:
        /* <DEDUP_REMOVED lines=10> */
.L_x_287:
[----:B-1----:R-:W-:-:S06]  /*cf10*/  IMAD.U32 R5, R5, 0x10000, RZ ;  /* 0x0001000005057824 */ /* 0x002fcc00078e00ff */
[----:B------:R-:W1:Y:S02]  /*cf20*/  F2I.FTZ.TRUNC.NTZ R5, R5 ;  /* 0x0000000500057305 */ /* 0x000e64000021f100 */
[----:B-1----:R1:W-:Y:S01]  /*cf30*/  STG.E desc[UR36][R2.64], R5 ;  /* 0x0000000502007986 */ /* 0x0023e2000c101924 */
[----:B------:R-:W-:Y:S05]  /*cf40*/  BRA `(.L_x_285) ;  /* 0x0000000c00347947 */ /* 0x000fea0003800000 */
.L_x_286:
[----:B-1----:R-:W-:-:S06]  /*cf50*/  IMAD.U32 R5, R5, 0x10000, RZ ;  /* 0x0001000005057824 */ /* 0x002fcc00078e00ff */
[----:B------:R-:W1:Y:S02]  /*cf60*/  F2I.FTZ.TRUNC.NTZ R5, R5 ;  /* 0x0000000500057305 */ /* 0x000e64000021f100 */
[----:B-1----:R1:W-:Y:S01]  /*cf70*/  STG.E.U16 desc[UR36][R2.64], R5 ;  /* 0x0000000502007986 */ /* 0x0023e2000c101524 */
[----:B------:R-:W-:Y:S05]  /*cf80*/  BRA `(.L_x_285) ;  /* 0x0000000c00247947 */ /* 0x000fea0003800000 */
.L_x_281:
        /* <DEDUP_REMOVED lines=9> */
.L_x_289:
[----:B01----:R-:W-:-:S05]  /*d020*/  IMAD.U32 R0, R5, 0x10000, RZ ;  /* 0x0001000005007824 */ /* 0x003fca00078e00ff */
[----:B------:R-:W-:-:S05]  /*d030*/  F2FP.F16.F32.PACK_AB R0, RZ, R0 ;  /* 0x00000000ff00723e */ /* 0x000fca00000000ff */
[----:B------:R0:W-:Y:S01]  /*d040*/  STG.E.U16 desc[UR36][R2.64], R0 ;  /* 0x0000000002007986 */ /* 0x0001e2000c101524 */
[----:B------:R-:W-:Y:S05]  /*d050*/  BRA `(.L_x_285) ;  /* 0x0000000800f07947 */ /* 0x000fea0003800000 */
.L_x_288:
        /* <DEDUP_REMOVED lines=10> */
.L_x_291:
[----:B-1----:R-:W-:-:S04]  /*d100*/  SHF.L.U32 R5, R5, 0x10, RZ ;  /* 0x0000001005057819 */ /* 0x002fc800000006ff */
[----:B------:R-:W-:-:S04]  /*d110*/  F2FP.F16.F32.PACK_AB R5, RZ, R5 ;  /* 0x00000005ff05723e */ /* 0x000fc800000000ff */
[----:B------:R-:W-:-:S05]  /*d120*/  PRMT R5, R5, 0x5410, RZ ;  /* 0x0000541005057816 */ /* 0x000fca00000000ff */
[----:B------:R1:W-:Y:S01]  /*d130*/  STG.E desc[UR36][R2.64], R5 ;  /* 0x0000000502007986 */ /* 0x0003e2000c101924 */
[----:B------:R-:W-:Y:S05]  /*d140*/  BRA `(.L_x_285) ;  /* 0x0000000800b47947 */ /* 0x000fea0003800000 */
.L_x_290:
[----:B-1----:R-:W-:-:S04]  /*d150*/  IMAD.U32 R4, R5, 0x10000, RZ ;  /* 0x0001000005047824 */ /* 0x002fc800078e00ff */
[----:B------:R-:W-:-:S06]  /*d160*/  FMUL.FTZ R4, R4, 1 ;  /* 0x3f80000004047820 */ /* 0x000fcc0000410000 */
[----:B------:R-:W1:Y:S02]  /*d170*/  F2F.F64.F32 R4, R4 ;  /* 0x0000000400047310 */ /* 0x000e640000201800 */
[----:B-1----:R1:W-:Y:S01]  /*d180*/  STG.E.64 desc[UR36][R2.64], R4 ;  /* 0x0000000402007986 */ /* 0x0023e2000c101b24 */
[----:B------:R-:W-:Y:S05]  /*d190*/  BRA `(.L_x_285) ;  /* 0x0000000800a07947 */ /* 0x000fea0003800000 */
.L_x_280:
        /* <DEDUP_REMOVED lines=14> */
.L_x_295:
[----:B-1----:R-:W-:Y:S01]  /*d280*/  IMAD.U32 R5, R5, 0x10000, RZ ;  /* 0x0001000005057824 */ /* 0x002fe200078e00ff */
[----:B------:R-:W-:Y:S01]  /*d290*/  BSSY.RECONVERGENT B0, `(.L_x_296) ;  /* 0x0000013000007945 */ /* 0x000fe20003800200 */
[----:B0-----:R-:W-:-:S03]  /*d2a0*/  MOV R0, 0x80 ;  /* 0x0000008000007802 */ /* 0x001fc60000000f00 */
        /* <DEDUP_REMOVED lines=15> */
.L_x_298:
[----:B------:R-:W-:-:S04]  /*d3a0*/  SHF.R.U32.HI R5, RZ, 0x18, R5 ;  /* 0x00000018ff057819 */ /* 0x000fc80000011605 */
[----:B------:R-:W-:-:S07]  /*d3b0*/  LOP3.LUT R0, R0, 0x80, R5, 0xf8, !PT ;  /* 0x0000008000007812 */ /* 0x000fce00078ef805 */
.L_x_297:
[----:B------:R-:W-:Y:S05]  /*d3c0*/  BSYNC.RECONVERGENT B0 ;  /* 0x0000000000007941 */ /* 0x000fea0003800200 */
.L_x_296:
[----:B------:R0:W-:Y:S01]  /*d3d0*/  STG.E.U8 desc[UR36][R2.64], R0 ;  /* 0x0000000002007986 */ /* 0x0001e2000c101124 */
[----:B------:R-:W-:Y:S05]  /*d3e0*/  BRA `(.L_x_285) ;  /* 0x00000008000c7947 */ /* 0x000fea0003800000 */
.L_x_294:
        /* <DEDUP_REMOVED lines=17> */
[----:B------:R-:W-:-:S07]  /*d500*/  MOV R0, R4 ;  /* 0x0000000400007202 */ /* 0x000fce0000000f00 */
.L_x_301:
[----:B------:R-:W-:-:S04]  /*d510*/  SHF.R.U32.HI R5, RZ, 0x18, R5 ;  /* 0x00000018ff057819 */ /* 0x000fc80000011605 */
[----:B------:R-:W-:-:S07]  /*d520*/  LOP3.LUT R0, R0, 0x80, R5, 0xf8, !PT ;  /* 0x0000008000007812 */ /* 0x000fce00078ef805 */
.L_x_300:
[----:B------:R-:W-:Y:S05]  /*d530*/  BSYNC.RECONVERGENT B0 ;  /* 0x0000000000007941 */ /* 0x000fea0003800200 */
.L_x_299:
[----:B------:R0:W-:Y:S01]  /*d540*/  STG.E.U8 desc[UR36][R2.64], R0 ;  /* 0x0000000002007986 */ /* 0x0001e2000c101124 */
[----:B------:R-:W-:Y:S05]  /*d550*/  BRA `(.L_x_285) ;  /* 0x0000000400b07947 */ /* 0x000fea0003800000 */
.L_x_293:
        /* <DEDUP_REMOVED lines=22> */
.L_x_303:
[----:B-1----:R-:W-:-:S06]  /*d6c0*/  IMAD.U32 R5, R5, 0x10000, RZ ;  /* 0x0001000005057824 */ /* 0x002fcc00078e00ff */
[----:B------:R-:W1:Y:S02]  /*d6d0*/  F2I.U64.TRUNC R4, R5 ;  /* 0x0000000500047311 */ /* 0x000e64000020d800 */
[----:B-1----:R1:W-:Y:S01]  /*d6e0*/  STG.E.64 desc[UR36][R2.64], R4 ;  /* 0x0000000402007986 */ /* 0x0023e2000c101b24 */
[----:B------:R-:W-:Y:S05]  /*d6f0*/  BRA `(.L_x_285) ;  /* 0x0000000400487947 */ /* 0x000fea0003800000 */
.L_x_302:
[----:B-1----:R-:W-:-:S06]  /*d700*/  IMAD.U32 R5, R5, 0x10000, RZ ;  /* 0x0001000005057824 */ /* 0x002fcc00078e00ff */
[----:B------:R-:W1:Y:S02]  /*d710*/  F2I.FTZ.U32.TRUNC.NTZ R5, R5 ;  /* 0x0000000500057305 */ /* 0x000e64000021f000 */
[----:B-1----:R1:W-:Y:S01]  /*d720*/  STG.E desc[UR36][R2.64], R5 ;  /* 0x0000000502007986 */ /* 0x0023e2000c101924 */
[----:B------:R-:W-:Y:S05]  /*d730*/  BRA `(.L_x_285) ;  /* 0x0000000400387947 */ /* 0x000fea0003800000 */
.L_x_292:
        /* <DEDUP_REMOVED lines=11> */
.L_x_305:
[----:B-1----:R-:W-:Y:S01]  /*d7f0*/  IMAD.U32 R5, R5, 0x10000, RZ ;  /* 0x0001000005057824 */ /* 0x002fe200078e00ff */
[----:B------:R-:W-:-:S03]  /*d800*/  CS2R R6, SRZ ;  /* 0x0000000000067805 */ /* 0x000fc6000001ff00 */
[----:B------:R-:W-:-:S06]  /*d810*/  FMUL.FTZ R5, R5, 1 ;  /* 0x3f80000005057820 */ /* 0x000fcc0000410000 */
[----:B------:R-:W1:Y:S02]  /*d820*/  F2F.F64.F32 R4, R5 ;  /* 0x0000000500047310 */ /* 0x000e640000201800 */
[----:B-1----:R1:W-:Y:S01]  /*d830*/  STG.E.128 desc[UR36][R2.64], R4 ;  /* 0x0000000402007986 */ /* 0x0023e2000c101d24 */
[----:B------:R-:W-:Y:S05]  /*d840*/  BRA `(.L_x_285) ;  /* 0x0000000000f47947 */ /* 0x000fea0003800000 */
.L_x_304:
[----:B------:R-:W-:-:S09]  /*d850*/  UISETP.NE.AND UP0, UPT, UR4, 0xf, UPT ;  /* 0x0000000f0400788c */ /* 0x000fd2000bf05270 */
[----:B------:R-:W-:Y:S05]  /*d860*/  BRA.U !UP0, `(.L_x_306) ;  /* 0x0000000108e87547 */ /* 0x000fea000b800000 */
[----:B------:R-:W-:-:S09]  /*d870*/  UISETP.NE.AND UP0, UPT, UR4, 0x17, UPT ;  /* 0x000000170400788c */ /* 0x000fd2000bf05270 */
[----:B------:R-:W-:Y:S05]  /*d880*/  BRA.U !UP0, `(.L_x_307) ;  /* 0x0000000108907547 */ /* 0x000fea000b800000 */
[----:B------:R-:W-:-:S09]  /*d890*/  UISETP.NE.AND UP0, UPT, UR4, 0x18, UPT ;  /* 0x000000180400788c */ /* 0x000fd2000bf05270 */
[----:B------:R-:W-:Y:S05]  /*d8a0*/  BRA.U !UP0, `(.L_x_308) ;  /* 0x0000000108447547 */ /* 0x000fea000b800000 */
.L_x_284:
[----:B0-----:R-:W-:Y:S01]  /*d8b0*/  MOV R0, 0x0 ;  /* 0x0000000000007802 */ /* 0x001fe20000000f00 */
[----:B------:R-:W0:Y:S01]  /*d8c0*/  LDCU.64 UR4, c[0x4][0x128] ;  /* 0x01002500ff0477ac */ /* 0x000e220008000a00 */
[----:B------:R-:W-:Y:S02]  /*d8d0*/  HFMA2 R8, -RZ, RZ, 0, 6.020069122314453125e-06 ;  /* 0x00000065ff087431 */ /* 0x000fe400000001ff */
        /* <DEDUP_REMOVED lines=13> */
.L_x_309:
[----:B------:R-:W-:Y:S05]  /*d9b0*/  BRA `(.L_x_285) ;  /* 0x0000000000987947 */ /* 0x000fea0003800000 */
.L_x_308:
[----:B-1----:R-:W-:Y:S01]  /*d9c0*/  IMAD.U32 R7, R5, 0x10000, RZ ;  /* 0x0001000005077824 */ /* 0x002fe200078e00ff */
[----:B------:R-:W-:Y:S01]  /*d9d0*/  BSSY.RECONVERGENT B0, `(.L_x_310) ;  /* 0x000000c000007945 */ /* 0x000fe20003800200 */
[----:B0-----:R-:W-:-:S03]  /*d9e0*/  MOV R0, 0x7f ;  /* 0x0000007f00007802 */ /* 0x001fc60000000f00 */
        /* <DEDUP_REMOVED lines=10> */
.L_x_311:
[----:B------:R-:W-:Y:S05]  /*da90*/  BSYNC.RECONVERGENT B0 ;  /* 0x0000000000007941 */ /* 0x000fea0003800200 */
.L_x_310:
[----:B------:R-:W-:-:S05]  /*daa0*/  LOP3.LUT R5, R0, 0x80, R5, 0xf8, !PT ;  /* 0x0000008000057812 */ /* 0x000fca00078ef805 */
[----:B------:R4:W-:Y:S01]  /*dab0*/  STG.E.U8 desc[UR36][R2.64], R5 ;  /* 0x0000000502007986 */ /* 0x0009e2000c101124 */
[----:B------:R-:W-:Y:S05]  /*dac0*/  BRA `(.L_x_285) ;  /* 0x0000000000547947 */ /* 0x000fea0003800000 */
.L_x_307:
        /* <DEDUP_REMOVED lines=12> */
.L_x_313:
[----:B0-----:R-:W-:Y:S01]  /*db90*/  IMAD.MOV.U32 R0, RZ, RZ, 0x7f ;  /* 0x0000007fff007424 */ /* 0x001fe200078e00ff */
[----:B------:R-:W-:-:S04]  /*dba0*/  ISETP.GT.U32.AND P0, PT, R4, 0x7f800000, PT ;  /* 0x7f8000000400780c */ /* 0x000fc80003f04070 */
[----:B------:R-:W-:-:S09]  /*dbb0*/  SEL R0, R0, 0x7c, P0 ;  /* 0x0000007c00007807 */ /* 0x000fd20000000000 */
.L_x_314:
[----:B------:R-:W-:Y:S05]  /*dbc0*/  BSYNC.RECONVERGENT B0 ;  /* 0x0000000000007941 */ /* 0x000fea0003800200 */
.L_x_312:
[----:B------:R-:W-:-:S04]  /*dbd0*/  SHF.R.U32.HI R5, RZ, 0x18, R5 ;  /* 0x00000018ff057819 */ /* 0x000fc80000011605 */
[----:B------:R-:W-:-:S05]  /*dbe0*/  LOP3.LUT R5, R0, 0x80, R5, 0xf8, !PT ;  /* 0x0000008000057812 */ /* 0x000fca00078ef805 */
[----:B------:R3:W-:Y:S01]  /*dbf0*/  STG.E.U8 desc[UR36][R2.64], R5 ;  /* 0x0000000502007986 */ /* 0x0007e2000c101124 */
[----:B------:R-:W-:Y:S05]  /*dc00*/  BRA `(.L_x_285) ;  /* 0x0000000000047947 */ /* 0x000fea0003800000 */
.L_x_306:
[----:B-1----:R1:W-:Y:S02]  /*dc10*/  STG.E.U16 desc[UR36][R2.64], R5 ;  /* 0x0000000502007986 */ /* 0x0023e4000c101524 */
.L_x_285:
[----:B------:R-:W-:-:S07]  /*dc20*/  VIADD R17, R17, 0x80 ;  /* 0x0000008011117836 */ /* 0x000fce0000000000 */
.L_x_212:
[----:B------:R-:W-:Y:S05]  /*dc30*/  BSYNC.RECONVERGENT B6 ;  /* 0x0000000000067941 */ /* 0x000fea0003800200 */
.L_x_211:
[----:B------:R-:W5:Y:S02]  /*dc40*/  LDCU UR4, c[0x0][0x380] ;  /* 0x00007000ff0477ac */ /* 0x000f640008000800 */
[----:B-----5:R-:W-:-:S13]  /*dc50*/  ISETP.GE.AND P0, PT, R17, UR4, PT ;  /* 0x0000000411007c0c */ /* 0x020fda000bf06270 */
[----:B------:R-:W-:Y:S05]  /*dc60*/  @P0 EXIT ;  /* 0x000000000000094d */ /* 0x000fea0003800000 */
[----:B------:R-:W5:Y:S01]  /*dc70*/  LDCU UR4, c[0x0][0x388] ;  /* 0x00007100ff0477ac */ /* 0x000f620008000800 */
[----:B------:R-:W-:Y:S02]  /*dc80*/  HFMA2 R18, -RZ, RZ, 0, 0 ;  /* 0x00000000ff127431 */ /* 0x000fe400000001ff */
[----:B0---4-:R-:W-:Y:S02]  /*dc90*/  IMAD.MOV.U32 R0, RZ, RZ, RZ ;  /* 0x000000ffff007224 */ /* 0x011fe400078e00ff */
[----:B------:R-:W-:Y:S01]  /*dca0*/  IMAD.MOV.U32 R16, RZ, RZ, RZ ;  /* 0x000000ffff107224 */ /* 0x000fe200078e00ff */
        /* <DEDUP_REMOVED lines=9> */
[----:B------:R-:W-:-:S04]  /*dd40*/  SHF.R.U32.HI R3, RZ, UR5, R2 ;  /* 0x00000005ff037c19 */ /* 0x000fc80008011602 */
[----:B------:R-:W-:-:S05]  /*dd50*/  IADD3 R0, PT, PT, -R3, RZ, RZ ;  /* 0x000000ff03007210 */ /* 0x000fca0007ffe1ff */
        /* <DEDUP_REMOVED lines=333> */
[----:B------:R-:W-:-:S04]  /*f230*/  SHF.R.U32.HI R2, RZ, UR5, R2 ;  /* 0x00000005ff027c19 */ /* 0x000fc80008011602 */
[----:B------:R-:W-:-:S05]  /*f240*/  IADD3 R3, PT, PT, -R2, RZ, RZ ;  /* 0x000000ff02037210 */ /* 0x000fca0007ffe1ff */
[----:B-1----:R-:W-:-:S04]  /*f250*/  IMAD R5, R3, UR6, R5 ;  /* 0x0000000603057c24 */ /* 0x002fc8000f8e0205 */
[C---:B--2---:R-:W-:Y:S02]  /*f260*/  IMAD R16, R5.reuse, UR8, R16 ;  /* 0x0000000805107c24 */ /* 0x044fe4000f8e0210 */
[C---:B------:R-:W-:Y:S02]  /*f270*/  IMAD R0, R5.reuse, UR9, R0 ;  /* 0x0000000905007c24 */ /* 0x040fe4000f8e0200 */
[----:B0-----:R-:W-:-:S07]  /*f280*/  IMAD R18, R5, UR4, R18 ;  /* 0x0000000405127c24 */ /* 0x001fce000f8e0212 */
.L_x_315:
[----:B------:R-:W0:Y:S01]  /*f290*/  LDCU.64 UR6, c[0x0][0x5e8] ;  /* 0x0000bd00ff0677ac */ /* 0x000e220008000a00 */
[----:B------:R-:W1:Y:S01]  /*f2a0*/  LDCU.64 UR8, c[0x0][0x5f0] ;  /* 0x0000be00ff0877ac */ /* 0x000e620008000a00 */
[----:B------:R-:W-:-:S04]  /*f2b0*/  UPRMT UR4, UR39, 0x9910, URZ ;  /* 0x0000991027047896 */ /* 0x000fc800080000ff */
[----:B------:R-:W-:Y:S01]  /*f2c0*/  UISETP.GT.AND UP0, UPT, UR4, 0x9, UPT ;  /* 0x000000090400788c */ /* 0x000fe2000bf04270 */
[----:B0-----:R-:W-:Y:S02]  /*f2d0*/  IADD3 R16, P0, PT, R16, UR6, RZ ;  /* 0x0000000610107c10 */ /* 0x001fe4000ff1e0ff */
[----:B-123--:R-:W-:-:S03]  /*f2e0*/  IADD3 R2, P1, PT, R0, UR8, RZ ;  /* 0x0000000800027c10 */ /* 0x00efc6000ff3e0ff */
[----:B------:R-:W-:Y:S02]  /*f2f0*/  IMAD.X R17, RZ, RZ, UR7, P0 ;  /* 0x00000007ff117e24 */ /* 0x000fe400080e06ff */
[----:B------:R-:W-:Y:S01]  /*f300*/  IMAD.X R3, RZ, RZ, UR9, P1 ;  /* 0x00000009ff037e24 */ /* 0x000fe200088e06ff */
[----:B------:R-:W-:Y:S07]  /*f310*/  BRA.U UP0, `(.L_x_316) ;  /* 0x0000000500407547 */ /* 0x000fee000b800000 */
        /* <DEDUP_REMOVED lines=13> */
.L_x_319:
[----:B------:R-:W2:Y:S02]  /*f3f0*/  LDG.E.U8 R2, desc[UR36][R2.64] ;  /* 0x0000002402027981 */ /* 0x000ea4000c1e1100 */
[----:B--2---:R-:W-:-:S04]  /*f400*/  I2FP.F32.U32 R0, R2 ;  /* 0x0000000200007245 */ /* 0x004fc80000201000 */
[----:B------:R-:W-:-:S04]  /*f410*/  F2FP.BF16.F32.PACK_AB R0, RZ, R0 ;  /* 0x00000000ff00723e */ /* 0x000fc800000010ff */
[----:B------:R-:W-:Y:S01]  /*f420*/  PRMT R19, R0, 0x7610, R19 ;  /* 0x0000761000137816 */ /* 0x000fe20000000013 */
[----:B------:R-:W-:Y:S06]  /*f430*/  BRA `(.L_x_321) ;  /* 0x0000000c00e07947 */ /* 0x000fec0003800000 */
.L_x_318:
        /* <DEDUP_REMOVED lines=11> */
.L_x_323:
[----:B------:R-:W2:Y:S02]  /*f4f0*/  LDG.E R2, desc[UR36][R2.64] ;  /* 0x0000002402027981 */ /* 0x000ea4000c1e1900 */
[----:B--2---:R-:W-:-:S04]  /*f500*/  I2FP.F32.S32 R0, R2 ;  /* 0x0000000200007245 */ /* 0x004fc80000201400 */
[----:B------:R-:W-:-:S04]  /*f510*/  F2FP.BF16.F32.PACK_AB R0, RZ, R0 ;  /* 0x00000000ff00723e */ /* 0x000fc800000010ff */
[----:B------:R-:W-:Y:S01]  /*f520*/  PRMT R19, R0, 0x7610, R19 ;  /* 0x0000761000137816 */ /* 0x000fe20000000013 */
[----:B------:R-:W-:Y:S06]  /*f530*/  BRA `(.L_x_321) ;  /* 0x0000000c00a07947 */ /* 0x000fec0003800000 */
.L_x_322:
[----:B------:R-:W2:Y:S02]  /*f540*/  LDG.E.U16 R2, desc[UR36][R2.64] ;  /* 0x0000002402027981 */ /* 0x000ea4000c1e1500 */
[----:B--2---:R-:W0:Y:S02]  /*f550*/  I2F.S16 R0, R2 ;  /* 0x0000000200007306 */ /* 0x004e240000101400 */
[----:B0-----:R-:W-:-:S04]  /*f560*/  F2FP.BF16.F32.PACK_AB R0, RZ, R0 ;  /* 0x00000000ff00723e */ /* 0x001fc800000010ff */
[----:B------:R-:W-:Y:S01]  /*f570*/  PRMT R19, R0, 0x7610, R19 ;  /* 0x0000761000137816 */ /* 0x000fe20000000013 */
[----:B------:R-:W-:Y:S06]  /*f580*/  BRA `(.L_x_321) ;  /* 0x0000000c008c7947 */ /* 0x000fec0003800000 */
.L_x_317:
        /* <DEDUP_REMOVED lines=9> */
.L_x_325:
[----:B------:R-:W2:Y:S02]  /*f620*/  LDG.E.U16 R0, desc[UR36][R2.64] ;  /* 0x0000002402007981 */ /* 0x000ea4000c1e1500 */
[----:B--2---:R-:W-:-:S05]  /*f630*/  HADD2.F32 R0, -RZ, R0.H0_H0 ;  /* 0x20000000ff007230 */ /* 0x004fca0000004100 */
[----:B------:R-:W-:-:S04]  /*f640*/  F2FP.BF16.F32.PACK_AB R0, RZ, R0 ;  /* 0x00000000ff00723e */ /* 0x000fc800000010ff */
[----:B------:R-:W-:Y:S01]  /*f650*/  PRMT R19, R0, 0x7610, R19 ;  /* 0x0000761000137816 */ /* 0x000fe20000000013 */
[----:B------:R-:W-:Y:S06]  /*f660*/  BRA `(.L_x_321) ;  /* 0x0000000c00547947 */ /* 0x000fec0003800000 */
.L_x_324:
        /* <DEDUP_REMOVED lines=9> */
.L_x_327:
[----:B------:R-:W2:Y:S02]  /*f700*/  LDG.E.U16 R2, desc[UR36][R2.64] ;  /* 0x0000002402027981 */ /* 0x000ea4000c1e1500 */
[----:B--2---:R-:W-:-:S05]  /*f710*/  HADD2.F32 R0, -RZ, R2.H0_H0 ;  /* 0x20000002ff007230 */ /* 0x004fca0000004100 */
[----:B------:R-:W-:-:S04]  /*f720*/  F2FP.BF16.F32.PACK_AB R0, RZ, R0 ;  /* 0x00000000ff00723e */ /* 0x000fc800000010ff */
[----:B------:R-:W-:Y:S01]  /*f730*/  PRMT R19, R0, 0x7610, R19 ;  /* 0x0000761000137816 */ /* 0x000fe20000000013 */
[----:B------:R-:W-:Y:S06]  /*f740*/  BRA `(.L_x_321) ;  /* 0x0000000c001c7947 */ /* 0x000fec0003800000 */
.L_x_326:
        /* <DEDUP_REMOVED lines=13> */
.L_x_316:
        /* <DEDUP_REMOVED lines=14> */
.L_x_330:
        /* <DEDUP_REMOVED lines=13> */
.L_x_329:
        /* <DEDUP_REMOVED lines=27> */
.L_x_332:
        /* <DEDUP_REMOVED lines=14> */
.L_x_331:
[----:B------:R0:W5:Y:S01]  /*fc60*/  LDG.E.U16 R19, desc[UR36][R2.64] ;  /* 0x0000002402137981 */ /* 0x000162000c1e1500 */
[----:B------:R-:W-:Y:S05]  /*fc70*/  BRA `(.L_x_321) ;  /* 0x0000000400d07947 */ /* 0x000fea0003800000 */
.L_x_328:
        /* <DEDUP_REMOVED lines=13> */
.L_x_335:
        /* <DEDUP_REMOVED lines=21> */
.L_x_339:
[----:B------:R-:W-:Y:S05]  /*fea0*/  BSYNC.RECONVERGENT B1 ;  /* 0x0000000000017941 */ /* 0x000fea0003800200 */
.L_x_338:
[----:B------:R-:W-:Y:S02]  /*feb0*/  SHF.L.U32 R0, R0, 0x14, RZ ;  /* 0x0000001400007819 */ /* 0x000fe400000006ff */
[----:B------:R-:W-:-:S04]  /*fec0*/  LEA R2, R2, 0x3b800000, 0x17 ;  /* 0x3b80000002027811 */ /* 0x000fc800078eb8ff */
[----:B------:R-:W-:-:S07]  /*fed0*/  LOP3.LUT R0, R2, R0, R7, 0xfe, !PT ;  /* 0x0000000002007212 */ /* 0x000fce00078efe07 */
.L_x_337:
[----:B------:R-:W-:Y:S05]  /*fee0*/  BSYNC.RECONVERGENT B0 ;  /* 0x0000000000007941 */ /* 0x000fea0003800200 */
.L_x_336:
[----:B------:R-:W-:-:S04]  /*fef0*/  F2FP.BF16.F32.PACK_AB R0, RZ, R0 ;  /* 0x00000000ff00723e */ /* 0x000fc800000010ff */
[----:B------:R-:W-:Y:S01]  /*ff00*/  PRMT R19, R0, 0x7610, R19 ;  /* 0x0000761000137816 */ /* 0x000fe20000000013 */
[----:B------:R-:W-:Y:S06]  /*ff10*/  BRA `(.L_x_321) ;  /* 0x0000000400287947 */ /* 0x000fec0003800000 */
.L_x_334:
        /* <DEDUP_REMOVED lines=21> */
.L_x_343:
[----:B------:R-:W-:Y:S05]  /*10070*/  BSYNC.RECONVERGENT B1 ;  /* 0x0000000000017941 */ /* 0x000fea0003800200 */
.L_x_342:
[----:B------:R-:W-:Y:S01]  /*10080*/  IMAD.SHL.U32 R0, R0, 0x200000, RZ ;  /* 0x0020000000007824 */ /* 0x000fe200078e00ff */
[----:B------:R-:W-:-:S04]  /*10090*/  LEA R2, R2, 0x37800000, 0x17 ;  /* 0x3780000002027811 */ /* 0x000fc800078eb8ff */
[----:B------:R-:W-:-:S07]  /*100a0*/  LOP3.LUT R0, R2, R0, R7, 0xfe, !PT ;  /* 0x0000000002007212 */ /* 0x000fce00078efe07 */
.L_x_341:
[----:B------:R-:W-:Y:S05]  /*100b0*/  BSYNC.RECONVERGENT B0 ;  /* 0x0000000000007941 */ /* 0x000fea0003800200 */
.L_x_340:
[----:B------:R-:W-:-:S04]  /*100c0*/  F2FP.BF16.F32.PACK_AB R0, RZ, R0 ;  /* 0x00000000ff00723e */ /* 0x000fc800000010ff */
[----:B------:R-:W-:Y:S01]  /*100d0*/  PRMT R19, R0, 0x7610, R19 ;  /* 0x0000761000137816 */ /* 0x000fe20000000013 */
[----:B------:R-:W-:Y:S06]  /*100e0*/  BRA `(.L_x_321) ;  /* 0x0000000000b47947 */ /* 0x000fec0003800000 */
.L_x_333:
        /* <DEDUP_REMOVED lines=14> */
.L_x_347:
[----:B------:R-:W-:Y:S05]  /*101d0*/  BSYNC.RECONVERGENT B0 ;  /* 0x0000000000007941 */ /* 0x000fea0003800200 */
.L_x_346:
[----:B------:R-:W-:-:S04]  /*101e0*/  F2FP.BF16.F32.PACK_AB R0, RZ, R0 ;  /* 0x00000000ff00723e */ /* 0x000fc800000010ff */
[----:B------:R-:W-:Y:S01]  /*101f0*/  PRMT R19, R0, 0x7610, R19 ;  /* 0x0000761000137816 */ /* 0x000fe20000000013 */
[----:B------:R-:W-:Y:S06]  /*10200*/  BRA `(.L_x_321) ;  /* 0x00000000006c7947 */ /* 0x000fec0003800000 */
.L_x_320:
        /* <DEDUP_REMOVED lines=9> */
[----:B------:R-:W-:-:S02]  /*102a0*/  IMAD.U32 R5, RZ, RZ, UR5 ;  /* 0x00000005ff057e24 */ /* 0x000fc4000f8e00ff */
[----:B-1----:R-:W-:Y:S01]  /*102b0*/  IMAD.U32 R6, RZ, RZ, UR6 ;  /* 0x00000006ff067e24 */ /* 0x002fe2000f8e00ff */
[----:B------:R-:W-:Y:S01]  /*102c0*/  MOV R7, UR7 ;  /* 0x0000000700077c02 */ /* 0x000fe20008000f00 */
[----:B---3--:R-:W-:Y:S02]  /*102d0*/  IMAD.U32 R10, RZ, RZ, UR8 ;  /* 0x00000008ff0a7e24 */ /* 0x008fe4000f8e00ff */
[----:B------:R-:W-:-:S07]  /*102e0*/  IMAD.U32 R11, RZ, RZ, UR9 ;  /* 0x00000009ff0b7e24 */ /* 0x000fce000f8e00ff */
[----:B------:R-:W-:-:S07]  /*102f0*/  LEPC R20, `(.L_x_348) ;  /* 0x000000001014794e */ /* 0x000fce0000000000 */
[----:B--2---:R-:W-:Y:S05]  /*10300*/  CALL.ABS.NOINC R2 ;  /* 0x0000000002007343 */ /* 0x004fea0003c00000 */
.L_x_348:
[----:B------:R-:W-:Y:S01]  /*10310*/  PRMT R19, RZ, 0x7610, R19 ;  /* 0x00007610ff137816 */ /* 0x000fe20000000013 */
[----:B------:R-:W-:Y:S06]  /*10320*/  BRA `(.L_x_321) ;  /* 0x0000000000247947 */ /* 0x000fec0003800000 */
.L_x_345:
[----:B------:R-:W2:Y:S02]  /*10330*/  LDG.E.64 R2, desc[UR36][R2.64] ;  /* 0x0000002402027981 */ /* 0x000ea4000c1e1b00 */
[----:B--2---:R-:W0:Y:S02]  /*10340*/  I2F.U64 R0, R2 ;  /* 0x0000000200007312 */ /* 0x004e240000301000 */
[----:B0-----:R-:W-:-:S04]  /*10350*/  F2FP.BF16.F32.PACK_AB R0, RZ, R0 ;  /* 0x00000000ff00723e */ /* 0x001fc800000010ff */
[----:B------:R-:W-:Y:S01]  /*10360*/  PRMT R19, R0, 0x7610, R19 ;  /* 0x0000761000137816 */ /* 0x000fe20000000013 */
[----:B------:R-:W-:Y:S06]  /*10370*/  BRA `(.L_x_321) ;  /* 0x0000000000107947 */ /* 0x000fec0003800000 */
.L_x_344:
[----:B------:R-:W2:Y:S02]  /*10380*/  LDG.E R2, desc[UR36][R2.64] ;  /* 0x0000002402027981 */ /* 0x000ea4000c1e1900 */
[----:B--2---:R-:W-:-:S04]  /*10390*/  I2FP.F32.U32 R0, R2 ;  /* 0x0000000200007245 */ /* 0x004fc80000201000 */
[----:B------:R-:W-:-:S04]  /*103a0*/  F2FP.BF16.F32.PACK_AB R0, RZ, R0 ;  /* 0x00000000ff00723e */ /* 0x000fc800000010ff */
[----:B------:R-:W-:-:S07]  /*103b0*/  PRMT R19, R0, 0x7610, R19 ;  /* 0x0000761000137816 */ /* 0x000fce0000000013 */
.L_x_321:
        /* <DEDUP_REMOVED lines=18> */
.L_x_352:
[----:B------:R-:W2:Y:S02]  /*104e0*/  LDG.E.U8 R2, desc[UR36][R2.64] ;  /* 0x0000002402027981 */ /* 0x000ea4000c1e1100 */
[----:B--2---:R-:W-:-:S04]  /*104f0*/  I2FP.F32.U32 R0, R2 ;  /* 0x0000000200007245 */ /* 0x004fc80000201000 */
[----:B------:R-:W-:Y:S01]  /*10500*/  F2FP.BF16.F32.PACK_AB R0, RZ, R0 ;  /* 0x00000000ff00723e */ /* 0x000fe200000010ff */
[----:B------:R-:W-:Y:S06]  /*10510*/  BRA `(.L_x_354) ;  /* 0x0000000c00a47947 */ /* 0x000fec0003800000 */
.L_x_351:
        /* <DEDUP_REMOVED lines=10> */
.L_x_356:
[----:B------:R-:W2:Y:S02]  /*105c0*/  LDG.E R2, desc[UR36][R2.64] ;  /* 0x0000002402027981 */ /* 0x000ea4000c1e1900 */
[----:B--2---:R-:W-:-:S04]  /*105d0*/  I2FP.F32.S32 R0, R2 ;  /* 0x0000000200007245 */ /* 0x004fc80000201400 */
[----:B------:R-:W-:Y:S01]  /*105e0*/  F2FP.BF16.F32.PACK_AB R0, RZ, R0 ;  /* 0x00000000ff00723e */ /* 0x000fe200000010ff */
[----:B------:R-:W-:Y:S06]  /*105f0*/  BRA `(.L_x_354) ;  /* 0x0000000c006c7947 */ /* 0x000fec0003800000 */
.L_x_355:
[----:B------:R-:W2:Y:S02]  /*10600*/  LDG.E.U16 R2, desc[UR36][R2.64] ;  /* 0x0000002402027981 */ /* 0x000ea4000c1e1500 */
[----:B--2---:R-:W0:Y:S02]  /*10610*/  I2F.S16 R0, R2 ;  /* 0x0000000200007306 */ /* 0x004e240000101400 */
[----:B0-----:R-:W-:Y:S01]  /*10620*/  F2FP.BF16.F32.PACK_AB R0, RZ, R0 ;  /* 0x00000000ff00723e */ /* 0x001fe200000010ff */
[----:B------:R-:W-:Y:S06]  /*10630*/  BRA `(.L_x_354) ;  /* 0x0000000c005c7947 */ /* 0x000fec0003800000 */
.L_x_350:
        /* <DEDUP_REMOVED lines=9> */
.L_x_358:
[----:B------:R-:W2:Y:S02]  /*106d0*/  LDG.E.U16 R0, desc[UR36][R2.64] ;  /* 0x0000002402007981 */ /* 0x000ea4000c1e1500 */
[----:B--2---:R-:W-:-:S05]  /*106e0*/  HADD2.F32 R0, -RZ, R0.H0_H0 ;  /* 0x20000000ff007230 */ /* 0x004fca0000004100 */
[----:B------:R-:W-:Y:S01]  /*106f0*/  F2FP.BF16.F32.PACK_AB R0, RZ, R0 ;  /* 0x00000000ff00723e */ /* 0x000fe200000010ff */
[----:B------:R-:W-:Y:S06]  /*10700*/  BRA `(.L_x_354) ;  /* 0x0000000c00287947 */ /* 0x000fec0003800000 */
.L_x_357:
        /* <DEDUP_REMOVED lines=9> */
.L_x_360:
[----:B------:R-:W2:Y:S02]  /*107a0*/  LDG.E.U16 R2, desc[UR36][R2.64] ;  /* 0x0000002402027981 */ /* 0x000ea4000c1e1500 */
[----:B--2---:R-:W-:-:S05]  /*107b0*/  HADD2.F32 R0, -RZ, R2.H0_H0 ;  /* 0x20000002ff007230 */ /* 0x004fca0000004100 */
[----:B------:R-:W-:Y:S01]  /*107c0*/  F2FP.BF16.F32.PACK_AB R0, RZ, R0 ;  /* 0x00000000ff00723e */ /* 0x000fe200000010ff */
[----:B------:R-:W-:Y:S06]  /*107d0*/  BRA `(.L_x_354) ;  /* 0x0000000800f47947 */ /* 0x000fec0003800000 */
.L_x_359:
        /* <DEDUP_REMOVED lines=12> */
.L_x_349:
        /* <DEDUP_REMOVED lines=13> */
.L_x_363:
        /* <DEDUP_REMOVED lines=12> */
.L_x_362:
        /* <DEDUP_REMOVED lines=27> */
.L_x_365:
        /* <DEDUP_REMOVED lines=13> */
.L_x_364:
[----:B------:R0:W5:Y:S01]  /*10cb0*/  LDG.E.U16 R0, desc[UR36][R2.64] ;  /* 0x0000002402007981 */ /* 0x000162000c1e1500 */
[----:B------:R-:W-:Y:S05]  /*10cc0*/  BRA `(.L_x_354) ;  /* 0x0000000400b87947 */ /* 0x000fea0003800000 */
.L_x_361:
        /* <DEDUP_REMOVED lines=12> */
.L_x_368:
        /* <DEDUP_REMOVED lines=21> */
.L_x_372:
[----:B------:R-:W-:Y:S05]  /*10ee0*/  BSYNC.RECONVERGENT B1 ;  /* 0x0000000000017941 */ /* 0x000fea0003800200 */
.L_x_371:
[----:B------:R-:W-:Y:S02]  /*10ef0*/  SHF.L.U32 R0, R0, 0x14, RZ ;  /* 0x0000001400007819 */ /* 0x000fe400000006ff */
[----:B------:R-:W-:-:S04]  /*10f00*/  LEA R2, R2, 0x3b800000, 0x17 ;  /* 0x3b80000002027811 */ /* 0x000fc800078eb8ff */
[----:B------:R-:W-:-:S07]  /*10f10*/  LOP3.LUT R0, R2, R0, R7, 0xfe, !PT ;  /* 0x0000000002007212 */ /* 0x000fce00078efe07 */
.L_x_370:
[----:B------:R-:W-:Y:S05]  /*10f20*/  BSYNC.RECONVERGENT B0 ;  /* 0x0000000000007941 */ /* 0x000fea0003800200 */
.L_x_369:
[----:B------:R-:W-:Y:S01]  /*10f30*/  F2FP.BF16.F32.PACK_AB R0, RZ, R0 ;  /* 0x00000000ff00723e */ /* 0x000fe200000010ff */
[----:B------:R-:W-:Y:S06]  /*10f40*/  BRA `(.L_x_354) ;  /* 0x0000000400187947 */ /* 0x000fec0003800000 */
.L_x_367:
        /* <DEDUP_REMOVED lines=21> */
.L_x_376:
[----:B------:R-:W-:Y:S05]  /*110a0*/  BSYNC.RECONVERGENT B1 ;  /* 0x0000000000017941 */ /* 0x000fea0003800200 */
.L_x_375:
[----:B------:R-:W-:Y:S01]  /*110b0*/  IMAD.SHL.U32 R0, R0, 0x200000, RZ ;  /* 0x0020000000007824 */ /* 0x000fe200078e00ff */
[----:B------:R-:W-:-:S04]  /*110c0*/  LEA R2, R2, 0x37800000, 0x17 ;  /* 0x3780000002027811 */ /* 0x000fc800078eb8ff */
[----:B------:R-:W-:-:S07]  /*110d0*/  LOP3.LUT R0, R2, R0, R7, 0xfe, !PT ;  /* 0x0000000002007212 */ /* 0x000fce00078efe07 */
.L_x_374:
[----:B------:R-:W-:Y:S05]  /*110e0*/  BSYNC.RECONVERGENT B0 ;  /* 0x0000000000007941 */ /* 0x000fea0003800200 */
.L_x_373:
[----:B------:R-:W-:Y:S01]  /*110f0*/  F2FP.BF16.F32.PACK_AB R0, RZ, R0 ;  /* 0x00000000ff00723e */ /* 0x000fe200000010ff */
[----:B------:R-:W-:Y:S06]  /*11100*/  BRA `(.L_x_354) ;  /* 0x0000000000a87947 */ /* 0x000fec0003800000 */
.L_x_366:
        /* <DEDUP_REMOVED lines=14> */
.L_x_380:
[----:B------:R-:W-:Y:S05]  /*111f0*/  BSYNC.RECONVERGENT B0 ;  /* 0x0000000000007941 */ /* 0x000fea0003800200 */
.L_x_379:
[----:B------:R-:W-:Y:S01]  /*11200*/  F2FP.BF16.F32.PACK_AB R0, RZ, R0 ;  /* 0x00000000ff00723e */ /* 0x000fe200000010ff */
[----:B------:R-:W-:Y:S06]  /*11210*/  BRA `(.L_x_354) ;  /* 0x0000000000647947 */ /* 0x000fec0003800000 */
.L_x_353:
        /* <DEDUP_REMOVED lines=15> */
[----:B--2--5:R-:W-:Y:S05]  /*11310*/  CALL.ABS.NOINC R2 ;  /* 0x0000000002007343 */ /* 0x024fea0003c00000 */
.L_x_381:
[----:B------:R-:W-:Y:S01]  /*11320*/  PRMT R0, RZ, 0x7610, R0 ;  /* 0x00007610ff007816 */ /* 0x000fe20000000000 */
[----:B------:R-:W-:Y:S06]  /*11330*/  BRA `(.L_x_354) ;  /* 0x00000000001c7947 */ /* 0x000fec0003800000 */
.L_x_378:
[----:B------:R-:W2:Y:S02]  /*11340*/  LDG.E.64 R2, desc[UR36][R2.64] ;  /* 0x0000002402027981 */ /* 0x000ea4000c1e1b00 */
[----:B--2---:R-:W0:Y:S02]  /*11350*/  I2F.U64 R0, R2 ;  /* 0x0000000200007312 */ /* 0x004e240000301000 */
[----:B0-----:R-:W-:Y:S01]  /*11360*/  F2FP.BF16.F32.PACK_AB R0, RZ, R0 ;  /* 0x00000000ff00723e */ /* 0x001fe200000010ff */
[----:B------:R-:W-:Y:S06]  /*11370*/  BRA `(.L_x_354) ;  /* 0x00000000000c7947 */ /* 0x000fec0003800000 */
.L_x_377:
[----:B------:R-:W2:Y:S02]  /*11380*/  LDG.E R2, desc[UR36][R2.64] ;  /* 0x0000002402027981 */ /* 0x000ea4000c1e1900 */
[----:B--2---:R-:W-:-:S04]  /*11390*/  I2FP.F32.U32 R0, R2 ;  /* 0x0000000200007245 */ /* 0x004fc80000201000 */
[----:B------:R-:W-:-:S07]  /*113a0*/  F2FP.BF16.F32.PACK_AB R0, RZ, R0 ;  /* 0x00000000ff00723e */ /* 0x000fce00000010ff */
.L_x_354:
[----:B-----5:R-:W-:Y:S01]  /*113b0*/  IMAD.U32 R0, R0, 0x10000, RZ ;  /* 0x0001000000007824 */ /* 0x020fe200078e00ff */
[----:B------:R-:W-:Y:S01]  /*113c0*/  MOV R6, 0x3e800000 ;  /* 0x3e80000000067802 */ /* 0x000fe20000000f00 */
[----:B------:R-:W-:Y:S01]  /*113d0*/  IMAD.MOV.U32 R7, RZ, RZ, 0x3d39bf78 ;  /* 0x3d39bf78ff077424 */ /* 0x000fe200078e00ff */
[----:B------:R-:W-:Y:S01]  /*113e0*/  SHF.L.U32 R19, R19, 0x10, RZ ;  /* 0x0000001013137819 */ /* 0x000fe200000006ff */
[----:B0-----:R-:W-:Y:S01]  /*113f0*/  FMUL.FTZ R2, R0, 1.4426950216293334961 ;  /* 0x3fb8aa3b00027820 */ /* 0x001fe20000410000 */
[----:B------:R-:W-:-:S04]  /*11400*/  UPRMT UR4, UR43, 0x9910, URZ ;  /* 0x000099102b047896 */ /* 0x000fc800080000ff */
[----:B------:R-:W-:Y:S01]  /*11410*/  UISETP.GT.AND UP0, UPT, UR4, 0x9, UPT ;  /* 0x000000090400788c */ /* 0x000fe2000bf04270 */
[----:B------:R-:W0:Y:S02]  /*11420*/  MUFU.EX2 R2, R2 ;  /* 0x0000000200027308 */ /* 0x000e240000000800 */
        /* <DEDUP_REMOVED lines=28> */
[----:B------:R-:W-:Y:S01]  /*115f0*/  @P0 FSEL R3, R3, -RZ, P1 ;  /* 0x800000ff03030208 */ /* 0x000fe20000800000 */
[----:B------:R-:W0:Y:S08]  /*11600*/  MUFU.RCP R5, R4 ;  /* 0x0000000400057308 */ /* 0x000e300000001000 */
[----:B------:R-:W1:Y:S01]  /*11610*/  MUFU.TANH R3, R3 ;  /* 0x0000000300037308 */ /* 0x000e620000002400 */
[----:B0-----:R-:W-:Y:S01]  /*11620*/  FMUL.FTZ R0, R0, R5 ;  /* 0x0000000500007220 */ /* 0x001fe20000410000 */
        /* <DEDUP_REMOVED lines=15> */
[----:B0-----:R-:W-:Y:S01]  /*11720*/  STG.E.U8 desc[UR36][R16.64], R3 ;  /* 0x0000000310007986 */ /* 0x001fe2000c101124 */
[----:B------:R-:W-:Y:S05]  /*11730*/  EXIT ;  /* 0x000000000000794d */ /* 0x000fea0003800000 */
.L_x_385:
[----:B-1----:R-:W-:-:S06]  /*11740*/  IMAD.U32 R3, R5, 0x10000, RZ ;  /* 0x0001000005037824 */ /* 0x002fcc00078e00ff */
[----:B------:R-:W1:Y:S02]  /*11750*/  F2I.S64.TRUNC R2, R3 ;  /* 0x0000000300027311 */ /* 0x000e64000020d900 */
[----:B-1----:R-:W-:Y:S01]  /*11760*/  STG.E.U8 desc[UR36][R16.64], R2 ;  /* 0x0000000210007986 */ /* 0x002fe2000c101124 */
[----:B------:R-:W-:Y:S05]  /*11770*/  EXIT ;  /* 0x000000000000794d */ /* 0x000fea0003800000 */
.L_x_384:
        /* <DEDUP_REMOVED lines=8> */
[----:B-1----:R-:W-:Y:S01]  /*11800*/  STG.E.64 desc[UR36][R16.64], R2 ;  /* 0x0000000210007986 */ /* 0x002fe2000c101b24 */
[----:B------:R-:W-:Y:S05]  /*11810*/  EXIT ;  /* 0x000000000000794d */ /* 0x000fea0003800000 */
.L_x_388:
[----:B-1----:R-:W-:-:S06]  /*11820*/  SHF.L.U32 R5, R5, 0x10, RZ ;  /* 0x0000001005057819 */ /* 0x002fcc00000006ff */
[----:B------:R-:W1:Y:S02]  /*11830*/  F2I.FTZ.TRUNC.NTZ R5, R5 ;  /* 0x0000000500057305 */ /* 0x000e64000021f100 */
[----:B-1----:R-:W-:Y:S01]  /*11840*/  STG.E desc[UR36][R16.64], R5 ;  /* 0x0000000510007986 */ /* 0x002fe2000c101924 */
[----:B------:R-:W-:Y:S05]  /*11850*/  EXIT ;  /* 0x000000000000794d */ /* 0x000fea0003800000 */
.L_x_387:
[----:B-1----:R-:W-:-:S06]  /*11860*/  IMAD.U32 R5, R5, 0x10000, RZ ;  /* 0x0001000005057824 */ /* 0x002fcc00078e00ff */
[----:B------:R-:W1:Y:S02]  /*11870*/  F2I.FTZ.TRUNC.NTZ R5, R5 ;  /* 0x0000000500057305 */ /* 0x000e64000021f100 */
[----:B-1----:R-:W-:Y:S01]  /*11880*/  STG.E.U16 desc[UR36][R16.64], R5 ;  /* 0x0000000510007986 */ /* 0x002fe2000c101524 */
[----:B------:R-:W-:Y:S05]  /*11890*/  EXIT ;  /* 0x000000000000794d */ /* 0x000fea0003800000 */
.L_x_383:
[----:B------:R-:W-:-:S09]  /*118a0*/  UISETP.GT.AND UP0, UPT, UR4, 0x6, UPT ;  /* 0x000000060400788c */ /* 0x000fd2000bf04270 */
[----:B------:R-:W-:Y:S05]  /*118b0*/  BRA.U UP0, `(.L_x_389) ;  /* 0x00000001002c7547 */ /* 0x000fea000b800000 */
[----:B------:R-:W-:-:S09]  /*118c0*/  UISETP.NE.AND UP0, UPT, UR4, 0x5, UPT ;  /* 0x000000050400788c */ /* 0x000fd2000bf05270 */
[----:B------:R-:W-:Y:S05]  /*118d0*/  BRA.U !UP0, `(.L_x_390) ;  /* 0x0000000108147547 */ /* 0x000fea000b800000 */
[----:B------:R-:W-:-:S09]  /*118e0*/  UISETP.NE.AND UP0, UPT, UR4, 0x6, UPT ;  /* 0x000000060400788c */ /* 0x000fd2000bf05270 */
[----:B------:R-:W-:Y:S05]  /*118f0*/  BRA.U UP0, `(.L_x_386) ;  /* 0x0000000900307547 */ /* 0x000fea000b800000 */
[----:B-1----:R-:W-:-:S05]  /*11900*/  IMAD.U32 R5, R5, 0x10000, RZ ;  /* 0x0001000005057824 */ /* 0x002fca00078e00ff */
[----:B------:R-:W-:Y:S01]  /*11910*/  STG.E desc[UR36][R16.64], R5 ;  /* 0x0000000510007986 */ /* 0x000fe2000c101924 */
[----:B------:R-:W-:Y:S05]  /*11920*/  EXIT ;  /* 0x000000000000794d */ /* 0x000fea0003800000 */
.L_x_390:
[----:B01----:R-:W-:-:S05]  /*11930*/  IMAD.U32 R0, R5, 0x10000, RZ ;  /* 0x0001000005007824 */ /* 0x003fca00078e00ff */
[----:B------:R-:W-:-:S05]  /*11940*/  F2FP.F16.F32.PACK_AB R0, RZ, R0 ;  /* 0x00000000ff00723e */ /* 0x000fca00000000ff */
[----:B------:R-:W-:Y:S01]  /*11950*/  STG.E.U16 desc[UR36][R16.64], R0 ;  /* 0x0000000010007986 */ /* 0x000fe2000c101524 */
[----:B------:R-:W-:Y:S05]  /*11960*/  EXIT ;  /* 0x000000000000794d */ /* 0x000fea0003800000 */
.L_x_389:
[----:B------:R-:W-:-:S09]  /*11970*/  UISETP.NE.AND UP0, UPT, UR4, 0x7, UPT ;  /* 0x000000070400788c */ /* 0x000fd2000bf05270 */
[----:B------:R-:W-:Y:S05]  /*11980*/  BRA.U !UP0, `(.L_x_391) ;  /* 0x0000000108347547 */ /* 0x000fea000b800000 */
[----:B------:R-:W-:-:S09]  /*11990*/  UISETP.NE.AND UP0, UPT, UR4, 0x8, UPT ;  /* 0x000000080400788c */ /* 0x000fd2000bf05270 */
[----:B------:R-:W-:Y:S05]  /*119a0*/  BRA.U !UP0, `(.L_x_392) ;  /* 0x0000000108187547 */ /* 0x000fea000b800000 */
[----:B------:R-:W-:-:S09]  /*119b0*/  UISETP.NE.AND UP0, UPT, UR4, 0x9, UPT ;  /* 0x000000090400788c */ /* 0x000fd2000bf05270 */
[----:B------:R-:W-:Y:S05]  /*119c0*/  BRA.U UP0, `(.L_x_386) ;  /* 0x0000000500fc7547 */ /* 0x000fea000b800000 */
[----:B-1----:R-:W-:Y:S01]  /*119d0*/  SHF.L.U32 R2, R5, 0x10, RZ ;  /* 0x0000001005027819 */ /* 0x002fe200000006ff */
[----:B------:R-:W-:-:S05]  /*119e0*/  IMAD.MOV.U32 R3, RZ, RZ, RZ ;  /* 0x000000ffff037224 */ /* 0x000fca00078e00ff */
[----:B------:R-:W-:Y:S01]  /*119f0*/  STG.E.64 desc[UR36][R16.64], R2 ;  /* 0x0000000210007986 */ /* 0x000fe2000c101b24 */
[----:B------:R-:W-:Y:S05]  /*11a00*/  EXIT ;  /* 0x000000000000794d */ /* 0x000fea0003800000 */
.L_x_392:
[----:B-1----:R-:W-:-:S05]  /*11a10*/  IMAD.U32 R5, R5, 0x10000, RZ ;  /* 0x0001000005057824 */ /* 0x002fca00078e00ff */
[----:B------:R-:W-:-:S04]  /*11a20*/  F2FP.F16.F32.PACK_AB R3, RZ, R5 ;  /* 0x00000005ff03723e */ /* 0x000fc800000000ff */
[----:B------:R-:W-:-:S05]  /*11a30*/  PRMT R3, R3, 0x5410, RZ ;  /* 0x0000541003037816 */ /* 0x000fca00000000ff */
[----:B------:R-:W-:Y:S01]  /*11a40*/  STG.E desc[UR36][R16.64], R3 ;  /* 0x0000000310007986 */ /* 0x000fe2000c101924 */
[----:B------:R-:W-:Y:S05]  /*11a50*/  EXIT ;  /* 0x000000000000794d */ /* 0x000fea0003800000 */
.L_x_391:
[----:B-1----:R-:W-:-:S04]  /*11a60*/  IMAD.U32 R2, R5, 0x10000, RZ ;  /* 0x0001000005027824 */ /* 0x002fc800078e00ff */
[----:B------:R-:W-:-:S06]  /*11a70*/  FMUL.FTZ R2, R2, 1 ;  /* 0x3f80000002027820 */ /* 0x000fcc0000410000 */
[----:B------:R-:W1:Y:S02]  /*11a80*/  F2F.F64.F32 R2, R2 ;  /* 0x0000000200027310 */ /* 0x000e640000201800 */
[----:B-1----:R-:W-:Y:S01]  /*11a90*/  STG.E.64 desc[UR36][R16.64], R2 ;  /* 0x0000000210007986 */ /* 0x002fe2000c101b24 */
[----:B------:R-:W-:Y:S05]  /*11aa0*/  EXIT ;  /* 0x000000000000794d */ /* 0x000fea0003800000 */
.L_x_382:
        /* <DEDUP_REMOVED lines=10> */
[----:B-1----:R-:W-:-:S06]  /*11b50*/  SHF.L.U32 R3, R5, 0x10, RZ ;  /* 0x0000001005037819 */ /* 0x002fcc00000006ff */
[----:B------:R-:W1:Y:S02]  /*11b60*/  F2I.FTZ.U32.TRUNC.NTZ R3, R3 ;  /* 0x0000000300037305 */ /* 0x000e64000021f000 */
[----:B-1----:R-:W-:Y:S01]  /*11b70*/  STG.E.U16 desc[UR36][R16.64], R3 ;  /* 0x0000000310007986 */ /* 0x002fe2000c101524 */
[----:B------:R-:W-:Y:S05]  /*11b80*/  EXIT ;  /* 0x000000000000794d */ /* 0x000fea0003800000 */
.L_x_396:
[----:B-1----:R-:W-:Y:S01]  /*11b90*/  IMAD.U32 R3, R5, 0x10000, RZ ;  /* 0x0001000005037824 */ /* 0x002fe200078e00ff */
[----:B------:R-:W-:Y:S01]  /*11ba0*/  BSSY.RECONVERGENT B0, `(.L_x_397) ;  /* 0x0000013000007945 */ /* 0x000fe20003800200 */
[----:B------:R-:W-:-:S03]  /*11bb0*/  IMAD.MOV.U32 R8, RZ, RZ, 0x80 ;  /* 0x00000080ff087424 */ /* 0x000fc600078e00ff */
[----:B------:R-:W-:-:S04]  /*11bc0*/  LOP3.LUT R2, R3, 0x7fffffff, RZ, 0xc0, !PT ;  /* 0x7fffffff03027812 */ /* 0x000fc800078ec0ff */
[----:B------:R-:W-:-:S13]  /*11bd0*/  ISETP.GT.U32.AND P0, PT, R2, 0x437fffff, PT ;  /* 0x437fffff0200780c */ /* 0x000fda0003f04070 */
[----:B------:R-:W-:Y:S05]  /*11be0*/  @P0 BRA `(.L_x_398) ;  /* 0x0000000000380947 */ /* 0x000fea0003800000 */
[----:B------:R-:W-:-:S13]  /*11bf0*/  ISETP.GE.U32.AND P0, PT, R2, 0x3c000000, PT ;  /* 0x3c0000000200780c */ /* 0x000fda0003f06070 */
[----:B0-----:R-:W-:-:S04]  /*11c00*/  @P0 SHF.R.U32.HI R0, RZ, 0x14, R3 ;  /* 0x00000014ff000819 */ /* 0x001fc80000011603 */
[----:B------:R-:W-:-:S04]  /*11c10*/  @P0 LOP3.LUT R0, R0, 0x1, RZ, 0xc0, !PT ;  /* 0x0000000100000812 */ /* 0x000fc800078ec0ff */
[----:B------:R-:W-:-:S04]  /*11c20*/  @P0 IADD3 R0, PT, PT, R3, 0x487ffff, R0 ;  /* 0x0487ffff03000810 */ /* 0x000fc80007ffe000 */
[----:B------:R-:W-:-:S04]  /*11c30*/  @P0 SHF.R.U32.HI R0, RZ, 0x14, R0 ;  /* 0x00000014ff000819 */ /* 0x000fc80000011600 */
[----:B------:R-:W-:Y:S01]  /*11c40*/  @P0 LOP3.LUT R0, R0, 0xff, RZ, 0xc0, !PT ;  /* 0x000000ff00000812 */ /* 0x000fe200078ec0ff */
[----:B------:R-:W-:Y:S06]  /*11c50*/  @P0 BRA `(.L_x_399) ;  /* 0x0000000000100947 */ /* 0x000fec0003800000 */
[----:B------:R-:W-:Y:S01]  /*11c60*/  FADD.FTZ R0, R2, 8192 ;  /* 0x4600000002007421 */ /* 0x000fe20000010000 */
[----:B------:R-:W-:-:S04]  /*11c70*/  PRMT R8, RZ, 0x7610, R8 ;  /* 0x00007610ff087816 */ /* 0x000fc80000000008 */
[----:B------:R-:W-:-:S13]  /*11c80*/  LOP3.LUT P0, R0, R0, 0xff, RZ, 0xc0, !PT ;  /* 0x000000ff00007812 */ /* 0x000fda000780c0ff */
[----:B------:R-:W-:Y:S05]  /*11c90*/  @!P0 BRA `(.L_x_398) ;  /* 0x00000000000c8947 */ /* 0x000fea0003800000 */
.L_x_399:
[----:B------:R-:W-:-:S04]  /*11ca0*/  SHF.R.U32.HI R3, RZ, 0x18, R3 ;  /* 0x00000018ff037819 */ /* 0x000fc80000011603 */
[----:B------:R-:W-:-:S04]  /*11cb0*/  LOP3.LUT R0, R0, 0x80, R3, 0xf8, !PT ;  /* 0x0000008000007812 */ /* 0x000fc800078ef803 */
[----:B------:R-:W-:-:S07]  /*11cc0*/  PRMT R8, R0, 0x7610, R8 ;  /* 0x0000761000087816 */ /* 0x000fce0000000008 */
.L_x_398:
[----:B------:R-:W-:Y:S05]  /*11cd0*/  BSYNC.RECONVERGENT B0 ;  /* 0x0000000000007941 */ /* 0x000fea0003800200 */
.L_x_397:
[----:B------:R-:W-:Y:S01]  /*11ce0*/  STG.E.U8 desc[UR36][R16.64], R8 ;  /* 0x0000000810007986 */ /* 0x000fe2000c101124 */
[----:B------:R-:W-:Y:S05]  /*11cf0*/  EXIT ;  /* 0x000000000000794d */ /* 0x000fea0003800000 */
.L_x_395:
[----:B-1----:R-:W-:Y:S01]  /*11d00*/  IMAD.U32 R3, R5, 0x10000, RZ ;  /* 0x0001000005037824 */ /* 0x002fe200078e00ff */
[----:B------:R-:W-:Y:S01]  /*11d10*/  BSSY.RECONVERGENT B0, `(.L_x_400) ;  /* 0x0000013000007945 */ /* 0x000fe20003800200 */
[----:B------:R-:W-:-:S03]  /*11d20*/  MOV R8, 0x80 ;  /* 0x0000008000087802 */ /* 0x000fc60000000f00 */
        /* <DEDUP_REMOVED lines=14> */
.L_x_402:
[----:B------:R-:W-:-:S04]  /*11e10*/  SHF.R.U32.HI R3, RZ, 0x18, R3 ;  /* 0x00000018ff037819 */ /* 0x000fc80000011603 */
[----:B------:R-:W-:-:S04]  /*11e20*/  LOP3.LUT R0, R0, 0x80, R3, 0xf8, !PT ;  /* 0x0000008000007812 */ /* 0x000fc800078ef803 */
[----:B------:R-:W-:-:S07]  /*11e30*/  PRMT R8, R0, 0x7610, R8 ;  /* 0x0000761000087816 */ /* 0x000fce0000000008 */
.L_x_401:
[----:B------:R-:W-:Y:S05]  /*11e40*/  BSYNC.RECONVERGENT B0 ;  /* 0x0000000000007941 */ /* 0x000fea0003800200 */
.L_x_400:
[----:B------:R-:W-:Y:S01]  /*11e50*/  STG.E.U8 desc[UR36][R16.64], R8 ;  /* 0x0000000810007986 */ /* 0x000fe2000c101124 */
[----:B------:R-:W-:Y:S05]  /*11e60*/  EXIT ;  /* 0x000000000000794d */ /* 0x000fea0003800000 */
.L_x_394:
[----:B------:R-:W-:-:S09]  /*11e70*/  UISETP.NE.AND UP0, UPT, UR4, 0x1c, UPT ;  /* 0x0000001c0400788c */ /* 0x000fd2000bf05270 */
[----:B------:R-:W-:Y:S05]  /*11e80*/  BRA.U !UP0, `(.L_x_403) ;  /* 0x0000000108607547 */ /* 0x000fea000b800000 */
[----:B------:R-:W-:-:S09]  /*11e90*/  UISETP.NE.AND UP0, UPT, UR4, 0x1d, UPT ;  /* 0x0000001d0400788c */ /* 0x000fd2000bf05270 */
[----:B------:R-:W-:Y:S05]  /*11ea0*/  BRA.U !UP0, `(.L_x_404) ;  /* 0x0000000108487547 */ /* 0x000fea000b800000 */
[----:B------:R-:W-:-:S09]  /*11eb0*/  UISETP.NE.AND UP0, UPT, UR4, 0x2c, UPT ;  /* 0x0000002c0400788c */ /* 0x000fd2000bf05270 */
[----:B------:R-:W-:Y:S05]  /*11ec0*/  BRA.U UP0, `(.L_x_386) ;  /* 0x0000000100bc7547 */ /* 0x000fea000b800000 */
[----:B-1----:R-:W-:Y:S02]  /*11ed0*/  IMAD.U32 R5, R5, 0x10000, RZ ;  /* 0x0001000005057824 */ /* 0x002fe400078e00ff */
[----:B------:R-:W-:-:S03]  /*11ee0*/  IMAD.MOV.U32 R3, RZ, RZ, 0xff ;  /* 0x000000ffff037424 */ /* 0x000fc600078e00ff */
[----:B------:R-:W-:-:S04]  /*11ef0*/  SHF.R.U32.HI R4, RZ, 0x17, R5 ;  /* 0x00000017ff047819 */ /* 0x000fc80000011605 */
[----:B------:R-:W-:-:S04]  /*11f00*/  LOP3.LUT R2, R4, 0xff, RZ, 0xc0, !PT ;  /* 0x000000ff04027812 */ /* 0x000fc800078ec0ff */
[----:B------:R-:W-:-:S13]  /*11f10*/  ISETP.NE.AND P1, PT, R2, 0xff, PT ;  /* 0x000000ff0200780c */ /* 0x000fda0003f25270 */
[--C-:B0-----:R-:W-:Y:S02]  /*11f20*/  @P1 SHF.R.U32.HI R0, RZ, 0x16, R5.reuse ;  /* 0x00000016ff001819 */ /* 0x101fe40000011605 */
[----:B------:R-:W-:Y:S02]  /*11f30*/  @P1 LOP3.LUT P0, RZ, R2, 0x3fffff, R5, 0xf8, !PT ;  /* 0x003fffff02ff1812 */ /* 0x000fe4000780f805 */
[----:B------:R-:W-:-:S04]  /*11f40*/  @P1 LOP3.LUT R0, R0, 0x1, RZ, 0xc0, !PT ;  /* 0x0000000100001812 */ /* 0x000fc800078ec0ff */
[----:B------:R-:W-:Y:S01]  /*11f50*/  @P1 ISETP.EQ.U32.AND P2, PT, R0, 0x1, P0 ;  /* 0x000000010000180c */ /* 0x000fe20000742070 */
[----:B------:R-:W-:Y:S01]  /*11f60*/  @P1 VIADD R0, R4, 0x1 ;  /* 0x0000000104001836 */ /* 0x000fe20000000000 */
[----:B------:R-:W-:Y:S02]  /*11f70*/  PLOP3.LUT P0, PT, PT, PT, PT, 0x80, 0x8 ;  /* 0x000000000008781c */ /* 0x000fe40003f0f070 */
[----:B------:R-:W-:-:S13]  /*11f80*/  @P1 PLOP3.LUT P0, PT, P2, PT, PT, 0x80, 0x8 ;  /* 0x000000000008181c */ /* 0x000fda000170f070 */
[----:B------:R-:W-:-:S05]  /*11f90*/  @!P0 IADD3 R0, PT, PT, R4, RZ, RZ ;  /* 0x000000ff04008210 */ /* 0x000fca0007ffe0ff */
[----:B------:R-:W-:-:S05]  /*11fa0*/  @P1 IMAD.MOV.U32 R3, RZ, RZ, R0 ;  /* 0x000000ffff031224 */ /* 0x000fca00078e0000 */
[----:B------:R-:W-:Y:S01]  /*11fb0*/  STG.E.U8 desc[UR36][R16.64], R3 ;  /* 0x0000000310007986 */ /* 0x000fe2000c101124 */
[----:B------:R-:W-:Y:S05]  /*11fc0*/  EXIT ;  /* 0x000000000000794d */ /* 0x000fea0003800000 */
.L_x_404:
[----:B-1----:R-:W-:-:S06]  /*11fd0*/  IMAD.U32 R2, R5, 0x10000, RZ ;  /* 0x0001000005027824 */ /* 0x002fcc00078e00ff */
[----:B------:R-:W1:Y:S02]  /*11fe0*/  F2I.U64.TRUNC R2, R2 ;  /* 0x0000000200027311 */ /* 0x000e64000020d800 */
[----:B-1----:R-:W-:Y:S01]  /*11ff0*/  STG.E.64 desc[UR36][R16.64], R2 ;  /* 0x0000000210007986 */ /* 0x002fe2000c101b24 */
[----:B------:R-:W-:Y:S05]  /*12000*/  EXIT ;  /* 0x000000000000794d */ /* 0x000fea0003800000 */
.L_x_403:
[----:B-1----:R-:W-:-:S06]  /*12010*/  IMAD.U32 R5, R5, 0x10000, RZ ;  /* 0x0001000005057824 */ /* 0x002fcc00078e00ff */
[----:B------:R-:W1:Y:S02]  /*12020*/  F2I.FTZ.U32.TRUNC.NTZ R5, R5 ;  /* 0x0000000500057305 */ /* 0x000e64000021f000 */
[----:B-1----:R-:W-:Y:S01]  /*12030*/  STG.E desc[UR36][R16.64], R5 ;  /* 0x0000000510007986 */ /* 0x002fe2000c101924 */
[----:B------:R-:W-:Y:S05]  /*12040*/  EXIT ;  /* 0x000000000000794d */ /* 0x000fea0003800000 */
.L_x_393:
        /* <DEDUP_REMOVED lines=9> */
[----:B------:R-:W-:Y:S01]  /*120e0*/  STG.E.U8 desc[UR36][R16.64], R3 ;  /* 0x0000000310007986 */ /* 0x000fe2000c101124 */
[----:B------:R-:W-:Y:S05]  /*120f0*/  EXIT ;  /* 0x000000000000794d */ /* 0x000fea0003800000 */
.L_x_406:
[----:B-1----:R-:W-:Y:S01]  /*12100*/  IMAD.U32 R5, R5, 0x10000, RZ ;  /* 0x0001000005057824 */ /* 0x002fe200078e00ff */
[----:B------:R-:W-:-:S03]  /*12110*/  CS2R R6, SRZ ;  /* 0x0000000000067805 */ /* 0x000fc6000001ff00 */
[----:B------:R-:W-:-:S06]  /*12120*/  FMUL.FTZ R5, R5, 1 ;  /* 0x3f80000005057820 */ /* 0x000fcc0000410000 */
[----:B------:R-:W1:Y:S02]  /*12130*/  F2F.F64.F32 R4, R5 ;  /* 0x0000000500047310 */ /* 0x000e640000201800 */
[----:B-1----:R-:W-:Y:S01]  /*12140*/  STG.E.128 desc[UR36][R16.64], R4 ;  /* 0x0000000410007986 */ /* 0x002fe2000c101d24 */
[----:B------:R-:W-:Y:S05]  /*12150*/  EXIT ;  /* 0x000000000000794d */ /* 0x000fea0003800000 */
.L_x_405:
[----:B------:R-:W-:-:S09]  /*12160*/  UISETP.NE.AND UP0, UPT, UR4, 0xf, UPT ;  /* 0x0000000f0400788c */ /* 0x000fd2000bf05270 */
[----:B------:R-:W-:Y:S05]  /*12170*/  BRA.U !UP0, `(.L_x_407) ;  /* 0x0000000108e87547 */ /* 0x000fea000b800000 */
[----:B------:R-:W-:-:S09]  /*12180*/  UISETP.NE.AND UP0, UPT, UR4, 0x17, UPT ;  /* 0x000000170400788c */ /* 0x000fd2000bf05270 */
[----:B------:R-:W-:Y:S05]  /*12190*/  BRA.U !UP0, `(.L_x_408) ;  /* 0x0000000108907547 */ /* 0x000fea000b800000 */
[----:B------:R-:W-:-:S09]  /*121a0*/  UISETP.NE.AND UP0, UPT, UR4, 0x18, UPT ;  /* 0x000000180400788c */ /* 0x000fd2000bf05270 */
[----:B------:R-:W-:Y:S05]  /*121b0*/  BRA.U !UP0, `(.L_x_409) ;  /* 0x0000000108447547 */ /* 0x000fea000b800000 */
.L_x_386:
        /* <DEDUP_REMOVED lines=16> */
.L_x_410:
[----:B------:R-:W-:Y:S05]  /*122c0*/  EXIT ;  /* 0x000000000000794d */ /* 0x000fea0003800000 */
.L_x_409:
        /* <DEDUP_REMOVED lines=13> */
.L_x_412:
[----:B------:R-:W-:Y:S05]  /*123a0*/  BSYNC.RECONVERGENT B0 ;  /* 0x0000000000007941 */ /* 0x000fea0003800200 */
.L_x_411:
[----:B------:R-:W-:-:S05]  /*123b0*/  LOP3.LUT R3, R0, 0x80, R3, 0xf8, !PT ;  /* 0x0000008000037812 */ /* 0x000fca00078ef803 */
[----:B------:R-:W-:Y:S01]  /*123c0*/  STG.E.U8 desc[UR36][R16.64], R3 ;  /* 0x0000000310007986 */ /* 0x000fe2000c101124 */
[----:B------:R-:W-:Y:S05]  /*123d0*/  EXIT ;  /* 0x000000000000794d */ /* 0x000fea0003800000 */
.L_x_408:
        /* <DEDUP_REMOVED lines=12> */
.L_x_414:
[----:B0-----:R-:W-:Y:S01]  /*124a0*/  IMAD.MOV.U32 R0, RZ, RZ, 0x7f ;  /* 0x0000007fff007424 */ /* 0x001fe200078e00ff */
[----:B------:R-:W-:-:S04]  /*124b0*/  ISETP.GT.U32.AND P0, PT, R2, 0x7f800000, PT ;  /* 0x7f8000000200780c */ /* 0x000fc80003f04070 */
[----:B------:R-:W-:-:S09]  /*124c0*/  SEL R0, R0, 0x7c, P0 ;  /* 0x0000007c00007807 */ /* 0x000fd20000000000 */
.L_x_415:
[----:B------:R-:W-:Y:S05]  /*124d0*/  BSYNC.RECONVERGENT B0 ;  /* 0x0000000000007941 */ /* 0x000fea0003800200 */
.L_x_413:
[----:B------:R-:W-:-:S04]  /*124e0*/  SHF.R.U32.HI R3, RZ, 0x18, R3 ;  /* 0x00000018ff037819 */ /* 0x000fc80000011603 */
[----:B------:R-:W-:-:S05]  /*124f0*/  LOP3.LUT R3, R0, 0x80, R3, 0xf8, !PT ;  /* 0x0000008000037812 */ /* 0x000fca00078ef803 */
[----:B------:R-:W-:Y:S01]  /*12500*/  STG.E.U8 desc[UR36][R16.64], R3 ;  /* 0x0000000310007986 */ /* 0x000fe2000c101124 */
[----:B------:R-:W-:Y:S05]  /*12510*/  EXIT ;  /* 0x000000000000794d */ /* 0x000fea0003800000 */
.L_x_407:
[----:B-1----:R-:W-:Y:S01]  /*12520*/  STG.E.U16 desc[UR36][R16.64], R5 ;  /* 0x0000000510007986 */ /* 0x002fe2000c101524 */
[----:B------:R-:W-:Y:S05]  /*12530*/  EXIT ;  /* 0x000000000000794d */ /* 0x000fea0003800000 */
.L_x_416:
[----:B------:R-:W-:-:S00]  /*12540*/  BRA `(.L_x_416) ;  /* 0xfffffffc00fc7947 */ /* 0x000fc0000383ffff */
[----:B------:R-:W-:-:S00]  /*12550*/  NOP ;  /* 0x0000000000007918 */ /* 0x000fc00000000000 */
        /* <DEDUP_REMOVED lines=10> */
.L_x_7238:


//--------------------- .text._ZN2at6native27unrolled_elementwise_kernelIZZZNS0_61_GLOBAL__N__b29612f4_23_ActivationMishKernel_cu_9e10b42f_310020mish_backward_kernelERNS_14TensorIteratorEENKUlvE_clEvENKUlvE2_clEvEUlN3c108BFloat16ES8_E_St5arrayIPcLm3EELi4E23TrivialOffsetCalculatorILi2EjESD_ILi1EjENS0_6memory12LoadWithCastILi2EEENSG_13StoreWithCastILi1EEEEEviT_T0_T2_T3_T4_T5_ --------------------------
	.section	.text._ZN2at6native27unrolled_elementwise_kernelIZZZNS0_61_GLOBAL__N__b29612f4_23_ActivationMishKernel_cu_9e10b42f_310020mish_backward_kernelERNS_14TensorIteratorEENKUlvE_clEvENKUlvE2_clEvEUlN3c108BFloat16ES8_E_St5arrayIPcLm3EELi4E23TrivialOffsetCalculatorILi2EjESD_ILi1EjENS0_6memory12LoadWithCastILi2EEENSG_13StoreWithCastILi1EEEEEviT_T0_T2_T3_T4_T5_,"ax",@progbits
	.align	128
        .global         _ZN2at6native27unrolled_elementwise_kernelIZZZNS0_61_GLOBAL__N__b29612f4_23_ActivationMishKernel_cu_9e10b42f_310020mish_backward_kernelERNS_14TensorIteratorEENKUlvE_clEvENKUlvE2_clEvEUlN3c108BFloat16ES8_E_St5arrayIPcLm3EELi4E23TrivialOffsetCalculatorILi2EjESD_ILi1EjENS0_6memory12LoadWithCastILi2EEENSG_13StoreWithCastILi1EEEEEviT_T0_T2_T3_T4_T5_
        .type           _ZN2at6native27unrolled_elementwise_kernelIZZZNS0_61_GLOBAL__N__b29612f4_23_ActivationMishKernel_cu_9e10b42f_310020mish_backward_kernelERNS_14TensorIteratorEENKUlvE_clEvENKUlvE2_clEvEUlN3c108BFloat16ES8_E_St5arrayIPcLm3EELi4E23TrivialOffsetCalculatorILi2EjESD_ILi1EjENS0_6memory12LoadWithCastILi2EEENSG_13StoreWithCastILi1EEEEEviT_T0_T2_T3_T4_T5_,@function
        .size           _ZN2at6native27unrolled_elementwise_kernelIZZZNS0_61_GLOBAL__N__b29612f4_23_ActivationMishKernel_cu_9e10b42f_310020mish_backward_kernelERNS_14TensorIteratorEENKUlvE_clEvENKUlvE2_clEvEUlN3c108BFloat16ES8_E_St5arrayIPcLm3EELi4E23TrivialOffsetCalculatorILi2EjESD_ILi1EjENS0_6memory12LoadWithCastILi2EEENSG_13StoreWithCastILi1EEEEEviT_T0_T2_T3_T4_T5_,(.L_x_7239 - _ZN2at6native27unrolled_elementwise_kernelIZZZNS0_61_GLOBAL__N__b29612f4_23_ActivationMishKernel_cu_9e10b42f_310020mish_backward_kernelERNS_14TensorIteratorEENKUlvE_clEvENKUlvE2_clEvEUlN3c108BFloat16ES8_E_St5arrayIPcLm3EELi4E23TrivialOffsetCalculatorILi2EjESD_ILi1EjENS0_6memory12LoadWithCastILi2EEENSG_13StoreWithCastILi1EEEEEviT_T0_T2_T3_T4_T5_)
        .other          _ZN2at6native27unrolled_elementwise_kernelIZZZNS0_61_GLOBAL__N__b29612f4_23_ActivationMishKernel_cu_9e10b42f_310020mish_backward_kernelERNS_14TensorIteratorEENKUlvE_clEvENKUlvE2_clEvEUlN3c108BFloat16ES8_E_St5arrayIPcLm3EELi4E23TrivialOffsetCalculatorILi2EjESD_ILi1EjENS0_6memory12LoadWithCastILi2EEENSG_13StoreWithCastILi1EEEEEviT_T0_T2_T3_T4_T5_,@"STO_CUDA_ENTRY STV_DEFAULT"
_ZN2at6native27unrolled_elementwise_kernelIZZZNS0_61_GLOBAL__N__b29612f4_23_ActivationMishKernel_cu_9e10b42f_310020mish_backward_kernelERNS_14TensorIteratorEENKUlvE_clEvENKUlvE2_clEvEUlN3c108BFloat16ES8_E_St5arrayIPcLm3EELi4E23TrivialOffsetCalculatorILi2EjESD_ILi1EjENS0_6memory12LoadWithCastILi2EEENSG_13StoreWithCastILi1EEEEEviT_T0_T2_T3_T4_T5_:
.text._ZN2at6native27unrolled_elementwise_kernelIZZZNS0_61_GLOBAL__N__b29612f4_23_ActivationMishKernel_cu_9e10b42f_310020mish_backward_kernelERNS_14TensorIteratorEENKUlvE_clEvENKUlvE2_clEvEUlN3c108BFloat16ES8_E_St5arrayIPcLm3EELi4E23TrivialOffsetCalculatorILi2EjESD_ILi1EjENS0_6memory12LoadWithCastILi2EEENSG_13StoreWithCastILi1EEEEEviT_T0_T2_T3_T4_T5_:
[----:B------:R-:W0:Y:S01]  /*0000*/  LDC R1, c[0x0][0x37c] ;  /* 0x0000df00ff017b82 */ /* 0x000e220000000800 */
[----:B------:R-:W1:Y:S07]  /*0010*/  S2R R2, SR_CTAID.X ;  /* 0x0000000000027919 */ /* 0x000e6e0000002500 */
[----:B------:R-:W1:Y:S01]  /*0020*/  LDC R3, c[0x0][0x380] ;  /* 0x0000e000ff037b82 */ /* 0x000e620000000800 */
[----:B------:R-:W2:Y:S01]  /*0030*/  LDCU.64 UR36, c[0x0][0x358] ;  /* 0x00006b00ff2477ac */ /* 0x000ea20008000a00 */
[----:B------:R-:W-:Y:S01]  /*0040*/  BSSY.RECONVERGENT B6, `(.L_x_417) ;  /* 0x0000232000067945 */ /* 0x000fe20003800200 */
[----:B------:R-:W3:Y:S01]  /*0050*/  S2R R17, SR_TID.X ;  /* 0x0000000000117919 */ /* 0x000ee20000002100 */
[----:B------:R-:W-:Y:S01]  /*0060*/  PRMT R28, RZ, 0x7610, R28 ;  /* 0x00007610ff1c7816 */ /* 0x000fe2000000001c */
[----:B------:R-:W4:Y:S01]  /*0070*/  LDCU.U8 UR38, c[0x0][0x3a4] ;  /* 0x00007480ff2677ac */ /* 0x000f220008000000 */
[----:B------:R-:W-:Y:S01]  /*0080*/  PRMT R22, RZ, 0x7610, R22 ;  /* 0x00007610ff167816 */ /* 0x000fe20000000016 */
[----:B------:R-:W0:Y:S01]  /*0090*/  LDCU.U8 UR39, c[0x0][0x3a5] ;  /* 0x000074a0ff2777ac */ /* 0x000e220008000000 */
[----:B-1----:R-:W-:-:S02]  /*00a0*/  IMAD R16, R2, -0x200, R3 ;  /* 0xfffffe0002107824 */ /* 0x002fc400078e0203 */
[----:B---3--:R-:W-:-:S03]  /*00b0*/  IMAD.MOV.U32 R25, RZ, RZ, R17 ;  /* 0x000000ffff197224 */ /* 0x008fc600078e0011 */
[----:B------:R-:W-:-:S13]  /*00c0*/  ISETP.GE.AND P0, PT, R17, R16, PT ;  /* 0x000000101100720c */ /* 0x000fda0003f06270 */
[----:B0-2-4-:R-:W-:Y:S05]  /*00d0*/  @P0 BRA `(.L_x_418) ;  /* 0x0000002000a00947 */ /* 0x015fea0003800000 */
[----:B------:R-:W0:Y:S01]  /*00e0*/  LDC.64 R4, c[0x0][0x390] ;  /* 0x0000e400ff047b82 */ /* 0x000e220000000a00 */
[----:B------:R-:W1:Y:S01]  /*00f0*/  LDCU UR5, c[0x0][0x3a8] ;  /* 0x00007500ff0577ac */ /* 0x000e620008000800 */
[----:B------:R-:W-:Y:S01]  /*0100*/  IMAD R17, R2, 0x200, R25 ;  /* 0x0000020002117824 */ /* 0x000fe200078e0219 */
[----:B------:R-:W-:-:S04]  /*0110*/  UPRMT UR4, UR38, 0x9910, URZ ;  /* 0x0000991026047896 */ /* 0x000fc800080000ff */
[----:B------:R-:W-:Y:S01]  /*0120*/  UISETP.GT.AND UP0, UPT, UR4, 0x9, UPT ;  /* 0x000000090400788c */ /* 0x000fe2000bf04270 */
[----:B-1----:R-:W-:-:S05]  /*0130*/  IMAD R3, R17, UR5, RZ ;  /* 0x0000000511037c24 */ /* 0x002fca000f8e02ff */
[----:B0-----:R-:W-:-:S05]  /*0140*/  IADD3 R4, P0, PT, R3, R4, RZ ;  /* 0x0000000403047210 */ /* 0x001fca0007f1e0ff */
[----:B------:R-:W-:Y:S01]  /*0150*/  IMAD.X R5, RZ, RZ, R5, P0 ;  /* 0x000000ffff057224 */ /* 0x000fe200000e0605 */
        /* <DEDUP_REMOVED lines=14> */
.L_x_422:
[----:B------:R-:W2:Y:S02]  /*0240*/  LDG.E.U8 R4, desc[UR36][R4.64] ;  /* 0x0000002404047981 */ /* 0x000ea4000c1e1100 */
[----:B--2---:R-:W-:-:S04]  /*0250*/  I2FP.F32.U32 R0, R4 ;  /* 0x0000000400007245 */ /* 0x004fc80000201000 */
[----:B------:R-:W-:-:S04]  /*0260*/  F2FP.BF16.F32.PACK_AB R0, RZ, R0 ;  /* 0x00000000ff00723e */ /* 0x000fc800000010ff */
[----:B------:R-:W-:Y:S01]  /*0270*/  PRMT R28, R0, 0x7610, R28 ;  /* 0x00007610001c7816 */ /* 0x000fe2000000001c */
[----:B------:R-:W-:Y:S06]  /*0280*/  BRA `(.L_x_424) ;  /* 0x0000000c00e47947 */ /* 0x000fec0003800000 */
.L_x_421:
        /* <DEDUP_REMOVED lines=11> */
.L_x_426:
[----:B------:R-:W2:Y:S02]  /*0340*/  LDG.E R4, desc[UR36][R4.64] ;  /* 0x0000002404047981 */ /* 0x000ea4000c1e1900 */
[----:B--2---:R-:W-:-:S04]  /*0350*/  I2FP.F32.S32 R0, R4 ;  /* 0x0000000400007245 */ /* 0x004fc80000201400 */
[----:B------:R-:W-:-:S04]  /*0360*/  F2FP.BF16.F32.PACK_AB R0, RZ, R0 ;  /* 0x00000000ff00723e */ /* 0x000fc800000010ff */
[----:B------:R-:W-:Y:S01]  /*0370*/  PRMT R28, R0, 0x7610, R28 ;  /* 0x00007610001c7816 */ /* 0x000fe2000000001c */
[----:B------:R-:W-:Y:S06]  /*0380*/  BRA `(.L_x_424) ;  /* 0x0000000c00a47947 */ /* 0x000fec0003800000 */
.L_x_425:
[----:B------:R-:W2:Y:S02]  /*0390*/  LDG.E.U16 R4, desc[UR36][R4.64] ;  /* 0x0000002404047981 */ /* 0x000ea4000c1e1500 */
[----:B--2---:R-:W0:Y:S02]  /*03a0*/  I2F.S16 R0, R4 ;  /* 0x0000000400007306 */ /* 0x004e240000101400 */
[----:B0-----:R-:W-:-:S04]  /*03b0*/  F2FP.BF16.F32.PACK_AB R0, RZ, R0 ;  /* 0x00000000ff00723e */ /* 0x001fc800000010ff */
[----:B------:R-:W-:Y:S01]  /*03c0*/  PRMT R28, R0, 0x7610, R28 ;  /* 0x00007610001c7816 */ /* 0x000fe2000000001c */
[----:B------:R-:W-:Y:S06]  /*03d0*/  BRA `(.L_x_424) ;  /* 0x0000000c00907947 */ /* 0x000fec0003800000 */
.L_x_420:
        /* <DEDUP_REMOVED lines=9> */
.L_x_428:
[----:B------:R-:W2:Y:S02]  /*0470*/  LDG.E.U16 R0, desc[UR36][R4.64] ;  /* 0x0000002404007981 */ /* 0x000ea4000c1e1500 */
[----:B--2---:R-:W-:-:S05]  /*0480*/  HADD2.F32 R0, -RZ, R0.H0_H0 ;  /* 0x20000000ff007230 */ /* 0x004fca0000004100 */
[----:B------:R-:W-:-:S04]  /*0490*/  F2FP.BF16.F32.PACK_AB R0, RZ, R0 ;  /* 0x00000000ff00723e */ /* 0x000fc800000010ff */
[----:B------:R-:W-:Y:S01]  /*04a0*/  PRMT R28, R0, 0x7610, R28 ;  /* 0x00007610001c7816 */ /* 0x000fe2000000001c */
[----:B------:R-:W-:Y:S06]  /*04b0*/  BRA `(.L_x_424) ;  /* 0x0000000c00587947 */ /* 0x000fec0003800000 */
.L_x_427:
        /* <DEDUP_REMOVED lines=9> */
.L_x_430:
[----:B------:R-:W2:Y:S02]  /*0550*/  LDG.E.U16 R4, desc[UR36][R4.64] ;  /* 0x0000002404047981 */ /* 0x000ea4000c1e1500 */
[----:B--2---:R-:W-:-:S05]  /*0560*/  HADD2.F32 R0, -RZ, R4.H0_H0 ;  /* 0x20000004ff007230 */ /* 0x004fca0000004100 */
[----:B------:R-:W-:-:S04]  /*0570*/  F2FP.BF16.F32.PACK_AB R0, RZ, R0 ;  /* 0x00000000ff00723e */ /* 0x000fc800000010ff */
[----:B------:R-:W-:Y:S01]  /*0580*/  PRMT R28, R0, 0x7610, R28 ;  /* 0x00007610001c7816 */ /* 0x000fe2000000001c */
[----:B------:R-:W-:Y:S06]  /*0590*/  BRA `(.L_x_424) ;  /* 0x0000000c00207947 */ /* 0x000fec0003800000 */
.L_x_429:
        /* <DEDUP_REMOVED lines=13> */
.L_x_419:
        /* <DEDUP_REMOVED lines=14> */
.L_x_433:
        /* <DEDUP_REMOVED lines=13> */
.L_x_432:
        /* <DEDUP_REMOVED lines=27> */
.L_x_435:
[----:B------:R-:W2:Y:S02]  /*09d0*/  LDG.E.U8 R4, desc[UR36][R4.64] ;  /* 0x0000002404047981 */ /* 0x000ea4000c1e1100 */
[C---:B--2---:R-:W-:Y:S02]  /*09e0*/  IMAD.SHL.U32 R3, R4.reuse, 0x2000000, RZ ;  /* 0x0200000004037824 */ /* 0x044fe400078e00ff */
[----:B------:R-:W-:-:S03]  /*09f0*/  IMAD.SHL.U32 R6, R4, 0x100, RZ ;  /* 0x0000010004067824 */ /* 0x000fc600078e00ff */
[----:B------:R-:W-:-:S13]  /*0a00*/  ISETP.GT.U32.AND P0, PT, R3, 0x7ffffff, PT ;  /* 0x07ffffff0300780c */ /* 0x000fda0003f04070 */
[----:B------:R-:W-:Y:S02]  /*0a10*/  @!P0 LOP3.LUT R0, R6, 0x7f00, RZ, 0xc0, !PT ;  /* 0x00007f0006008812 */ /* 0x000fe400078ec0ff */
[----:B------:R-:W-:Y:S02]  /*0a20*/  @P0 LEA.HI R3, R3, 0x70000000, RZ, 0x1c ;  /* 0x7000000003030811 */ /* 0x000fe400078fe0ff */
[----:B------:R-:W-:Y:S02]  /*0a30*/  @!P0 LOP3.LUT R0, R0, 0x3f000000, RZ, 0xfc, !PT ;  /* 0x3f00000000008812 */ /* 0x000fe400078efcff */
[----:B------:R-:W-:-:S03]  /*0a40*/  PRMT R6, R6, 0x9910, RZ ;  /* 0x0000991006067816 */ /* 0x000fc600000000ff */
[----:B------:R-:W-:Y:S01]  /*0a50*/  @!P0 FADD.FTZ R0, R0, -0.5 ;  /* 0xbf00000000008421 */ /* 0x000fe20000010000 */
[----:B------:R-:W-:Y:S01]  /*0a60*/  @P0 FMUL.FTZ R0, R3, 1.9259299443872358531e-34 ;  /* 0x0780000003000820 */ /* 0x000fe20000410000 */
[----:B------:R-:W-:-:S05]  /*0a70*/  IMAD.MOV.U32 R3, RZ, RZ, R6 ;  /* 0x000000ffff037224 */ /* 0x000fca00078e0006 */
[----:B------:R-:W-:-:S04]  /*0a80*/  LOP3.LUT R0, R0, 0x80000000, R3, 0xf8, !PT ;  /* 0x8000000000007812 */ /* 0x000fc800078ef803 */
[----:B------:R-:W-:-:S04]  /*0a90*/  F2FP.BF16.F32.PACK_AB R0, RZ, R0 ;  /* 0x00000000ff00723e */ /* 0x000fc800000010ff */
[----:B------:R-:W-:Y:S01]  /*0aa0*/  PRMT R28, R0, 0x7610, R28 ;  /* 0x00007610001c7816 */ /* 0x000fe2000000001c */
[----:B------:R-:W-:Y:S06]  /*0ab0*/  BRA `(.L_x_424) ;  /* 0x0000000400d87947 */ /* 0x000fec0003800000 */
.L_x_434:
[----:B------:R0:W5:Y:S01]  /*0ac0*/  LDG.E.U16 R28, desc[UR36][R4.64] ;  /* 0x00000024041c7981 */ /* 0x000162000c1e1500 */
[----:B------:R-:W-:Y:S05]  /*0ad0*/  BRA `(.L_x_424) ;  /* 0x0000000400d07947 */ /* 0x000fea0003800000 */
.L_x_431:
        /* <DEDUP_REMOVED lines=13> */
.L_x_438:
        /* <DEDUP_REMOVED lines=21> */
.L_x_442:
[----:B------:R-:W-:Y:S05]  /*0d00*/  BSYNC.RECONVERGENT B1 ;  /* 0x0000000000017941 */ /* 0x000fea0003800200 */
.L_x_441:
[----:B------:R-:W-:Y:S01]  /*0d10*/  IMAD.SHL.U32 R0, R0, 0x100000, RZ ;  /* 0x0010000000007824 */ /* 0x000fe200078e00ff */
[----:B------:R-:W-:-:S04]  /*0d20*/  LEA R3, R3, 0x3b800000, 0x17 ;  /* 0x3b80000003037811 */ /* 0x000fc800078eb8ff */
[----:B------:R-:W-:-:S07]  /*0d30*/  LOP3.LUT R0, R3, R0, R7, 0xfe, !PT ;  /* 0x0000000003007212 */ /* 0x000fce00078efe07 */
.L_x_440:
[----:B------:R-:W-:Y:S05]  /*0d40*/  BSYNC.RECONVERGENT B0 ;  /* 0x0000000000007941 */ /* 0x000fea0003800200 */
.L_x_439:
[----:B------:R-:W-:-:S04]  /*0d50*/  F2FP.BF16.F32.PACK_AB R0, RZ, R0 ;  /* 0x00000000ff00723e */ /* 0x000fc800000010ff */
[----:B------:R-:W-:Y:S01]  /*0d60*/  PRMT R28, R0, 0x7610, R28 ;  /* 0x00007610001c7816 */ /* 0x000fe2000000001c */
[----:B------:R-:W-:Y:S06]  /*0d70*/  BRA `(.L_x_424) ;  /* 0x0000000400287947 */ /* 0x000fec0003800000 */
.L_x_437:
        /* <DEDUP_REMOVED lines=21> */
.L_x_446:
[----:B------:R-:W-:Y:S05]  /*0ed0*/  BSYNC.RECONVERGENT B1 ;  /* 0x0000000000017941 */ /* 0x000fea0003800200 */
.L_x_445:
[----:B------:R-:W-:Y:S01]  /*0ee0*/  IMAD.SHL.U32 R0, R0, 0x200000, RZ ;  /* 0x0020000000007824 */ /* 0x000fe200078e00ff */
[----:B------:R-:W-:-:S04]  /*0ef0*/  LEA R3, R3, 0x37800000, 0x17 ;  /* 0x3780000003037811 */ /* 0x000fc800078eb8ff */
[----:B------:R-:W-:-:S07]  /*0f00*/  LOP3.LUT R0, R3, R0, R7, 0xfe, !PT ;  /* 0x0000000003007212 */ /* 0x000fce00078efe07 */
.L_x_444:
[----:B------:R-:W-:Y:S05]  /*0f10*/  BSYNC.RECONVERGENT B0 ;  /* 0x0000000000007941 */ /* 0x000fea0003800200 */
.L_x_443:
[----:B------:R-:W-:-:S04]  /*0f20*/  F2FP.BF16.F32.PACK_AB R0, RZ, R0 ;  /* 0x00000000ff00723e */ /* 0x000fc800000010ff */
[----:B------:R-:W-:Y:S01]  /*0f30*/  PRMT R28, R0, 0x7610, R28 ;  /* 0x00007610001c7816 */ /* 0x000fe2000000001c */
[----:B------:R-:W-:Y:S06]  /*0f40*/  BRA `(.L_x_424) ;  /* 0x0000000000b47947 */ /* 0x000fec0003800000 */
.L_x_436:
[----:B------:R-:W-:-:S09]  /*0f50*/  UISETP.NE.AND UP0, UPT, UR4, 0x1c, UPT ;  /* 0x0000001c0400788c */ /* 0x000fd2000bf05270 */
[----:B------:R-:W-:Y:S05]  /*0f60*/  BRA.U !UP0, `(.L_x_447) ;  /* 0x00000001089c7547 */ /* 0x000fea000b800000 */
[----:B------:R-:W-:-:S09]  /*0f70*/  UISETP.NE.AND UP0, UPT, UR4, 0x1d, UPT ;  /* 0x0000001d0400788c */ /* 0x000fd2000bf05270 */
[----:B------:R-:W-:Y:S05]  /*0f80*/  BRA.U !UP0, `(.L_x_448) ;  /* 0x0000000108807547 */ /* 0x000fea000b800000 */
[----:B------:R-:W-:-:S09]  /*0f90*/  UISETP.NE.AND UP0, UPT, UR4, 0x2c, UPT ;  /* 0x0000002c0400788c */ /* 0x000fd2000bf05270 */
[----:B------:R-:W-:Y:S05]  /*0fa0*/  BRA.U !UP0, `(.L_x_449) ;  /* 0x0000000108487547 */ /* 0x000fea000b800000 */
.L_x_423:
        /* <DEDUP_REMOVED lines=11> */
[----:B------:R-:W-:Y:S02]  /*1060*/  IMAD.U32 R7, RZ, RZ, UR7 ;  /* 0x00000007ff077e24 */ /* 0x000fe4000f8e00ff */
[----:B---3--:R-:W-:Y:S02]  /*1070*/  IMAD.U32 R10, RZ, RZ, UR8 ;  /* 0x00000008ff0a7e24 */ /* 0x008fe4000f8e00ff */
[----:B------:R-:W-:-:S07]  /*1080*/  IMAD.U32 R11, RZ, RZ, UR9 ;  /* 0x00000009ff0b7e24 */ /* 0x000fce000f8e00ff */
[----:B------:R-:W-:-:S07]  /*1090*/  LEPC R20, `(.L_x_450) ;  /* 0x000000001014794e */ /* 0x000fce0000000000 */
[----:B--2---:R-:W-:Y:S05]  /*10a0*/  CALL.ABS.NOINC R14 ;  /* 0x000000000e007343 */ /* 0x004fea0003c00000 */
.L_x_450:
[----:B------:R-:W-:Y:S01]  /*10b0*/  PRMT R28, RZ, 0x7610, R28 ;  /* 0x00007610ff1c7816 */ /* 0x000fe2000000001c */
[----:B------:R-:W-:Y:S06]  /*10c0*/  BRA `(.L_x_424) ;  /* 0x0000000000547947 */ /* 0x000fec0003800000 */
.L_x_449:
[----:B------:R-:W2:Y:S01]  /*10d0*/  LDG.E.U8 R4, desc[UR36][R4.64] ;  /* 0x0000002404047981 */ /* 0x000ea2000c1e1100 */
[----:B------:R-:W-:Y:S01]  /*10e0*/  BSSY.RECONVERGENT B0, `(.L_x_451) ;  /* 0x0000007000007945 */ /* 0x000fe20003800200 */
[----:B------:R-:W-:Y:S01]  /*10f0*/  IMAD.MOV.U32 R0, RZ, RZ, 0x400000 ;  /* 0x00400000ff007424 */ /* 0x000fe200078e00ff */
[----:B--2---:R-:W-:-:S13]  /*1100*/  ISETP.NE.AND P0, PT, R4, RZ, PT ;  /* 0x000000ff0400720c */ /* 0x004fda0003f05270 */
[----:B------:R-:W-:Y:S05]  /*1110*/  @!P0 BRA `(.L_x_452) ;  /* 0x00000000000c8947 */ /* 0x000fea0003800000 */
[----:B------:R-:W-:-:S13]  /*1120*/  ISETP.NE.AND P0, PT, R4, 0xff, PT ;  /* 0x000000ff0400780c */ /* 0x000fda0003f05270 */
[----:B------:R-:W-:Y:S02]  /*1130*/  @!P0 IMAD.MOV.U32 R0, RZ, RZ, 0x7f800001 ;  /* 0x7f800001ff008424 */ /* 0x000fe400078e00ff */
[----:B------:R-:W-:-:S07]  /*1140*/  @P0 IMAD.SHL.U32 R0, R4, 0x800000, RZ ;  /* 0x0080000004000824 */ /* 0x000fce00078e00ff */
.L_x_452:
[----:B------:R-:W-:Y:S05]  /*1150*/  BSYNC.RECONVERGENT B0 ;  /* 0x0000000000007941 */ /* 0x000fea0003800200 */
.L_x_451:
[----:B------:R-:W-:-:S04]  /*1160*/  F2FP.BF16.F32.PACK_AB R0, RZ, R0 ;  /* 0x00000000ff00723e */ /* 0x000fc800000010ff */
[----:B------:R-:W-:Y:S01]  /*1170*/  PRMT R28, R0, 0x7610, R28 ;  /* 0x00007610001c7816 */ /* 0x000fe2000000001c */
[----:B------:R-:W-:Y:S06]  /*1180*/  BRA `(.L_x_424) ;  /* 0x0000000000247947 */ /* 0x000fec0003800000 */
.L_x_448:
[----:B------:R-:W2:Y:S02]  /*1190*/  LDG.E.64 R4, desc[UR36][R4.64] ;  /* 0x0000002404047981 */ /* 0x000ea4000c1e1b00 */
[----:B--2---:R-:W0:Y:S02]  /*11a0*/  I2F.U64 R0, R4 ;  /* 0x0000000400007312 */ /* 0x004e240000301000 */
[----:B0-----:R-:W-:-:S04]  /*11b0*/  F2FP.BF16.F32.PACK_AB R0, RZ, R0 ;  /* 0x00000000ff00723e */ /* 0x001fc800000010ff */
[----:B------:R-:W-:Y:S01]  /*11c0*/  PRMT R28, R0, 0x7610, R28 ;  /* 0x00007610001c7816 */ /* 0x000fe2000000001c */
[----:B------:R-:W-:Y:S06]  /*11d0*/  BRA `(.L_x_424) ;  /* 0x0000000000107947 */ /* 0x000fec0003800000 */
.L_x_447:
[----:B------:R-:W2:Y:S02]  /*11e0*/  LDG.E R4, desc[UR36][R4.64] ;  /* 0x0000002404047981 */ /* 0x000ea4000c1e1900 */
[----:B--2---:R-:W-:-:S04]  /*11f0*/  I2FP.F32.U32 R0, R4 ;  /* 0x0000000400007245 */ /* 0x004fc80000201000 */
[----:B------:R-:W-:-:S04]  /*1200*/  F2FP.BF16.F32.PACK_AB R0, RZ, R0 ;  /* 0x00000000ff00723e */ /* 0x000fc800000010ff */
[----:B------:R-:W-:-:S07]  /*1210*/  PRMT R28, R0, 0x7610, R28 ;  /* 0x00007610001c7816 */ /* 0x000fce000000001c */
.L_x_424:
[----:B0-----:R-:W0:Y:S01]  /*1220*/  LDC.64 R4, c[0x0][0x398] ;  /* 0x0000e600ff047b82 */ /* 0x001e220000000a00 */
[----:B------:R-:W1:Y:S01]  /*1230*/  LDCU UR5, c[0x0][0x3ac] ;  /* 0x00007580ff0577ac */ /* 0x000e620008000800 */
        /* <DEDUP_REMOVED lines=19> */
.L_x_456:
[----:B------:R-:W2:Y:S02]  /*1370*/  LDG.E.U8 R4, desc[UR36][R4.64] ;  /* 0x0000002404047981 */ /* 0x000ea4000c1e1100 */
[----:B--2---:R-:W-:-:S04]  /*1380*/  I2FP.F32.U32 R0, R4 ;  /* 0x0000000400007245 */ /* 0x004fc80000201000 */
[----:B------:R-:W-:-:S04]  /*1390*/  F2FP.BF16.F32.PACK_AB R0, RZ, R0 ;  /* 0x00000000ff00723e */ /* 0x000fc800000010ff */
[----:B------:R-:W-:Y:S01]  /*13a0*/  PRMT R22, R0, 0x7610, R22 ;  /* 0x0000761000167816 */ /* 0x000fe20000000016 */
[----:B------:R-:W-:Y:S06]  /*13b0*/  BRA `(.L_x_458) ;  /* 0x0000000c00e47947 */ /* 0x000fec0003800000 */
.L_x_455:
        /* <DEDUP_REMOVED lines=11> */
.L_x_460:
[----:B------:R-:W2:Y:S02]  /*1470*/  LDG.E R4, desc[UR36][R4.64] ;  /* 0x0000002404047981 */ /* 0x000ea4000c1e1900 */
[----:B--2---:R-:W-:-:S04]  /*1480*/  I2FP.F32.S32 R0, R4 ;  /* 0x0000000400007245 */ /* 0x004fc80000201400 */
[----:B------:R-:W-:-:S04]  /*1490*/  F2FP.BF16.F32.PACK_AB R0, RZ, R0 ;  /* 0x00000000ff00723e */ /* 0x000fc800000010ff */
[----:B------:R-:W-:Y:S01]  /*14a0*/  PRMT R22, R0, 0x7610, R22 ;  /* 0x0000761000167816 */ /* 0x000fe20000000016 */
[----:B------:R-:W-:Y:S06]  /*14b0*/  BRA `(.L_x_458) ;  /* 0x0000000c00a47947 */ /* 0x000fec0003800000 */
.L_x_459:
[----:B------:R-:W2:Y:S02]  /*14c0*/  LDG.E.U16 R4, desc[UR36][R4.64] ;  /* 0x0000002404047981 */ /* 0x000ea4000c1e1500 */
[----:B--2---:R-:W0:Y:S02]  /*14d0*/  I2F.S16 R0, R4 ;  /* 0x0000000400007306 */ /* 0x004e240000101400 */
[----:B0-----:R-:W-:-:S04]  /*14e0*/  F2FP.BF16.F32.PACK_AB R0, RZ, R0 ;  /* 0x00000000ff00723e */ /* 0x001fc800000010ff */
[----:B------:R-:W-:Y:S01]  /*14f0*/  PRMT R22, R0, 0x7610, R22 ;  /* 0x0000761000167816 */ /* 0x000fe20000000016 */
[----:B------:R-:W-:Y:S06]  /*1500*/  BRA `(.L_x_458) ;  /* 0x0000000c00907947 */ /* 0x000fec0003800000 */
.L_x_454:
        /* <DEDUP_REMOVED lines=9> */
.L_x_462:
[----:B------:R-:W2:Y:S02]  /*15a0*/  LDG.E.U16 R0, desc[UR36][R4.64] ;  /* 0x0000002404007981 */ /* 0x000ea4000c1e1500 */
[----:B--2---:R-:W-:-:S05]  /*15b0*/  HADD2.F32 R0, -RZ, R0.H0_H0 ;  /* 0x20000000ff007230 */ /* 0x004fca0000004100 */
[----:B------:R-:W-:-:S04]  /*15c0*/  F2FP.BF16.F32.PACK_AB R0, RZ, R0 ;  /* 0x00000000ff00723e */ /* 0x000fc800000010ff */
[----:B------:R-:W-:Y:S01]  /*15d0*/  PRMT R22, R0, 0x7610, R22 ;  /* 0x0000761000167816 */ /* 0x000fe20000000016 */
[----:B------:R-:W-:Y:S06]  /*15e0*/  BRA `(.L_x_458) ;  /* 0x0000000c00587947 */ /* 0x000fec0003800000 */
.L_x_461:
        /* <DEDUP_REMOVED lines=9> */
.L_x_464:
[----:B------:R-:W2:Y:S02]  /*1680*/  LDG.E.U16 R4, desc[UR36][R4.64] ;  /* 0x0000002404047981 */ /* 0x000ea4000c1e1500 */
[----:B--2---:R-:W-:-:S05]  /*1690*/  HADD2.F32 R0, -RZ, R4.H0_H0 ;  /* 0x20000004ff007230 */ /* 0x004fca0000004100 */
[----:B------:R-:W-:-:S04]  /*16a0*/  F2FP.BF16.F32.PACK_AB R0, RZ, R0 ;  /* 0x00000000ff00723e */ /* 0x000fc800000010ff */
[----:B------:R-:W-:Y:S01]  /*16b0*/  PRMT R22, R0, 0x7610, R22 ;  /* 0x0000761000167816 */ /* 0x000fe20000000016 */
[----:B------:R-:W-:Y:S06]  /*16c0*/  BRA `(.L_x_458) ;  /* 0x0000000c00207947 */ /* 0x000fec0003800000 */
.L_x_463:
        /* <DEDUP_REMOVED lines=13> */
.L_x_453:
        /* <DEDUP_REMOVED lines=14> */
.L_x_467:
        /* <DEDUP_REMOVED lines=13> */
.L_x_466:
        /* <DEDUP_REMOVED lines=27> */
.L_x_469:
        /* <DEDUP_REMOVED lines=15> */
.L_x_468:
[----:B------:R0:W5:Y:S01]  /*1bf0*/  LDG.E.U16 R22, desc[UR36][R4.64] ;  /* 0x0000002404167981 */ /* 0x000162000c1e1500 */
[----:B------:R-:W-:Y:S05]  /*1c00*/  BRA `(.L_x_458) ;  /* 0x0000000400d07947 */ /* 0x000fea0003800000 */
.L_x_465:
        /* <DEDUP_REMOVED lines=13> */
.L_x_472:
        /* <DEDUP_REMOVED lines=21> */
.L_x_476:
[----:B------:R-:W-:Y:S05]  /*1e30*/  BSYNC.RECONVERGENT B1 ;  /* 0x0000000000017941 */ /* 0x000fea0003800200 */
.L_x_475:
[----:B------:R-:W-:Y:S01]  /*1e40*/  IMAD.SHL.U32 R0, R0, 0x100000, RZ ;  /* 0x0010000000007824 */ /* 0x000fe200078e00ff */
[----:B------:R-:W-:-:S04]  /*1e50*/  LEA R3, R3, 0x3b800000, 0x17 ;  /* 0x3b80000003037811 */ /* 0x000fc800078eb8ff */
[----:B------:R-:W-:-:S07]  /*1e60*/  LOP3.LUT R0, R3, R0, R7, 0xfe, !PT ;  /* 0x0000000003007212 */ /* 0x000fce00078efe07 */
.L_x_474:
[----:B------:R-:W-:Y:S05]  /*1e70*/  BSYNC.RECONVERGENT B0 ;  /* 0x0000000000007941 */ /* 0x000fea0003800200 */
.L_x_473:
[----:B------:R-:W-:-:S04]  /*1e80*/  F2FP.BF16.F32.PACK_AB R0, RZ, R0 ;  /* 0x00000000ff00723e */ /* 0x000fc800000010ff */
[----:B------:R-:W-:Y:S01]  /*1e90*/  PRMT R22, R0, 0x7610, R22 ;  /* 0x0000761000167816 */ /* 0x000fe20000000016 */
[----:B------:R-:W-:Y:S06]  /*1ea0*/  BRA `(.L_x_458) ;  /* 0x0000000400287947 */ /* 0x000fec0003800000 */
.L_x_471:
        /* <DEDUP_REMOVED lines=21> */
.L_x_480:
[----:B------:R-:W-:Y:S05]  /*2000*/  BSYNC.RECONVERGENT B1 ;  /* 0x0000000000017941 */ /* 0x000fea0003800200 */
.L_x_479:
[----:B------:R-:W-:Y:S01]  /*2010*/  IMAD.SHL.U32 R0, R0, 0x200000, RZ ;  /* 0x0020000000007824 */ /* 0x000fe200078e00ff */
[----:B------:R-:W-:-:S04]  /*2020*/  LEA R3, R3, 0x37800000, 0x17 ;  /* 0x3780000003037811 */ /* 0x000fc800078eb8ff */
[----:B------:R-:W-:-:S07]  /*2030*/  LOP3.LUT R0, R3, R0, R7, 0xfe, !PT ;  /* 0x0000000003007212 */ /* 0x000fce00078efe07 */
.L_x_478:
[----:B------:R-:W-:Y:S05]  /*2040*/  BSYNC.RECONVERGENT B0 ;  /* 0x0000000000007941 */ /* 0x000fea0003800200 */
.L_x_477:
[----:B------:R-:W-:-:S04]  /*2050*/  F2FP.BF16.F32.PACK_AB R0, RZ, R0 ;  /* 0x00000000ff00723e */ /* 0x000fc800000010ff */
[----:B------:R-:W-:Y:S01]  /*2060*/  PRMT R22, R0, 0x7610, R22 ;  /* 0x0000761000167816 */ /* 0x000fe20000000016 */
[----:B------:R-:W-:Y:S06]  /*2070*/  BRA `(.L_x_458) ;  /* 0x0000000000b47947 */ /* 0x000fec0003800000 */
.L_x_470:
[----:B------:R-:W-:-:S09]  /*2080*/  UISETP.NE.AND UP0, UPT, UR4, 0x1c, UPT ;  /* 0x0000001c0400788c */ /* 0x000fd2000bf05270 */
[----:B------:R-:W-:Y:S05]  /*2090*/  BRA.U !UP0, `(.L_x_481) ;  /* 0x00000001089c7547 */ /* 0x000fea000b800000 */
[----:B------:R-:W-:-:S09]  /*20a0*/  UISETP.NE.AND UP0, UPT, UR4, 0x1d, UPT ;  /* 0x0000001d0400788c */ /* 0x000fd2000bf05270 */
[----:B------:R-:W-:Y:S05]  /*20b0*/  BRA.U !UP0, `(.L_x_482) ;  /* 0x0000000108807547 */ /* 0x000fea000b800000 */
[----:B------:R-:W-:-:S09]  /*20c0*/  UISETP.NE.AND UP0, UPT, UR4, 0x2c, UPT ;  /* 0x0000002c0400788c */ /* 0x000fd2000bf05270 */
[----:B------:R-:W-:Y:S05]  /*20d0*/  BRA.U !UP0, `(.L_x_483) ;  /* 0x0000000108487547 */ /* 0x000fea000b800000 */
.L_x_457:
        /* <DEDUP_REMOVED lines=15> */
[----:B--2--5:R-:W-:Y:S05]  /*21d0*/  CALL.ABS.NOINC R14 ;  /* 0x000000000e007343 */ /* 0x024fea0003c00000 */
.L_x_484:
[----:B------:R-:W-:Y:S01]  /*21e0*/  PRMT R22, RZ, 0x7610, R22 ;  /* 0x00007610ff167816 */ /* 0x000fe20000000016 */
[----:B------:R-:W-:Y:S06]  /*21f0*/  BRA `(.L_x_458) ;  /* 0x0000000000547947 */ /* 0x000fec0003800000 */
.L_x_483:
        /* <DEDUP_REMOVED lines=8> */
.L_x_486:
[----:B------:R-:W-:Y:S05]  /*2280*/  BSYNC.RECONVERGENT B0 ;  /* 0x0000000000007941 */ /* 0x000fea0003800200 */
.L_x_485:
[----:B------:R-:W-:-:S04]  /*2290*/  F2FP.BF16.F32.PACK_AB R0, RZ, R0 ;  /* 0x00000000ff00723e */ /* 0x000fc800000010ff */
[----:B------:R-:W-:Y:S01]  /*22a0*/  PRMT R22, R0, 0x7610, R22 ;  /* 0x0000761000167816 */ /* 0x000fe20000000016 */
[----:B------:R-:W-:Y:S06]  /*22b0*/  BRA `(.L_x_458) ;  /* 0x0000000000247947 */ /* 0x000fec0003800000 */
.L_x_482:
[----:B------:R-:W2:Y:S02]  /*22c0*/  LDG.E.64 R4, desc[UR36][R4.64] ;  /* 0x0000002404047981 */ /* 0x000ea4000c1e1b00 */
[----:B--2---:R-:W0:Y:S02]  /*22d0*/  I2F.U64 R0, R4 ;  /* 0x0000000400007312 */ /* 0x004e240000301000 */
[----:B0-----:R-:W-:-:S04]  /*22e0*/  F2FP.BF16.F32.PACK_AB R0, RZ, R0 ;  /* 0x00000000ff00723e */ /* 0x001fc800000010ff */
[----:B------:R-:W-:Y:S01]  /*22f0*/  PRMT R22, R0, 0x7610, R22 ;  /* 0x0000761000167816 */ /* 0x000fe20000000016 */
[----:B------:R-:W-:Y:S06]  /*2300*/  BRA `(.L_x_458) ;  /* 0x0000000000107947 */ /* 0x000fec0003800000 */
.L_x_481:
[----:B------:R-:W2:Y:S02]  /*2310*/  LDG.E R4, desc[UR36][R4.64] ;  /* 0x0000002404047981 */ /* 0x000ea4000c1e1900 */
[----:B--2---:R-:W-:-:S04]  /*2320*/  I2FP.F32.U32 R0, R4 ;  /* 0x0000000400007245 */ /* 0x004fc80000201000 */
[----:B------:R-:W-:-:S04]  /*2330*/  F2FP.BF16.F32.PACK_AB R0, RZ, R0 ;  /* 0x00000000ff00723e */ /* 0x000fc800000010ff */
[----:B------:R-:W-:-:S07]  /*2340*/  PRMT R22, R0, 0x7610, R22 ;  /* 0x0000761000167816 */ /* 0x000fce0000000016 */
.L_x_458:
[----:B------:R-:W-:-:S07]  /*2350*/  VIADD R17, R25, 0x80 ;  /* 0x0000008019117836 */ /* 0x000fce0000000000 */
.L_x_418:
[----:B------:R-:W-:Y:S05]  /*2360*/  BSYNC.RECONVERGENT B6 ;  /* 0x0000000000067941 */ /* 0x000fea0003800200 */
.L_x_417:
[----:B------:R-:W-:Y:S01]  /*2370*/  ISETP.GE.AND P0, PT, R17, R16, PT ;  /* 0x000000101100720c */ /* 0x000fe20003f06270 */
[----:B------:R-:W-:Y:S01]  /*2380*/  BSSY.RECONVERGENT B6, `(.L_x_487) ;  /* 0x000022c000067945 */ /* 0x000fe20003800200 */
[----:B------:R-:W-:Y:S02]  /*2390*/  PRMT R26, RZ, 0x7610, R26 ;  /* 0x00007610ff1a7816 */ /* 0x000fe4000000001a */
[----:B------:R-:W-:-:S09]  /*23a0*/  PRMT R27, RZ, 0x7610, R27 ;  /* 0x00007610ff1b7816 */ /* 0x000fd2000000001b */
[----:B------:R-:W-:Y:S05]  /*23b0*/  @P0 BRA `(.L_x_488) ;  /* 0x0000002000a00947 */ /* 0x000fea0003800000 */
[----:B0-----:R-:W0:Y:S01]  /*23c0*/  LDC.64 R4, c[0x0][0x390] ;  /* 0x0000e400ff047b82 */ /* 0x001e220000000a00 */
        /* <DEDUP_REMOVED lines=21> */
.L_x_492:
[----:B------:R-:W2:Y:S02]  /*2520*/  LDG.E.U8 R4, desc[UR36][R4.64] ;  /* 0x0000002404047981 */ /* 0x000ea4000c1e1100 */
[----:B--2---:R-:W-:-:S04]  /*2530*/  I2FP.F32.U32 R0, R4 ;  /* 0x0000000400007245 */ /* 0x004fc80000201000 */
[----:B------:R-:W-:-:S04]  /*2540*/  F2FP.BF16.F32.PACK_AB R0, RZ, R0 ;  /* 0x00000000ff00723e */ /* 0x000fc800000010ff */
[----:B------:R-:W-:Y:S01]  /*2550*/  PRMT R26, R0, 0x7610, R26 ;  /* 0x00007610001a7816 */ /* 0x000fe2000000001a */
[----:B------:R-:W-:Y:S06]  /*2560*/  BRA `(.L_x_494) ;  /* 0x0000000c00e47947 */ /* 0x000fec0003800000 */
.L_x_491:
        /* <DEDUP_REMOVED lines=11> */
.L_x_496:
[----:B------:R-:W2:Y:S02]  /*2620*/  LDG.E R4, desc[UR36][R4.64] ;  /* 0x0000002404047981 */ /* 0x000ea4000c1e1900 */
[----:B--2---:R-:W-:-:S04]  /*2630*/  I2FP.F32.S32 R0, R4 ;  /* 0x0000000400007245 */ /* 0x004fc80000201400 */
[----:B------:R-:W-:-:S04]  /*2640*/  F2FP.BF16.F32.PACK_AB R0, RZ, R0 ;  /* 0x00000000ff00723e */ /* 0x000fc800000010ff */
[----:B------:R-:W-:Y:S01]  /*2650*/  PRMT R26, R0, 0x7610, R26 ;  /* 0x00007610001a7816 */ /* 0x000fe2000000001a */
[----:B------:R-:W-:Y:S06]  /*2660*/  BRA `(.L_x_494) ;  /* 0x0000000c00a47947 */ /* 0x000fec0003800000 */
.L_x_495:
[----:B------:R-:W2:Y:S02]  /*2670*/  LDG.E.U16 R4, desc[UR36][R4.64] ;  /* 0x0000002404047981 */ /* 0x000ea4000c1e1500 */
[----:B--2---:R-:W0:Y:S02]  /*2680*/  I2F.S16 R0, R4 ;  /* 0x0000000400007306 */ /* 0x004e240000101400 */
[----:B0-----:R-:W-:-:S04]  /*2690*/  F2FP.BF16.F32.PACK_AB R0, RZ, R0 ;  /* 0x00000000ff00723e */ /* 0x001fc800000010ff */
[----:B------:R-:W-:Y:S01]  /*26a0*/  PRMT R26, R0, 0x7610, R26 ;  /* 0x00007610001a7816 */ /* 0x000fe2000000001a */
[----:B------:R-:W-:Y:S06]  /*26b0*/  BRA `(.L_x_494) ;  /* 0x0000000c00907947 */ /* 0x000fec0003800000 */
.L_x_490:
        /* <DEDUP_REMOVED lines=9> */
.L_x_498:
[----:B------:R-:W2:Y:S02]  /*2750*/  LDG.E.U16 R0, desc[UR36][R4.64] ;  /* 0x0000002404007981 */ /* 0x000ea4000c1e1500 */
[----:B--2---:R-:W-:-:S05]  /*2760*/  HADD2.F32 R0, -RZ, R0.H0_H0 ;  /* 0x20000000ff007230 */ /* 0x004fca0000004100 */
[----:B------:R-:W-:-:S04]  /*2770*/  F2FP.BF16.F32.PACK_AB R0, RZ, R0 ;  /* 0x00000000ff00723e */ /* 0x000fc800000010ff */
[----:B------:R-:W-:Y:S01]  /*2780*/  PRMT R26, R0, 0x7610, R26 ;  /* 0x00007610001a7816 */ /* 0x000fe2000000001a */
[----:B------:R-:W-:Y:S06]  /*2790*/  BRA `(.L_x_494) ;  /* 0x0000000c00587947 */ /* 0x000fec0003800000 */
.L_x_497:
        /* <DEDUP_REMOVED lines=9> */
.L_x_500:
[----:B------:R-:W2:Y:S02]  /*2830*/  LDG.E.U16 R4, desc[UR36][R4.64] ;  /* 0x0000002404047981 */ /* 0x000ea4000c1e1500 */
[----:B--2---:R-:W-:-:S05]  /*2840*/  HADD2.F32 R0, -RZ, R4.H0_H0 ;  /* 0x20000004ff007230 */ /* 0x004fca0000004100 */
[----:B------:R-:W-:-:S04]  /*2850*/  F2FP.BF16.F32.PACK_AB R0, RZ, R0 ;  /* 0x00000000ff00723e */ /* 0x000fc800000010ff */
[----:B------:R-:W-:Y:S01]  /*2860*/  PRMT R26, R0, 0x7610, R26 ;  /* 0x00007610001a7816 */ /* 0x000fe2000000001a */
[----:B------:R-:W-:Y:S06]  /*2870*/  BRA `(.L_x_494) ;  /* 0x0000000c00207947 */ /* 0x000fec0003800000 */
.L_x_499:
        /* <DEDUP_REMOVED lines=13> */
.L_x_489:
        /* <DEDUP_REMOVED lines=14> */
.L_x_503:
        /* <DEDUP_REMOVED lines=13> */
.L_x_502:
        /* <DEDUP_REMOVED lines=27> */
.L_x_505:
[----:B------:R-:W2:Y:S02]  /*2cb0*/  LDG.E.U8 R4, desc[UR36][R4.64] ;  /* 0x0000002404047981 */ /* 0x000ea4000c1e1100 */
[C---:B--2---:R-:W-:Y:S02]  /*2cc0*/  IMAD.SHL.U32 R0, R4.reuse, 0x2000000, RZ ;  /* 0x0200000004007824 */ /* 0x044fe400078e00ff */
[----:B------:R-:W-:-:S03]  /*2cd0*/  IMAD.SHL.U32 R6, R4, 0x100, RZ ;  /* 0x0000010004067824 */ /* 0x000fc600078e00ff */
[----:B------:R-:W-:-:S13]  /*2ce0*/  ISETP.GE.U32.AND P0, PT, R0, 0x8000000, PT ;  /* 0x080000000000780c */ /* 0x000fda0003f06070 */
[----:B------:R-:W-:Y:S02]  /*2cf0*/  @!P0 LOP3.LUT R3, R6, 0x7f00, RZ, 0xc0, !PT ;  /* 0x00007f0006038812 */ /* 0x000fe400078ec0ff */
[----:B------:R-:W-:Y:S02]  /*2d00*/  @P0 LEA.HI R0, R0, 0x70000000, RZ, 0x1c ;  /* 0x7000000000000811 */ /* 0x000fe400078fe0ff */
[----:B------:R-:W-:Y:S02]  /*2d10*/  @!P0 LOP3.LUT R3, R3, 0x3f000000, RZ, 0xfc, !PT ;  /* 0x3f00000003038812 */ /* 0x000fe400078efcff */
[----:B------:R-:W-:Y:S01]  /*2d20*/  PRMT R6, R6, 0x9910, RZ ;  /* 0x0000991006067816 */ /* 0x000fe200000000ff */
[----:B------:R-:W-:Y:S02]  /*2d30*/  @P0 FMUL.FTZ R0, R0, 1.9259299443872358531e-34 ;  /* 0x0780000000000820 */ /* 0x000fe40000410000 */
[----:B------:R-:W-:Y:S02]  /*2d40*/  @!P0 FADD.FTZ R0, R3, -0.5 ;  /* 0xbf00000003008421 */ /* 0x000fe40000010000 */
[----:B------:R-:W-:-:S05]  /*2d50*/  IMAD.MOV.U32 R3, RZ, RZ, R6 ;  /* 0x000000ffff037224 */ /* 0x000fca00078e0006 */
[----:B------:R-:W-:-:S04]  /*2d60*/  LOP3.LUT R0, R0, 0x80000000, R3, 0xf8, !PT ;  /* 0x8000000000007812 */ /* 0x000fc800078ef803 */
[----:B------:R-:W-:-:S04]  /*2d70*/  F2FP.BF16.F32.PACK_AB R0, RZ, R0 ;  /* 0x00000000ff00723e */ /* 0x000fc800000010ff */
[----:B------:R-:W-:Y:S01]  /*2d80*/  PRMT R26, R0, 0x7610, R26 ;  /* 0x00007610001a7816 */ /* 0x000fe2000000001a */
[----:B------:R-:W-:Y:S06]  /*2d90*/  BRA `(.L_x_494) ;  /* 0x0000000400d87947 */ /* 0x000fec0003800000 */
.L_x_504:
[----:B------:R0:W5:Y:S01]  /*2da0*/  LDG.E.U16 R26, desc[UR36][R4.64] ;  /* 0x00000024041a7981 */ /* 0x000162000c1e1500 */
[----:B------:R-:W-:Y:S05]  /*2db0*/  BRA `(.L_x_494) ;  /* 0x0000000400d07947 */ /* 0x000fea0003800000 */
.L_x_501:
        /* <DEDUP_REMOVED lines=13> */
.L_x_508:
        /* <DEDUP_REMOVED lines=21> */
.L_x_512:
[----:B------:R-:W-:Y:S05]  /*2fe0*/  BSYNC.RECONVERGENT B1 ;  /* 0x0000000000017941 */ /* 0x000fea0003800200 */
.L_x_511:
[----:B------:R-:W-:Y:S01]  /*2ff0*/  IMAD.SHL.U32 R0, R0, 0x100000, RZ ;  /* 0x0010000000007824 */ /* 0x000fe200078e00ff */
[----:B------:R-:W-:-:S04]  /*3000*/  LEA R3, R3, 0x3b800000, 0x17 ;  /* 0x3b80000003037811 */ /* 0x000fc800078eb8ff */
[----:B------:R-:W-:-:S07]  /*3010*/  LOP3.LUT R0, R3, R0, R7, 0xfe, !PT ;  /* 0x0000000003007212 */ /* 0x000fce00078efe07 */
.L_x_510:
[----:B------:R-:W-:Y:S05]  /*3020*/  BSYNC.RECONVERGENT B0 ;  /* 0x0000000000007941 */ /* 0x000fea0003800200 */
.L_x_509:
[----:B------:R-:W-:-:S04]  /*3030*/  F2FP.BF16.F32.PACK_AB R0, RZ, R0 ;  /* 0x00000000ff00723e */ /* 0x000fc800000010ff */
[----:B------:R-:W-:Y:S01]  /*3040*/  PRMT R26, R0, 0x7610, R26 ;  /* 0x00007610001a7816 */ /* 0x000fe2000000001a */
[----:B------:R-:W-:Y:S06]  /*3050*/  BRA `(.L_x_494) ;  /* 0x0000000400287947 */ /* 0x000fec0003800000 */
.L_x_507:
        /* <DEDUP_REMOVED lines=21> */
.L_x_516:
[----:B------:R-:W-:Y:S05]  /*31b0*/  BSYNC.RECONVERGENT B1 ;  /* 0x0000000000017941 */ /* 0x000fea0003800200 */
.L_x_515:
[----:B------:R-:W-:Y:S01]  /*31c0*/  IMAD.SHL.U32 R0, R0, 0x200000, RZ ;  /* 0x0020000000007824 */ /* 0x000fe200078e00ff */
[----:B------:R-:W-:-:S04]  /*31d0*/  LEA R3, R3, 0x37800000, 0x17 ;  /* 0x3780000003037811 */ /* 0x000fc800078eb8ff */
[----:B------:R-:W-:-:S07]  /*31e0*/  LOP3.LUT R0, R3, R0, R7, 0xfe, !PT ;  /* 0x0000000003007212 */ /* 0x000fce00078efe07 */
.L_x_514:
[----:B------:R-:W-:Y:S05]  /*31f0*/  BSYNC.RECONVERGENT B0 ;  /* 0x0000000000007941 */ /* 0x000fea0003800200 */
.L_x_513:
[----:B------:R-:W-:-:S04]  /*3200*/  F2FP.BF16.F32.PACK_AB R0, RZ, R0 ;  /* 0x00000000ff00723e */ /* 0x000fc800000010ff */
[----:B------:R-:W-:Y:S01]  /*3210*/  PRMT R26, R0, 0x7610, R26 ;  /* 0x00007610001a7816 */ /* 0x000fe2000000001a */
[----:B------:R-:W-:Y:S06]  /*3220*/  BRA `(.L_x_494) ;  /* 0x0000000000b47947 */ /* 0x000fec0003800000 */
.L_x_506:
        /* <DEDUP_REMOVED lines=14> */
.L_x_520:
[----:B------:R-:W-:Y:S05]  /*3310*/  BSYNC.RECONVERGENT B0 ;  /* 0x0000000000007941 */ /* 0x000fea0003800200 */
.L_x_519:
[----:B------:R-:W-:-:S04]  /*3320*/  F2FP.BF16.F32.PACK_AB R0, RZ, R0 ;  /* 0x00000000ff00723e */ /* 0x000fc800000010ff */
[----:B------:R-:W-:Y:S01]  /*3330*/  PRMT R26, R0, 0x7610, R26 ;  /* 0x00007610001a7816 */ /* 0x000fe2000000001a */
[----:B------:R-:W-:Y:S06]  /*3340*/  BRA `(.L_x_494) ;  /* 0x00000000006c7947 */ /* 0x000fec0003800000 */
.L_x_493:
        /* <DEDUP_REMOVED lines=16> */
.L_x_521:
[----:B------:R-:W-:Y:S01]  /*3450*/  PRMT R26, RZ, 0x7610, R26 ;  /* 0x00007610ff1a7816 */ /* 0x000fe2000000001a */
[----:B------:R-:W-:Y:S06]  /*3460*/  BRA `(.L_x_494) ;  /* 0x0000000000247947 */ /* 0x000fec0003800000 */
.L_x_518:
[----:B------:R-:W2:Y:S02]  /*3470*/  LDG.E.64 R4, desc[UR36][R4.64] ;  /* 0x0000002404047981 */ /* 0x000ea4000c1e1b00 */
[----:B--2---:R-:W0:Y:S02]  /*3480*/  I2F.U64 R0, R4 ;  /* 0x0000000400007312 */ /* 0x004e240000301000 */
[----:B0-----:R-:W-:-:S04]  /*3490*/  F2FP.BF16.F32.PACK_AB R0, RZ, R0 ;  /* 0x00000000ff00723e */ /* 0x001fc800000010ff */
[----:B------:R-:W-:Y:S01]  /*34a0*/  PRMT R26, R0, 0x7610, R26 ;  /* 0x00007610001a7816 */ /* 0x000fe2000000001a */
[----:B------:R-:W-:Y:S06]  /*34b0*/  BRA `(.L_x_494) ;  /* 0x0000000000107947 */ /* 0x000fec0003800000 */
.L_x_517:
[----:B------:R-:W2:Y:S02]  /*34c0*/  LDG.E R4, desc[UR36][R4.64] ;  /* 0x0000002404047981 */ /* 0x000ea4000c1e1900 */
[----:B--2---:R-:W-:-:S04]  /*34d0*/  I2FP.F32.U32 R0, R4 ;  /* 0x0000000400007245 */ /* 0x004fc80000201000 */
[----:B------:R-:W-:-:S04]  /*34e0*/  F2FP.BF16.F32.PACK_AB R0, RZ, R0 ;  /* 0x00000000ff00723e */ /* 0x000fc800000010ff */
[----:B------:R-:W-:-:S07]  /*34f0*/  PRMT R26, R0, 0x7610, R26 ;  /* 0x00007610001a7816 */ /* 0x000fce000000001a */
.L_x_494:
        /* <DEDUP_REMOVED lines=21> */
.L_x_525:
[----:B------:R-:W2:Y:S02]  /*3650*/  LDG.E.U8 R4, desc[UR36][R4.64] ;  /* 0x0000002404047981 */ /* 0x000ea4000c1e1100 */
[----:B--2---:R-:W-:-:S04]  /*3660*/  I2FP.F32.U32 R0, R4 ;  /* 0x0000000400007245 */ /* 0x004fc80000201000 */
[----:B------:R-:W-:-:S04]  /*3670*/  F2FP.BF16.F32.PACK_AB R0, RZ, R0 ;  /* 0x00000000ff00723e */ /* 0x000fc800000010ff */
[----:B------:R-:W-:Y:S01]  /*3680*/  PRMT R27, R0, 0x7610, R27 ;  /* 0x00007610001b7816 */ /* 0x000fe2000000001b */
[----:B------:R-:W-:Y:S06]  /*3690*/  BRA `(.L_x_527) ;  /* 0x0000000c00e47947 */ /* 0x000fec0003800000 */
.L_x_524:
        /* <DEDUP_REMOVED lines=11> */
.L_x_529:
[----:B------:R-:W2:Y:S02]  /*3750*/  LDG.E R4, desc[UR36][R4.64] ;  /* 0x0000002404047981 */ /* 0x000ea4000c1e1900 */
[----:B--2---:R-:W-:-:S04]  /*3760*/  I2FP.F32.S32 R0, R4 ;  /* 0x0000000400007245 */ /* 0x004fc80000201400 */
[----:B------:R-:W-:-:S04]  /*3770*/  F2FP.BF16.F32.PACK_AB R0, RZ, R0 ;  /* 0x00000000ff00723e */ /* 0x000fc800000010ff */
[----:B------:R-:W-:Y:S01]  /*3780*/  PRMT R27, R0, 0x7610, R27 ;  /* 0x00007610001b7816 */ /* 0x000fe2000000001b */
[----:B------:R-:W-:Y:S06]  /*3790*/  BRA `(.L_x_527) ;  /* 0x0000000c00a47947 */ /* 0x000fec0003800000 */
.L_x_528:
[----:B------:R-:W2:Y:S02]  /*37a0*/  LDG.E.U16 R4, desc[UR36][R4.64] ;  /* 0x0000002404047981 */ /* 0x000ea4000c1e1500 */
[----:B--2---:R-:W0:Y:S02]  /*37b0*/  I2F.S16 R0, R4 ;  /* 0x0000000400007306 */ /* 0x004e240000101400 */
[----:B0-----:R-:W-:-:S04]  /*37c0*/  F2FP.BF16.F32.PACK_AB R0, RZ, R0 ;  /* 0x00000000ff00723e */ /* 0x001fc800000010ff */
[----:B------:R-:W-:Y:S01]  /*37d0*/  PRMT R27, R0, 0x7610, R27 ;  /* 0x00007610001b7816 */ /* 0x000fe2000000001b */
[----:B------:R-:W-:Y:S06]  /*37e0*/  BRA `(.L_x_527) ;  /* 0x0000000c00907947 */ /* 0x000fec0003800000 */
.L_x_523:
        /* <DEDUP_REMOVED lines=9> */
.L_x_531:
[----:B------:R-:W2:Y:S02]  /*3880*/  LDG.E.U16 R0, desc[UR36][R4.64] ;  /* 0x0000002404007981 */ /* 0x000ea4000c1e1500 */
[----:B--2---:R-:W-:-:S05]  /*3890*/  HADD2.F32 R0, -RZ, R0.H0_H0 ;  /* 0x20000000ff007230 */ /* 0x004fca0000004100 */
[----:B------:R-:W-:-:S04]  /*38a0*/  F2FP.BF16.F32.PACK_AB R0, RZ, R0 ;  /* 0x00000000ff00723e */ /* 0x000fc800000010ff */
[----:B------:R-:W-:Y:S01]  /*38b0*/  PRMT R27, R0, 0x7610, R27 ;  /* 0x00007610001b7816 */ /* 0x000fe2000000001b */
[----:B------:R-:W-:Y:S06]  /*38c0*/  BRA `(.L_x_527) ;  /* 0x0000000c00587947 */ /* 0x000fec0003800000 */
.L_x_530:
        /* <DEDUP_REMOVED lines=9> */
.L_x_533:
[----:B------:R-:W2:Y:S02]  /*3960*/  LDG.E.U16 R4, desc[UR36][R4.64] ;  /* 0x0000002404047981 */ /* 0x000ea4000c1e1500 */
[----:B--2---:R-:W-:-:S05]  /*3970*/  HADD2.F32 R0, -RZ, R4.H0_H0 ;  /* 0x20000004ff007230 */ /* 0x004fca0000004100 */
[----:B------:R-:W-:-:S04]  /*3980*/  F2FP.BF16.F32.PACK_AB R0, RZ, R0 ;  /* 0x00000000ff00723e */ /* 0x000fc800000010ff */
[----:B------:R-:W-:Y:S01]  /*3990*/  PRMT R27, R0, 0x7610, R27 ;  /* 0x00007610001b7816 */ /* 0x000fe2000000001b */
[----:B------:R-:W-:Y:S06]  /*39a0*/  BRA `(.L_x_527) ;  /* 0x0000000c00207947 */ /* 0x000fec0003800000 */
.L_x_532:
        /* <DEDUP_REMOVED lines=13> */
.L_x_522:
        /* <DEDUP_REMOVED lines=14> */
.L_x_536:
        /* <DEDUP_REMOVED lines=13> */
.L_x_535:
        /* <DEDUP_REMOVED lines=27> */
.L_x_538:
        /* <DEDUP_REMOVED lines=15> */
.L_x_537:
[----:B------:R0:W5:Y:S01]  /*3ed0*/  LDG.E.U16 R27, desc[UR36][R4.64] ;  /* 0x00000024041b7981 */ /* 0x000162000c1e1500 */
[----:B------:R-:W-:Y:S05]  /*3ee0*/  BRA `(.L_x_527) ;  /* 0x0000000400d07947 */ /* 0x000fea0003800000 */
.L_x_534:
        /* <DEDUP_REMOVED lines=13> */
.L_x_541:
        /* <DEDUP_REMOVED lines=21> */
.L_x_545:
[----:B------:R-:W-:Y:S05]  /*4110*/  BSYNC.RECONVERGENT B1 ;  /* 0x0000000000017941 */ /* 0x000fea0003800200 */
.L_x_544:
[----:B------:R-:W-:Y:S01]  /*4120*/  IMAD.SHL.U32 R0, R0, 0x100000, RZ ;  /* 0x0010000000007824 */ /* 0x000fe200078e00ff */
[----:B------:R-:W-:-:S04]  /*4130*/  LEA R3, R3, 0x3b800000, 0x17 ;  /* 0x3b80000003037811 */ /* 0x000fc800078eb8ff */
[----:B------:R-:W-:-:S07]  /*4140*/  LOP3.LUT R0, R3, R0, R7, 0xfe, !PT ;  /* 0x0000000003007212 */ /* 0x000fce00078efe07 */
.L_x_543:
[----:B------:R-:W-:Y:S05]  /*4150*/  BSYNC.RECONVERGENT B0 ;  /* 0x0000000000007941 */ /* 0x000fea0003800200 */
.L_x_542:
[----:B------:R-:W-:-:S04]  /*4160*/  F2FP.BF16.F32.PACK_AB R0, RZ, R0 ;  /* 0x00000000ff00723e */ /* 0x000fc800000010ff */
[----:B------:R-:W-:Y:S01]  /*4170*/  PRMT R27, R0, 0x7610, R27 ;  /* 0x00007610001b7816 */ /* 0x000fe2000000001b */
[----:B------:R-:W-:Y:S06]  /*4180*/  BRA `(.L_x_527) ;  /* 0x0000000400287947 */ /* 0x000fec0003800000 */
.L_x_540:
        /* <DEDUP_REMOVED lines=21> */
.L_x_549:
[----:B------:R-:W-:Y:S05]  /*42e0*/  BSYNC.RECONVERGENT B1 ;  /* 0x0000000000017941 */ /* 0x000fea0003800200 */
.L_x_548:
[----:B------:R-:W-:Y:S01]  /*42f0*/  IMAD.SHL.U32 R0, R0, 0x200000, RZ ;  /* 0x0020000000007824 */ /* 0x000fe200078e00ff */
[----:B------:R-:W-:-:S04]  /*4300*/  LEA R3, R3, 0x37800000, 0x17 ;  /* 0x3780000003037811 */ /* 0x000fc800078eb8ff */
[----:B------:R-:W-:-:S07]  /*4310*/  LOP3.LUT R0, R3, R0, R7, 0xfe, !PT ;  /* 0x0000000003007212 */ /* 0x000fce00078efe07 */
.L_x_547:
[----:B------:R-:W-:Y:S05]  /*4320*/  BSYNC.RECONVERGENT B0 ;  /* 0x0000000000007941 */ /* 0x000fea0003800200 */
.L_x_546:
[----:B------:R-:W-:-:S04]  /*4330*/  F2FP.BF16.F32.PACK_AB R0, RZ, R0 ;  /* 0x00000000ff00723e */ /* 0x000fc800000010ff */
[----:B------:R-:W-:Y:S01]  /*4340*/  PRMT R27, R0, 0x7610, R27 ;  /* 0x00007610001b7816 */ /* 0x000fe2000000001b */
[----:B------:R-:W-:Y:S06]  /*4350*/  BRA `(.L_x_527) ;  /* 0x0000000000b47947 */ /* 0x000fec0003800000 */
.L_x_539:
        /* <DEDUP_REMOVED lines=14> */
.L_x_553:
[----:B------:R-:W-:Y:S05]  /*4440*/  BSYNC.RECONVERGENT B0 ;  /* 0x0000000000007941 */ /* 0x000fea0003800200 */
.L_x_552:
[----:B------:R-:W-:-:S04]  /*4450*/  F2FP.BF16.F32.PACK_AB R0, RZ, R0 ;  /* 0x00000000ff00723e */ /* 0x000fc800000010ff */
[----:B------:R-:W-:Y:S01]  /*4460*/  PRMT R27, R0, 0x7610, R27 ;  /* 0x00007610001b7816 */ /* 0x000fe2000000001b */
[----:B------:R-:W-:Y:S06]  /*4470*/  BRA `(.L_x_527) ;  /* 0x00000000006c7947 */ /* 0x000fec0003800000 */
.L_x_526:
        /* <DEDUP_REMOVED lines=16> */
.L_x_554:
[----:B------:R-:W-:Y:S01]  /*4580*/  PRMT R27, RZ, 0x7610, R27 ;  /* 0x00007610ff1b7816 */ /* 0x000fe2000000001b */
[----:B------:R-:W-:Y:S06]  /*4590*/  BRA `(.L_x_527) ;  /* 0x0000000000247947 */ /* 0x000fec0003800000 */
.L_x_551:
[----:B------:R-:W2:Y:S02]  /*45a0*/  LDG.E.64 R4, desc[UR36][R4.64] ;  /* 0x0000002404047981 */ /* 0x000ea4000c1e1b00 */
[----:B--2---:R-:W0:Y:S02]  /*45b0*/  I2F.U64 R0, R4 ;  /* 0x0000000400007312 */ /* 0x004e240000301000 */
[----:B0-----:R-:W-:-:S04]  /*45c0*/  F2FP.BF16.F32.PACK_AB R0, RZ, R0 ;  /* 0x00000000ff00723e */ /* 0x001fc800000010ff */
[----:B------:R-:W-:Y:S01]  /*45d0*/  PRMT R27, R0, 0x7610, R27 ;  /* 0x00007610001b7816 */ /* 0x000fe2000000001b */
[----:B------:R-:W-:Y:S06]  /*45e0*/  BRA `(.L_x_527) ;  /* 0x0000000000107947 */ /* 0x000fec0003800000 */
.L_x_550:
[----:B------:R-:W2:Y:S02]  /*45f0*/  LDG.E R4, desc[UR36][R4.64] ;  /* 0x0000002404047981 */ /* 0x000ea4000c1e1900 */
[----:B--2---:R-:W-:-:S04]  /*4600*/  I2FP.F32.U32 R0, R4 ;  /* 0x0000000400007245 */ /* 0x004fc80000201000 */
[----:B------:R-:W-:-:S04]  /*4610*/  F2FP.BF16.F32.PACK_AB R0, RZ, R0 ;  /* 0x00000000ff00723e */ /* 0x000fc800000010ff */
[----:B------:R-:W-:-:S07]  /*4620*/  PRMT R27, R0, 0x7610, R27 ;  /* 0x00007610001b7816 */ /* 0x000fce000000001b */
.L_x_527:
[----:B------:R-:W-:-:S07]  /*4630*/  VIADD R17, R17, 0x80 ;  /* 0x0000008011117836 */ /* 0x000fce0000000000 */
.L_x_488:
[----:B------:R-:W-:Y:S05]  /*4640*/  BSYNC.RECONVERGENT B6 ;  /* 0x0000000000067941 */ /* 0x000fea0003800200 */
.L_x_487:
        /* <DEDUP_REMOVED lines=27> */
.L_x_560:
[----:B------:R-:W2:Y:S02]  /*4800*/  LDG.E.U8 R4, desc[UR36][R4.64] ;  /* 0x0000002404047981 */ /* 0x000ea4000c1e1100 */
[----:B--2---:R-:W-:-:S04]  /*4810*/  I2FP.F32.U32 R0, R4 ;  /* 0x0000000400007245 */ /* 0x004fc80000201000 */
[----:B------:R-:W-:-:S04]  /*4820*/  F2FP.BF16.F32.PACK_AB R0, RZ, R0 ;  /* 0x00000000ff00723e */ /* 0x000fc800000010ff */
[----:B------:R-:W-:Y:S01]  /*4830*/  PRMT R18, R0, 0x7610, R18 ;  /* 0x0000761000127816 */ /* 0x000fe20000000012 */
[----:B------:R-:W-:Y:S06]  /*4840*/  BRA `(.L_x_562) ;  /* 0x0000000c00e47947 */ /* 0x000fec0003800000 */
.L_x_559:
        /* <DEDUP_REMOVED lines=11> */
.L_x_564:
[----:B------:R-:W2:Y:S02]  /*4900*/  LDG.E R4, desc[UR36][R4.64] ;  /* 0x0000002404047981 */ /* 0x000ea4000c1e1900 */
[----:B--2---:R-:W-:-:S04]  /*4910*/  I2FP.F32.S32 R0, R4 ;  /* 0x0000000400007245 */ /* 0x004fc80000201400 */
[----:B------:R-:W-:-:S04]  /*4920*/  F2FP.BF16.F32.PACK_AB R0, RZ, R0 ;  /* 0x00000000ff00723e */ /* 0x000fc800000010ff */
[----:B------:R-:W-:Y:S01]  /*4930*/  PRMT R18, R0, 0x7610, R18 ;  /* 0x0000761000127816 */ /* 0x000fe20000000012 */
[----:B------:R-:W-:Y:S06]  /*4940*/  BRA `(.L_x_562) ;  /* 0x0000000c00a47947 */ /* 0x000fec0003800000 */
.L_x_563:
[----:B------:R-:W2:Y:S02]  /*4950*/  LDG.E.U16 R4, desc[UR36][R4.64] ;  /* 0x0000002404047981 */ /* 0x000ea4000c1e1500 */
[----:B--2---:R-:W0:Y:S02]  /*4960*/  I2F.S16 R0, R4 ;  /* 0x0000000400007306 */ /* 0x004e240000101400 */
[----:B0-----:R-:W-:-:S04]  /*4970*/  F2FP.BF16.F32.PACK_AB R0, RZ, R0 ;  /* 0x00000000ff00723e */ /* 0x001fc800000010ff */
[----:B------:R-:W-:Y:S01]  /*4980*/  PRMT R18, R0, 0x7610, R18 ;  /* 0x0000761000127816 */ /* 0x000fe20000000012 */
[----:B------:R-:W-:Y:S06]  /*4990*/  BRA `(.L_x_562) ;  /* 0x0000000c00907947 */ /* 0x000fec0003800000 */
.L_x_558:
        /* <DEDUP_REMOVED lines=9> */
.L_x_566:
[----:B------:R-:W2:Y:S02]  /*4a30*/  LDG.E.U16 R0, desc[UR36][R4.64] ;  /* 0x0000002404007981 */ /* 0x000ea4000c1e1500 */
[----:B--2---:R-:W-:-:S05]  /*4a40*/  HADD2.F32 R0, -RZ, R0.H0_H0 ;  /* 0x20000000ff007230 */ /* 0x004fca0000004100 */
[----:B------:R-:W-:-:S04]  /*4a50*/  F2FP.BF16.F32.PACK_AB R0, RZ, R0 ;  /* 0x00000000ff00723e */ /* 0x000fc800000010ff */
[----:B------:R-:W-:Y:S01]  /*4a60*/  PRMT R18, R0, 0x7610, R18 ;  /* 0x0000761000127816 */ /* 0x000fe20000000012 */
[----:B------:R-:W-:Y:S06]  /*4a70*/  BRA `(.L_x_562) ;  /* 0x0000000c00587947 */ /* 0x000fec0003800000 */
.L_x_565:
        /* <DEDUP_REMOVED lines=9> */
.L_x_568:
[----:B------:R-:W2:Y:S02]  /*4b10*/  LDG.E.U16 R4, desc[UR36][R4.64] ;  /* 0x0000002404047981 */ /* 0x000ea4000c1e1500 */
[----:B--2---:R-:W-:-:S05]  /*4b20*/  HADD2.F32 R0, -RZ, R4.H0_H0 ;  /* 0x20000004ff007230 */ /* 0x004fca0000004100 */
[----:B------:R-:W-:-:S04]  /*4b30*/  F2FP.BF16.F32.PACK_AB R0, RZ, R0 ;  /* 0x00000000ff00723e */ /* 0x000fc800000010ff */
[----:B------:R-:W-:Y:S01]  /*4b40*/  PRMT R18, R0, 0x7610, R18 ;  /* 0x0000761000127816 */ /* 0x000fe20000000012 */
[----:B------:R-:W-:Y:S06]  /*4b50*/  BRA `(.L_x_562) ;  /* 0x0000000c00207947 */ /* 0x000fec0003800000 */
.L_x_567:
        /* <DEDUP_REMOVED lines=13> */
.L_x_557:
        /* <DEDUP_REMOVED lines=14> */
.L_x_571:
        /* <DEDUP_REMOVED lines=13> */
.L_x_570:
        /* <DEDUP_REMOVED lines=27> */
.L_x_573:
        /* <DEDUP_REMOVED lines=15> */
.L_x_572:
[----:B------:R0:W5:Y:S01]  /*5080*/  LDG.E.U16 R18, desc[UR36][R4.64] ;  /* 0x0000002404127981 */ /* 0x000162000c1e1500 */
[----:B------:R-:W-:Y:S05]  /*5090*/  BRA `(.L_x_562) ;  /* 0x0000000400d07947 */ /* 0x000fea0003800000 */
.L_x_569:
        /* <DEDUP_REMOVED lines=13> */
.L_x_576:
        /* <DEDUP_REMOVED lines=21> */
.L_x_580:
[----:B------:R-:W-:Y:S05]  /*52c0*/  BSYNC.RECONVERGENT B1 ;  /* 0x0000000000017941 */ /* 0x000fea0003800200 */
.L_x_579:
[----:B------:R-:W-:Y:S01]  /*52d0*/  IMAD.SHL.U32 R0, R0, 0x100000, RZ ;  /* 0x0010000000007824 */ /* 0x000fe200078e00ff */
[----:B------:R-:W-:-:S04]  /*52e0*/  LEA R3, R3, 0x3b800000, 0x17 ;  /* 0x3b80000003037811 */ /* 0x000fc800078eb8ff */
[----:B------:R-:W-:-:S07]  /*52f0*/  LOP3.LUT R0, R3, R0, R7, 0xfe, !PT ;  /* 0x0000000003007212 */ /* 0x000fce00078efe07 */
.L_x_578:
[----:B------:R-:W-:Y:S05]  /*5300*/  BSYNC.RECONVERGENT B0 ;  /* 0x0000000000007941 */ /* 0x000fea0003800200 */
.L_x_577:
[----:B------:R-:W-:-:S04]  /*5310*/  F2FP.BF16.F32.PACK_AB R0, RZ, R0 ;  /* 0x00000000ff00723e */ /* 0x000fc800000010ff */
[----:B------:R-:W-:Y:S01]  /*5320*/  PRMT R18, R0, 0x7610, R18 ;  /* 0x0000761000127816 */ /* 0x000fe20000000012 */
[----:B------:R-:W-:Y:S06]  /*5330*/  BRA `(.L_x_562) ;  /* 0x0000000400287947 */ /* 0x000fec0003800000 */
.L_x_575:
        /* <DEDUP_REMOVED lines=21> */
.L_x_584:
[----:B------:R-:W-:Y:S05]  /*5490*/  BSYNC.RECONVERGENT B1 ;  /* 0x0000000000017941 */ /* 0x000fea0003800200 */
.L_x_583:
[----:B------:R-:W-:Y:S01]  /*54a0*/  IMAD.SHL.U32 R0, R0, 0x200000, RZ ;  /* 0x0020000000007824 */ /* 0x000fe200078e00ff */
[----:B------:R-:W-:-:S04]  /*54b0*/  LEA R3, R3, 0x37800000, 0x17 ;  /* 0x3780000003037811 */ /* 0x000fc800078eb8ff */
[----:B------:R-:W-:-:S07]  /*54c0*/  LOP3.LUT R0, R3, R0, R7, 0xfe, !PT ;  /* 0x0000000003007212 */ /* 0x000fce00078efe07 */
.L_x_582:
[----:B------:R-:W-:Y:S05]  /*54d0*/  BSYNC.RECONVERGENT B0 ;  /* 0x0000000000007941 */ /* 0x000fea0003800200 */
.L_x_581:
[----:B------:R-:W-:-:S04]  /*54e0*/  F2FP.BF16.F32.PACK_AB R0, RZ, R0 ;  /* 0x00000000ff00723e */ /* 0x000fc800000010ff */
[----:B------:R-:W-:Y:S01]  /*54f0*/  PRMT R18, R0, 0x7610, R18 ;  /* 0x0000761000127816 */ /* 0x000fe20000000012 */
[----:B------:R-:W-:Y:S06]  /*5500*/  BRA `(.L_x_562) ;  /* 0x0000000000b47947 */ /* 0x000fec0003800000 */
.L_x_574:
        /* <DEDUP_REMOVED lines=14> */
.L_x_588:
[----:B------:R-:W-:Y:S05]  /*55f0*/  BSYNC.RECONVERGENT B0 ;  /* 0x0000000000007941 */ /* 0x000fea0003800200 */
.L_x_587:
[----:B------:R-:W-:-:S04]  /*5600*/  F2FP.BF16.F32.PACK_AB R0, RZ, R0 ;  /* 0x00000000ff00723e */ /* 0x000fc800000010ff */
[----:B------:R-:W-:Y:S01]  /*5610*/  PRMT R18, R0, 0x7610, R18 ;  /* 0x0000761000127816 */ /* 0x000fe20000000012 */
[----:B------:R-:W-:Y:S06]  /*5620*/  BRA `(.L_x_562) ;  /* 0x00000000006c7947 */ /* 0x000fec0003800000 */
.L_x_561:
        /* <DEDUP_REMOVED lines=16> */
.L_x_589:
[----:B------:R-:W-:Y:S01]  /*5730*/  PRMT R18, RZ, 0x7610, R18 ;  /* 0x00007610ff127816 */ /* 0x000fe20000000012 */
[----:B------:R-:W-:Y:S06]  /*5740*/  BRA `(.L_x_562) ;  /* 0x0000000000247947 */ /* 0x000fec0003800000 */
.L_x_586:
[----:B------:R-:W2:Y:S02]  /*5750*/  LDG.E.64 R4, desc[UR36][R4.64] ;  /* 0x0000002404047981 */ /* 0x000ea4000c1e1b00 */
[----:B--2---:R-:W0:Y:S02]  /*5760*/  I2F.U64 R0, R4 ;  /* 0x0000000400007312 */ /* 0x004e240000301000 */
[----:B0-----:R-:W-:-:S04]  /*5770*/  F2FP.BF16.F32.PACK_AB R0, RZ, R0 ;  /* 0x00000000ff00723e */ /* 0x001fc800000010ff */
[----:B------:R-:W-:Y:S01]  /*5780*/  PRMT R18, R0, 0x7610, R18 ;  /* 0x0000761000127816 */ /* 0x000fe20000000012 */
[----:B------:R-:W-:Y:S06]  /*5790*/  BRA `(.L_x_562) ;  /* 0x0000000000107947 */ /* 0x000fec0003800000 */
.L_x_585:
[----:B------:R-:W2:Y:S02]  /*57a0*/  LDG.E R4, desc[UR36][R4.64] ;  /* 0x0000002404047981 */ /* 0x000ea4000c1e1900 */
[----:B--2---:R-:W-:-:S04]  /*57b0*/  I2FP.F32.U32 R0, R4 ;  /* 0x0000000400007245 */ /* 0x004fc80000201000 */
[----:B------:R-:W-:-:S04]  /*57c0*/  F2FP.BF16.F32.PACK_AB R0, RZ, R0 ;  /* 0x00000000ff00723e */ /* 0x000fc800000010ff */
[----:B------:R-:W-:-:S07]  /*57d0*/  PRMT R18, R0, 0x7610, R18 ;  /* 0x0000761000127816 */ /* 0x000fce0000000012 */
.L_x_562:
[----:B------:R-:W1:Y:S01]  /*57e0*/  LDCU.U8 UR6, c[0x0][0x3a5] ;  /* 0x000074a0ff0677ac */ /* 0x000e620008000000 */
[----:B0-----:R-:W0:Y:S01]  /*57f0*/  LDC.64 R4, c[0x0][0x398] ;  /* 0x0000e600ff047b82 */ /* 0x001e220000000a00 */
[----:B------:R-:W2:Y:S01]  /*5800*/  LDCU UR5, c[0x0][0x3ac] ;  /* 0x00007580ff0577ac */ /* 0x000ea20008000800 */
[----:B-1----:R-:W-:-:S04]  /*5810*/  UPRMT UR4, UR6, 0x9910, URZ ;  /* 0x0000991006047896 */ /* 0x002fc800080000ff */
[----:B------:R-:W-:Y:S01]  /*5820*/  UISETP.GT.AND UP0, UPT, UR4, 0x9, UPT ;  /* 0x000000090400788c */ /* 0x000fe2000bf04270 */
[----:B--2---:R-:W-:-:S05]  /*5830*/  IMAD R19, R19, UR5, RZ ;  /* 0x0000000513137c24 */ /* 0x004fca000f8e02ff */
        /* <DEDUP_REMOVED lines=16> */
.L_x_593:
[----:B------:R-:W2:Y:S02]  /*5940*/  LDG.E.U8 R4, desc[UR36][R4.64] ;  /* 0x0000002404047981 */ /* 0x000ea4000c1e1100 */
[----:B--2---:R-:W-:-:S04]  /*5950*/  I2FP.F32.U32 R0, R4 ;  /* 0x0000000400007245 */ /* 0x004fc80000201000 */
[----:B------:R-:W-:-:S04]  /*5960*/  F2FP.BF16.F32.PACK_AB R0, RZ, R0 ;  /* 0x00000000ff00723e */ /* 0x000fc800000010ff */
[----:B------:R-:W-:Y:S01]  /*5970*/  PRMT R24, R0, 0x7610, R24 ;  /* 0x0000761000187816 */ /* 0x000fe20000000018 */
[----:B------:R-:W-:Y:S06]  /*5980*/  BRA `(.L_x_595) ;  /* 0x0000000c00e47947 */ /* 0x000fec0003800000 */
.L_x_592:
        /* <DEDUP_REMOVED lines=11> */
.L_x_597:
[----:B------:R-:W2:Y:S02]  /*5a40*/  LDG.E R4, desc[UR36][R4.64] ;  /* 0x0000002404047981 */ /* 0x000ea4000c1e1900 */
[----:B--2---:R-:W-:-:S04]  /*5a50*/  I2FP.F32.S32 R0, R4 ;  /* 0x0000000400007245 */ /* 0x004fc80000201400 */
[----:B------:R-:W-:-:S04]  /*5a60*/  F2FP.BF16.F32.PACK_AB R0, RZ, R0 ;  /* 0x00000000ff00723e */ /* 0x000fc800000010ff */
[----:B------:R-:W-:Y:S01]  /*5a70*/  PRMT R24, R0, 0x7610, R24 ;  /* 0x0000761000187816 */ /* 0x000fe20000000018 */
[----:B------:R-:W-:Y:S06]  /*5a80*/  BRA `(.L_x_595) ;  /* 0x0000000c00a47947 */ /* 0x000fec0003800000 */
.L_x_596:
[----:B------:R-:W2:Y:S02]  /*5a90*/  LDG.E.U16 R4, desc[UR36][R4.64] ;  /* 0x0000002404047981 */ /* 0x000ea4000c1e1500 */
[----:B--2---:R-:W0:Y:S02]  /*5aa0*/  I2F.S16 R0, R4 ;  /* 0x0000000400007306 */ /* 0x004e240000101400 */
[----:B0-----:R-:W-:-:S04]  /*5ab0*/  F2FP.BF16.F32.PACK_AB R0, RZ, R0 ;  /* 0x00000000ff00723e */ /* 0x001fc800000010ff */
[----:B------:R-:W-:Y:S01]  /*5ac0*/  PRMT R24, R0, 0x7610, R24 ;  /* 0x0000761000187816 */ /* 0x000fe20000000018 */
[----:B------:R-:W-:Y:S06]  /*5ad0*/  BRA `(.L_x_595) ;  /* 0x0000000c00907947 */ /* 0x000fec0003800000 */
.L_x_591:
        /* <DEDUP_REMOVED lines=9> */
.L_x_599:
[----:B------:R-:W2:Y:S02]  /*5b70*/  LDG.E.U16 R0, desc[UR36][R4.64] ;  /* 0x0000002404007981 */ /* 0x000ea4000c1e1500 */
[----:B--2---:R-:W-:-:S05]  /*5b80*/  HADD2.F32 R0, -RZ, R0.H0_H0 ;  /* 0x20000000ff007230 */ /* 0x004fca0000004100 */
[----:B------:R-:W-:-:S04]  /*5b90*/  F2FP.BF16.F32.PACK_AB R0, RZ, R0 ;  /* 0x00000000ff00723e */ /* 0x000fc800000010ff */
[----:B------:R-:W-:Y:S01]  /*5ba0*/  PRMT R24, R0, 0x7610, R24 ;  /* 0x0000761000187816 */ /* 0x000fe20000000018 */
[----:B------:R-:W-:Y:S06]  /*5bb0*/  BRA `(.L_x_595) ;  /* 0x0000000c00587947 */ /* 0x000fec0003800000 */
.L_x_598:
        /* <DEDUP_REMOVED lines=9> */
.L_x_601:
[----:B------:R-:W2:Y:S02]  /*5c50*/  LDG.E.U16 R4, desc[UR36][R4.64] ;  /* 0x0000002404047981 */ /* 0x000ea4000c1e1500 */
[----:B--2---:R-:W-:-:S05]  /*5c60*/  HADD2.F32 R0, -RZ, R4.H0_H0 ;  /* 0x20000004ff007230 */ /* 0x004fca0000004100 */
[----:B------:R-:W-:-:S04]  /*5c70*/  F2FP.BF16.F32.PACK_AB R0, RZ, R0 ;  /* 0x00000000ff00723e */ /* 0x000fc800000010ff */
[----:B------:R-:W-:Y:S01]  /*5c80*/  PRMT R24, R0, 0x7610, R24 ;  /* 0x0000761000187816 */ /* 0x000fe20000000018 */
[----:B------:R-:W-:Y:S06]  /*5c90*/  BRA `(.L_x_595) ;  /* 0x0000000c00207947 */ /* 0x000fec0003800000 */
.L_x_600:
        /* <DEDUP_REMOVED lines=13> */
.L_x_590:
        /* <DEDUP_REMOVED lines=14> */
.L_x_604:
        /* <DEDUP_REMOVED lines=13> */
.L_x_603:
        /* <DEDUP_REMOVED lines=27> */
.L_x_606:
        /* <DEDUP_REMOVED lines=15> */
.L_x_605:
[----:B------:R0:W5:Y:S01]  /*61c0*/  LDG.E.U16 R24, desc[UR36][R4.64] ;  /* 0x0000002404187981 */ /* 0x000162000c1e1500 */
[----:B------:R-:W-:Y:S05]  /*61d0*/  BRA `(.L_x_595) ;  /* 0x0000000400d07947 */ /* 0x000fea0003800000 */
.L_x_602:
        /* <DEDUP_REMOVED lines=13> */
.L_x_609:
        /* <DEDUP_REMOVED lines=21> */
.L_x_613:
[----:B------:R-:W-:Y:S05]  /*6400*/  BSYNC.RECONVERGENT B1 ;  /* 0x0000000000017941 */ /* 0x000fea0003800200 */
.L_x_612:
[----:B------:R-:W-:Y:S01]  /*6410*/  IMAD.SHL.U32 R0, R0, 0x100000, RZ ;  /* 0x0010000000007824 */ /* 0x000fe200078e00ff */
[----:B------:R-:W-:-:S04]  /*6420*/  LEA R3, R3, 0x3b800000, 0x17 ;  /* 0x3b80000003037811 */ /* 0x000fc800078eb8ff */
[----:B------:R-:W-:-:S07]  /*6430*/  LOP3.LUT R0, R3, R0, R7, 0xfe, !PT ;  /* 0x0000000003007212 */ /* 0x000fce00078efe07 */
.L_x_611:
[----:B------:R-:W-:Y:S05]  /*6440*/  BSYNC.RECONVERGENT B0 ;  /* 0x0000000000007941 */ /* 0x000fea0003800200 */
.L_x_610:
[----:B------:R-:W-:-:S04]  /*6450*/  F2FP.BF16.F32.PACK_AB R0, RZ, R0 ;  /* 0x00000000ff00723e */ /* 0x000fc800000010ff */
[----:B------:R-:W-:Y:S01]  /*6460*/  PRMT R24, R0, 0x7610, R24 ;  /* 0x0000761000187816 */ /* 0x000fe20000000018 */
[----:B------:R-:W-:Y:S06]  /*6470*/  BRA `(.L_x_595) ;  /* 0x0000000400287947 */ /* 0x000fec0003800000 */
.L_x_608:
        /* <DEDUP_REMOVED lines=21> */
.L_x_617:
[----:B------:R-:W-:Y:S05]  /*65d0*/  BSYNC.RECONVERGENT B1 ;  /* 0x0000000000017941 */ /* 0x000fea0003800200 */
.L_x_616:
[----:B------:R-:W-:Y:S01]  /*65e0*/  IMAD.SHL.U32 R0, R0, 0x200000, RZ ;  /* 0x0020000000007824 */ /* 0x000fe200078e00ff */
[----:B------:R-:W-:-:S04]  /*65f0*/  LEA R3, R3, 0x37800000, 0x17 ;  /* 0x3780000003037811 */ /* 0x000fc800078eb8ff */
[----:B------:R-:W-:-:S07]  /*6600*/  LOP3.LUT R0, R3, R0, R7, 0xfe, !PT ;  /* 0x0000000003007212 */ /* 0x000fce00078efe07 */
.L_x_615:
[----:B------:R-:W-:Y:S05]  /*6610*/  BSYNC.RECONVERGENT B0 ;  /* 0x0000000000007941 */ /* 0x000fea0003800200 */
.L_x_614:
[----:B------:R-:W-:-:S04]  /*6620*/  F2FP.BF16.F32.PACK_AB R0, RZ, R0 ;  /* 0x00000000ff00723e */ /* 0x000fc800000010ff */
[----:B------:R-:W-:Y:S01]  /*6630*/  PRMT R24, R0, 0x7610, R24 ;  /* 0x0000761000187816 */ /* 0x000fe20000000018 */
[----:B------:R-:W-:Y:S06]  /*6640*/  BRA `(.L_x_595) ;  /* 0x0000000000b47947 */ /* 0x000fec0003800000 */
.L_x_607:
        /* <DEDUP_REMOVED lines=14> */
.L_x_621:
[----:B------:R-:W-:Y:S05]  /*6730*/  BSYNC.RECONVERGENT B0 ;  /* 0x0000000000007941 */ /* 0x000fea0003800200 */
.L_x_620:
[----:B------:R-:W-:-:S04]  /*6740*/  F2FP.BF16.F32.PACK_AB R0, RZ, R0 ;  /* 0x00000000ff00723e */ /* 0x000fc800000010ff */
[----:B------:R-:W-:Y:S01]  /*6750*/  PRMT R24, R0, 0x7610, R24 ;  /* 0x0000761000187816 */ /* 0x000fe20000000018 */
[----:B------:R-:W-:Y:S06]  /*6760*/  BRA `(.L_x_595) ;  /* 0x00000000006c7947 */ /* 0x000fec0003800000 */
.L_x_594:
        /* <DEDUP_REMOVED lines=16> */
.L_x_622:
[----:B------:R-:W-:Y:S01]  /*6870*/  PRMT R24, RZ, 0x7610, R24 ;  /* 0x00007610ff187816 */ /* 0x000fe20000000018 */
[----:B------:R-:W-:Y:S06]  /*6880*/  BRA `(.L_x_595) ;  /* 0x0000000000247947 */ /* 0x000fec0003800000 */
.L_x_619:
[----:B------:R-:W2:Y:S02]  /*6890*/  LDG.E.64 R4, desc[UR36][R4.64] ;  /* 0x0000002404047981 */ /* 0x000ea4000c1e1b00 */
[----:B--2---:R-:W0:Y:S02]  /*68a0*/  I2F.U64 R0, R4 ;  /* 0x0000000400007312 */ /* 0x004e240000301000 */
[----:B0-----:R-:W-:-:S04]  /*68b0*/  F2FP.BF16.F32.PACK_AB R0, RZ, R0 ;  /* 0x00000000ff00723e */ /* 0x001fc800000010ff */
[----:B------:R-:W-:Y:S01]  /*68c0*/  PRMT R24, R0, 0x7610, R24 ;  /* 0x0000761000187816 */ /* 0x000fe20000000018 */
[----:B------:R-:W-:Y:S06]  /*68d0*/  BRA `(.L_x_595) ;  /* 0x0000000000107947 */ /* 0x000fec0003800000 */
.L_x_618:
[----:B------:R-:W2:Y:S02]  /*68e0*/  LDG.E R4, desc[UR36][R4.64] ;  /* 0x0000002404047981 */ /* 0x000ea4000c1e1900 */
[----:B--2---:R-:W-:-:S04]  /*68f0*/  I2FP.F32.U32 R0, R4 ;  /* 0x0000000400007245 */ /* 0x004fc80000201000 */
[----:B------:R-:W-:-:S04]  /*6900*/  F2FP.BF16.F32.PACK_AB R0, RZ, R0 ;  /* 0x00000000ff00723e */ /* 0x000fc800000010ff */
[----:B------:R-:W-:-:S07]  /*6910*/  PRMT R24, R0, 0x7610, R24 ;  /* 0x0000761000187816 */ /* 0x000fce0000000018 */
.L_x_595:
[----:B------:R-:W-:-:S07]  /*6920*/  VIADD R17, R17, 0x80 ;  /* 0x0000008011117836 */ /* 0x000fce0000000000 */
.L_x_556:
[----:B------:R-:W-:Y:S05]  /*6930*/  BSYNC.RECONVERGENT B6 ;  /* 0x0000000000067941 */ /* 0x000fea0003800200 */
.L_x_555:
        /* <DEDUP_REMOVED lines=27> */
.L_x_628:
[----:B------:R-:W2:Y:S02]  /*6af0*/  LDG.E.U8 R4, desc[UR36][R4.64] ;  /* 0x0000002404047981 */ /* 0x000ea4000c1e1100 */
[----:B--2---:R-:W-:-:S04]  /*6b00*/  I2FP.F32.U32 R0, R4 ;  /* 0x0000000400007245 */ /* 0x004fc80000201000 */
[----:B------:R-:W-:-:S04]  /*6b10*/  F2FP.BF16.F32.PACK_AB R0, RZ, R0 ;  /* 0x00000000ff00723e */ /* 0x000fc800000010ff */
[----:B------:R-:W-:Y:S01]  /*6b20*/  PRMT R19, R0, 0x7610, R19 ;  /* 0x0000761000137816 */ /* 0x000fe20000000013 */
[----:B------:R-:W-:Y:S06]  /*6b30*/  BRA `(.L_x_630) ;  /* 0x0000000c00e47947 */ /* 0x000fec0003800000 */
.L_x_627:
        /* <DEDUP_REMOVED lines=11> */
.L_x_632:
[----:B------:R-:W2:Y:S02]  /*6bf0*/  LDG.E R4, desc[UR36][R4.64] ;  /* 0x0000002404047981 */ /* 0x000ea4000c1e1900 */
[----:B--2---:R-:W-:-:S04]  /*6c00*/  I2FP.F32.S32 R0, R4 ;  /* 0x0000000400007245 */ /* 0x004fc80000201400 */
[----:B------:R-:W-:-:S04]  /*6c10*/  F2FP.BF16.F32.PACK_AB R0, RZ, R0 ;  /* 0x00000000ff00723e */ /* 0x000fc800000010ff */
[----:B------:R-:W-:Y:S01]  /*6c20*/  PRMT R19, R0, 0x7610, R19 ;  /* 0x0000761000137816 */ /* 0x000fe20000000013 */
[----:B------:R-:W-:Y:S06]  /*6c30*/  BRA `(.L_x_630) ;  /* 0x0000000c00a47947 */ /* 0x000fec0003800000 */
.L_x_631:
[----:B------:R-:W2:Y:S02]  /*6c40*/  LDG.E.U16 R4, desc[UR36][R4.64] ;  /* 0x0000002404047981 */ /* 0x000ea4000c1e1500 */
[----:B--2---:R-:W0:Y:S02]  /*6c50*/  I2F.S16 R0, R4 ;  /* 0x0000000400007306 */ /* 0x004e240000101400 */
[----:B0-----:R-:W-:-:S04]  /*6c60*/  F2FP.BF16.F32.PACK_AB R0, RZ, R0 ;  /* 0x00000000ff00723e */ /* 0x001fc800000010ff */
[----:B------:R-:W-:Y:S01]  /*6c70*/  PRMT R19, R0, 0x7610, R19 ;  /* 0x0000761000137816 */ /* 0x000fe20000000013 */
[----:B------:R-:W-:Y:S06]  /*6c80*/  BRA `(.L_x_630) ;  /* 0x0000000c00907947 */ /* 0x000fec0003800000 */
.L_x_626:
        /* <DEDUP_REMOVED lines=9> */
.L_x_634:
[----:B------:R-:W2:Y:S02]  /*6d20*/  LDG.E.U16 R0, desc[UR36][R4.64] ;  /* 0x0000002404007981 */ /* 0x000ea4000c1e1500 */
[----:B--2---:R-:W-:-:S05]  /*6d30*/  HADD2.F32 R0, -RZ, R0.H0_H0 ;  /* 0x20000000ff007230 */ /* 0x004fca0000004100 */
[----:B------:R-:W-:-:S04]  /*6d40*/  F2FP.BF16.F32.PACK_AB R0, RZ, R0 ;  /* 0x00000000ff00723e */ /* 0x000fc800000010ff */
[----:B------:R-:W-:Y:S01]  /*6d50*/  PRMT R19, R0, 0x7610, R19 ;  /* 0x0000761000137816 */ /* 0x000fe20000000013 */
[----:B------:R-:W-:Y:S06]  /*6d60*/  BRA `(.L_x_630) ;  /* 0x0000000c00587947 */ /* 0x000fec0003800000 */
.L_x_633:
        /* <DEDUP_REMOVED lines=9> */
.L_x_636:
[----:B------:R-:W2:Y:S02]  /*6e00*/  LDG.E.U16 R4, desc[UR36][R4.64] ;  /* 0x0000002404047981 */ /* 0x000ea4000c1e1500 */
[----:B--2---:R-:W-:-:S05]  /*6e10*/  HADD2.F32 R0, -RZ, R4.H0_H0 ;  /* 0x20000004ff007230 */ /* 0x004fca0000004100 */
[----:B------:R-:W-:-:S04]  /*6e20*/  F2FP.BF16.F32.PACK_AB R0, RZ, R0 ;  /* 0x00000000ff00723e */ /* 0x000fc800000010ff */
[----:B------:R-:W-:Y:S01]  /*6e30*/  PRMT R19, R0, 0x7610, R19 ;  /* 0x0000761000137816 */ /* 0x000fe20000000013 */
[----:B------:R-:W-:Y:S06]  /*6e40*/  BRA `(.L_x_630) ;  /* 0x0000000c00207947 */ /* 0x000fec0003800000 */
.L_x_635:
        /* <DEDUP_REMOVED lines=13> */
.L_x_625:
        /* <DEDUP_REMOVED lines=14> */
.L_x_639:
        /* <DEDUP_REMOVED lines=13> */
.L_x_638:
        /* <DEDUP_REMOVED lines=27> */
.L_x_641:
        /* <DEDUP_REMOVED lines=15> */
.L_x_640:
[----:B------:R0:W5:Y:S01]  /*7370*/  LDG.E.U16 R19, desc[UR36][R4.64] ;  /* 0x0000002404137981 */ /* 0x000162000c1e1500 */
[----:B------:R-:W-:Y:S05]  /*7380*/  BRA `(.L_x_630) ;  /* 0x0000000400d07947 */ /* 0x000fea0003800000 */
.L_x_637:
        /* <DEDUP_REMOVED lines=13> */
.L_x_644:
        /* <DEDUP_REMOVED lines=21> */
.L_x_648:
[----:B------:R-:W-:Y:S05]  /*75b0*/  BSYNC.RECONVERGENT B1 ;  /* 0x0000000000017941 */ /* 0x000fea0003800200 */
.L_x_647:
[----:B------:R-:W-:Y:S01]  /*75c0*/  IMAD.SHL.U32 R0, R0, 0x100000, RZ ;  /* 0x0010000000007824 */ /* 0x000fe200078e00ff */
[----:B------:R-:W-:-:S04]  /*75d0*/  LEA R3, R3, 0x3b800000, 0x17 ;  /* 0x3b80000003037811 */ /* 0x000fc800078eb8ff */
[----:B------:R-:W-:-:S07]  /*75e0*/  LOP3.LUT R0, R3, R0, R7, 0xfe, !PT ;  /* 0x0000000003007212 */ /* 0x000fce00078efe07 */
.L_x_646:
[----:B------:R-:W-:Y:S05]  /*75f0*/  BSYNC.RECONVERGENT B0 ;  /* 0x0000000000007941 */ /* 0x000fea0003800200 */
.L_x_645:
[----:B------:R-:W-:-:S04]  /*7600*/  F2FP.BF16.F32.PACK_AB R0, RZ, R0 ;  /* 0x00000000ff00723e */ /* 0x000fc800000010ff */
[----:B------:R-:W-:Y:S01]  /*7610*/  PRMT R19, R0, 0x7610, R19 ;  /* 0x0000761000137816 */ /* 0x000fe20000000013 */
[----:B------:R-:W-:Y:S06]  /*7620*/  BRA `(.L_x_630) ;  /* 0x0000000400287947 */ /* 0x000fec0003800000 */
.L_x_643:
        /* <DEDUP_REMOVED lines=21> */
.L_x_652:
[----:B------:R-:W-:Y:S05]  /*7780*/  BSYNC.RECONVERGENT B1 ;  /* 0x0000000000017941 */ /* 0x000fea0003800200 */
.L_x_651:
[----:B------:R-:W-:Y:S01]  /*7790*/  IMAD.SHL.U32 R0, R0, 0x200000, RZ ;  /* 0x0020000000007824 */ /* 0x000fe200078e00ff */
[----:B------:R-:W-:-:S04]  /*77a0*/  LEA R3, R3, 0x37800000, 0x17 ;  /* 0x3780000003037811 */ /* 0x000fc800078eb8ff */
[----:B------:R-:W-:-:S07]  /*77b0*/  LOP3.LUT R0, R3, R0, R7, 0xfe, !PT ;  /* 0x0000000003007212 */ /* 0x000fce00078efe07 */
.L_x_650:
[----:B------:R-:W-:Y:S05]  /*77c0*/  BSYNC.RECONVERGENT B0 ;  /* 0x0000000000007941 */ /* 0x000fea0003800200 */
.L_x_649:
[----:B------:R-:W-:-:S04]  /*77d0*/  F2FP.BF16.F32.PACK_AB R0, RZ, R0 ;  /* 0x00000000ff00723e */ /* 0x000fc800000010ff */
[----:B------:R-:W-:Y:S01]  /*77e0*/  PRMT R19, R0, 0x7610, R19 ;  /* 0x0000761000137816 */ /* 0x000fe20000000013 */
[----:B------:R-:W-:Y:S06]  /*77f0*/  BRA `(.L_x_630) ;  /* 0x0000000000b47947 */ /* 0x000fec0003800000 */
.L_x_642:
        /* <DEDUP_REMOVED lines=14> */
.L_x_656:
[----:B------:R-:W-:Y:S05]  /*78e0*/  BSYNC.RECONVERGENT B0 ;  /* 0x0000000000007941 */ /* 0x000fea0003800200 */
.L_x_655:
[----:B------:R-:W-:-:S04]  /*78f0*/  F2FP.BF16.F32.PACK_AB R0, RZ, R0 ;  /* 0x00000000ff00723e */ /* 0x000fc800000010ff */
[----:B------:R-:W-:Y:S01]  /*7900*/  PRMT R19, R0, 0x7610, R19 ;  /* 0x0000761000137816 */ /* 0x000fe20000000013 */
[----:B------:R-:W-:Y:S06]  /*7910*/  BRA `(.L_x_630) ;  /* 0x00000000006c7947 */ /* 0x000fec0003800000 */
.L_x_629:
        /* <DEDUP_REMOVED lines=16> */
.L_x_657:
[----:B------:R-:W-:Y:S01]  /*7a20*/  PRMT R19, RZ, 0x7610, R19 ;  /* 0x00007610ff137816 */ /* 0x000fe20000000013 */
[----:B------:R-:W-:Y:S06]  /*7a30*/  BRA `(.L_x_630) ;  /* 0x0000000000247947 */ /* 0x000fec0003800000 */
.L_x_654:
[----:B------:R-:W2:Y:S02]  /*7a40*/  LDG.E.64 R4, desc[UR36][R4.64] ;  /* 0x0000002404047981 */ /* 0x000ea4000c1e1b00 */
[----:B--2---:R-:W0:Y:S02]  /*7a50*/  I2F.U64 R0, R4 ;  /* 0x0000000400007312 */ /* 0x004e240000301000 */
[----:B0-----:R-:W-:-:S04]  /*7a60*/  F2FP.BF16.F32.PACK_AB R0, RZ, R0 ;  /* 0x00000000ff00723e */ /* 0x001fc800000010ff */
[----:B------:R-:W-:Y:S01]  /*7a70*/  PRMT R19, R0, 0x7610, R19 ;  /* 0x0000761000137816 */ /* 0x000fe20000000013 */
[----:B------:R-:W-:Y:S06]  /*7a80*/  BRA `(.L_x_630) ;  /* 0x0000000000107947 */ /* 0x000fec0003800000 */
.L_x_653:
[----:B------:R-:W2:Y:S02]  /*7a90*/  LDG.E R4, desc[UR36][R4.64] ;  /* 0x0000002404047981 */ /* 0x000ea4000c1e1900 */
[----:B--2---:R-:W-:-:S04]  /*7aa0*/  I2FP.F32.U32 R0, R4 ;  /* 0x0000000400007245 */ /* 0x004fc80000201000 */
[----:B------:R-:W-:-:S04]  /*7ab0*/  F2FP.BF16.F32.PACK_AB R0, RZ, R0 ;  /* 0x00000000ff00723e */ /* 0x000fc800000010ff */
[----:B------:R-:W-:-:S07]  /*7ac0*/  PRMT R19, R0, 0x7610, R19 ;  /* 0x0000761000137816 */ /* 0x000fce0000000013 */
.L_x_630:
        /* <DEDUP_REMOVED lines=21> */
.L_x_661:
[----:B------:R-:W2:Y:S02]  /*7c20*/  LDG.E.U8 R4, desc[UR36][R4.64] ;  /* 0x0000002404047981 */ /* 0x000ea4000c1e1100 */
[----:B--2---:R-:W-:-:S04]  /*7c30*/  I2FP.F32.U32 R0, R4 ;  /* 0x0000000400007245 */ /* 0x004fc80000201000 */
[----:B------:R-:W-:Y:S01]  /*7c40*/  F2FP.BF16.F32.PACK_AB R0, RZ, R0 ;  /* 0x00000000ff00723e */ /* 0x000fe200000010ff */
[----:B------:R-:W-:Y:S06]  /*7c50*/  BRA `(.L_x_624) ;  /* 0x0000000c00a87947 */ /* 0x000fec0003800000 */
.L_x_660:
        /* <DEDUP_REMOVED lines=10> */
.L_x_664:
[----:B------:R-:W2:Y:S02]  /*7d00*/  LDG.E R4, desc[UR36][R4.64] ;  /* 0x0000002404047981 */ /* 0x000ea4000c1e1900 */
[----:B--2---:R-:W-:-:S04]  /*7d10*/  I2FP.F32.S32 R0, R4 ;  /* 0x0000000400007245 */ /* 0x004fc80000201400 */
[----:B------:R-:W-:Y:S01]  /*7d20*/  F2FP.BF16.F32.PACK_AB R0, RZ, R0 ;  /* 0x00000000ff00723e */ /* 0x000fe200000010ff */
[----:B------:R-:W-:Y:S06]  /*7d30*/  BRA `(.L_x_624) ;  /* 0x0000000c00707947 */ /* 0x000fec0003800000 */
.L_x_663:
[----:B------:R-:W2:Y:S02]  /*7d40*/  LDG.E.U16 R4, desc[UR36][R4.64] ;  /* 0x0000002404047981 */ /* 0x000ea4000c1e1500 */
[----:B--2---:R-:W0:Y:S02]  /*7d50*/  I2F.S16 R0, R4 ;  /* 0x0000000400007306 */ /* 0x004e240000101400 */
[----:B0-----:R-:W-:Y:S01]  /*7d60*/  F2FP.BF16.F32.PACK_AB R0, RZ, R0 ;  /* 0x00000000ff00723e */ /* 0x001fe200000010ff */
[----:B------:R-:W-:Y:S06]  /*7d70*/  BRA `(.L_x_624) ;  /* 0x0000000c00607947 */ /* 0x000fec0003800000 */
.L_x_659:
        /* <DEDUP_REMOVED lines=9> */
.L_x_666:
[----:B------:R-:W2:Y:S02]  /*7e10*/  LDG.E.U16 R0, desc[UR36][R4.64] ;  /* 0x0000002404007981 */ /* 0x000ea4000c1e1500 */
[----:B--2---:R-:W-:-:S05]  /*7e20*/  HADD2.F32 R0, -RZ, R0.H0_H0 ;  /* 0x20000000ff007230 */ /* 0x004fca0000004100 */
[----:B------:R-:W-:Y:S01]  /*7e30*/  F2FP.BF16.F32.PACK_AB R0, RZ, R0 ;  /* 0x00000000ff00723e */ /* 0x000fe200000010ff */
[----:B------:R-:W-:Y:S06]  /*7e40*/  BRA `(.L_x_624) ;  /* 0x0000000c002c7947 */ /* 0x000fec0003800000 */
.L_x_665:
        /* <DEDUP_REMOVED lines=9> */
.L_x_668:
[----:B------:R-:W2:Y:S02]  /*7ee0*/  LDG.E.U16 R4, desc[UR36][R4.64] ;  /* 0x0000002404047981 */ /* 0x000ea4000c1e1500 */
[----:B--2---:R-:W-:-:S05]  /*7ef0*/  HADD2.F32 R0, -RZ, R4.H0_H0 ;  /* 0x20000004ff007230 */ /* 0x004fca0000004100 */
[----:B------:R-:W-:Y:S01]  /*7f00*/  F2FP.BF16.F32.PACK_AB R0, RZ, R0 ;  /* 0x00000000ff00723e */ /* 0x000fe200000010ff */
[----:B------:R-:W-:Y:S06]  /*7f10*/  BRA `(.L_x_624) ;  /* 0x0000000800f87947 */ /* 0x000fec0003800000 */
.L_x_667:
        /* <DEDUP_REMOVED lines=12> */
.L_x_658:
        /* <DEDUP_REMOVED lines=13> */
.L_x_671:
        /* <DEDUP_REMOVED lines=12> */
.L_x_670:
        /* <DEDUP_REMOVED lines=27> */
.L_x_673:
        /* <DEDUP_REMOVED lines=12> */
[----:B------:R-:W-:Y:S01]  /*83e0*/  F2FP.BF16.F32.PACK_AB R0, RZ, R0 ;  /* 0x00000000ff00723e */ /* 0x000fe200000010ff */
[----:B------:R-:W-:Y:S06]  /*83f0*/  BRA `(.L_x_624) ;  /* 0x0000000400c07947 */ /* 0x000fec0003800000 */
.L_x_672:
[----:B------:R1:W5:Y:S01]  /*8400*/  LDG.E.U16 R0, desc[UR36][R4.64] ;  /* 0x0000002404007981 */ /* 0x000362000c1e1500 */
[----:B------:R-:W-:Y:S05]  /*8410*/  BRA `(.L_x_624) ;  /* 0x0000000400b87947 */ /* 0x000fea0003800000 */
.L_x_669:
        /* <DEDUP_REMOVED lines=12> */
.L_x_676:
        /* <DEDUP_REMOVED lines=21> */
.L_x_680:
[----:B------:R-:W-:Y:S05]  /*8630*/  BSYNC.RECONVERGENT B1 ;  /* 0x0000000000017941 */ /* 0x000fea0003800200 */
.L_x_679:
[----:B------:R-:W-:Y:S01]  /*8640*/  IMAD.SHL.U32 R0, R0, 0x100000, RZ ;  /* 0x0010000000007824 */ /* 0x000fe200078e00ff */
[----:B------:R-:W-:-:S04]  /*8650*/  LEA R3, R3, 0x3b800000, 0x17 ;  /* 0x3b80000003037811 */ /* 0x000fc800078eb8ff */
[----:B------:R-:W-:-:S07]  /*8660*/  LOP3.LUT R0, R3, R0, R7, 0xfe, !PT ;  /* 0x0000000003007212 */ /* 0x000fce00078efe07 */
.L_x_678:
[----:B------:R-:W-:Y:S05]  /*8670*/  BSYNC.RECONVERGENT B0 ;  /* 0x0000000000007941 */ /* 0x000fea0003800200 */
.L_x_677:
[----:B------:R-:W-:Y:S01]  /*8680*/  F2FP.BF16.F32.PACK_AB R0, RZ, R0 ;  /* 0x00000000ff00723e */ /* 0x000fe200000010ff */
[----:B------:R-:W-:Y:S06]  /*8690*/  BRA `(.L_x_624) ;  /* 0x0000000400187947 */ /* 0x000fec0003800000 */
.L_x_675:
        /* <DEDUP_REMOVED lines=21> */
.L_x_684:
[----:B------:R-:W-:Y:S05]  /*87f0*/  BSYNC.RECONVERGENT B1 ;  /* 0x0000000000017941 */ /* 0x000fea0003800200 */
.L_x_683:
[----:B------:R-:W-:Y:S01]  /*8800*/  IMAD.SHL.U32 R0, R0, 0x200000, RZ ;  /* 0x0020000000007824 */ /* 0x000fe200078e00ff */
[----:B------:R-:W-:-:S04]  /*8810*/  LEA R3, R3, 0x37800000, 0x17 ;  /* 0x3780000003037811 */ /* 0x000fc800078eb8ff */
[----:B------:R-:W-:-:S07]  /*8820*/  LOP3.LUT R0, R3, R0, R7, 0xfe, !PT ;  /* 0x0000000003007212 */ /* 0x000fce00078efe07 */
.L_x_682:
[----:B------:R-:W-:Y:S05]  /*8830*/  BSYNC.RECONVERGENT B0 ;  /* 0x0000000000007941 */ /* 0x000fea0003800200 */
.L_x_681:
[----:B------:R-:W-:Y:S01]  /*8840*/  F2FP.BF16.F32.PACK_AB R0, RZ, R0 ;  /* 0x00000000ff00723e */ /* 0x000fe200000010ff */
[----:B------:R-:W-:Y:S06]  /*8850*/  BRA `(.L_x_624) ;  /* 0x0000000000a87947 */ /* 0x000fec0003800000 */
.L_x_674:
        /* <DEDUP_REMOVED lines=14> */
.L_x_688:
[----:B------:R-:W-:Y:S05]  /*8940*/  BSYNC.RECONVERGENT B0 ;  /* 0x0000000000007941 */ /* 0x000fea0003800200 */
.L_x_687:
[----:B------:R-:W-:Y:S01]  /*8950*/  F2FP.BF16.F32.PACK_AB R0, RZ, R0 ;  /* 0x00000000ff00723e */ /* 0x000fe200000010ff */
[----:B------:R-:W-:Y:S06]  /*8960*/  BRA `(.L_x_624) ;  /* 0x0000000000647947 */ /* 0x000fec0003800000 */
.L_x_662:
        /* <DEDUP_REMOVED lines=16> */
.L_x_689:
[----:B------:R-:W-:Y:S01]  /*8a70*/  PRMT R0, RZ, 0x7610, R0 ;  /* 0x00007610ff007816 */ /* 0x000fe20000000000 */
[----:B------:R-:W-:Y:S06]  /*8a80*/  BRA `(.L_x_624) ;  /* 0x00000000001c7947 */ /* 0x000fec0003800000 */
.L_x_686:
[----:B------:R-:W2:Y:S02]  /*8a90*/  LDG.E.64 R4, desc[UR36][R4.64] ;  /* 0x0000002404047981 */ /* 0x000ea4000c1e1b00 */
[----:B--2---:R-:W0:Y:S02]  /*8aa0*/  I2F.U64 R0, R4 ;  /* 0x0000000400007312 */ /* 0x004e240000301000 */
[----:B0-----:R-:W-:Y:S01]  /*8ab0*/  F2FP.BF16.F32.PACK_AB R0, RZ, R0 ;  /* 0x00000000ff00723e */ /* 0x001fe200000010ff */
[----:B------:R-:W-:Y:S06]  /*8ac0*/  BRA `(.L_x_624) ;  /* 0x00000000000c7947 */ /* 0x000fec0003800000 */
.L_x_685:
[----:B------:R-:W2:Y:S02]  /*8ad0*/  LDG.E R4, desc[UR36][R4.64] ;  /* 0x0000002404047981 */ /* 0x000ea4000c1e1900 */
[----:B--2---:R-:W-:-:S04]  /*8ae0*/  I2FP.F32.U32 R0, R4 ;  /* 0x0000000400007245 */ /* 0x004fc80000201000 */
[----:B------:R-:W-:-:S07]  /*8af0*/  F2FP.BF16.F32.PACK_AB R0, RZ, R0 ;  /* 0x00000000ff00723e */ /* 0x000fce00000010ff */
.L_x_624:
[----:B------:R-:W-:Y:S05]  /*8b00*/  BSYNC.RECONVERGENT B6 ;  /* 0x0000000000067941 */ /* 0x000fea0003800200 */
.L_x_623:
[----:B------:R-:W2:Y:S01]  /*8b10*/  LDC.U8 R17, c[0x0][0x3b0] ;  /* 0x0000ec00ff117b82 */ /* 0x000ea20000000000 */
[CC--:B------:R-:W-:Y:S01]  /*8b20*/  ISETP.GE.AND P2, PT, R25.reuse, R16.reuse, PT ;  /* 0x000000101900720c */ /* 0x0c0fe20003f46270 */
[C---:B------:R-:W-:Y:S01]  /*8b30*/  VIADD R3, R25.reuse, 0x100 ;  /* 0x0000010019037836 */ /* 0x040fe20000000000 */
[----:B------:R-:W-:Y:S01]  /*8b40*/  BSSY.RECONVERGENT B0, `(.L_x_690) ;  /* 0x0000031000007945 */ /* 0x000fe20003800200 */
[C---:B01----:R-:W-:Y:S02]  /*8b50*/  VIADD R5, R25.reuse, 0x180 ;  /* 0x0000018019057836 */ /* 0x043fe40000000000 */
[----:B------:R-:W-:Y:S01]  /*8b60*/  VIADD R23, R25, 0x80 ;  /* 0x0000008019177836 */ /* 0x000fe20000000000 */
[-C--:B------:R-:W-:Y:S02]  /*8b70*/  ISETP.GE.AND P0, PT, R3, R16.reuse, PT ;  /* 0x000000100300720c */ /* 0x080fe40003f06270 */
[-C--:B------:R-:W-:Y:S02]  /*8b80*/  ISETP.GE.AND P1, PT, R5, R16.reuse, PT ;  /* 0x000000100500720c */ /* 0x080fe40003f26270 */
[----:B------:R-:W-:-:S03]  /*8b90*/  ISETP.GE.AND P3, PT, R23, R16, PT ;  /* 0x000000101700720c */ /* 0x000fc60003f66270 */
[----:B------:R-:W-:Y:S10]  /*8ba0*/  @P2 BRA `(.L_x_691) ;  /* 0x0000000000a82947 */ /* 0x000ff40003800000 */
[----:B-----5:R-:W-:Y:S02]  /*8bb0*/  IMAD.U32 R22, R22, 0x10000, RZ ;  /* 0x0001000016167824 */ /* 0x020fe400078e00ff */
[----:B------:R-:W-:Y:S02]  /*8bc0*/  IMAD.MOV.U32 R7, RZ, RZ, 0x3e800000 ;  /* 0x3e800000ff077424 */ /* 0x000fe400078e00ff */
[----:B------:R-:W-:Y:S01]  /*8bd0*/  FMUL.FTZ R3, R22, 1.4426950216293334961 ;  /* 0x3fb8aa3b16037820 */ /* 0x000fe20000410000 */
[----:B------:R-:W-:Y:S02]  /*8be0*/  IMAD.MOV.U32 R8, RZ, RZ, 0x3d39bf78 ;  /* 0x3d39bf78ff087424 */ /* 0x000fe400078e00ff */
[----:B------:R-:W-:-:S03]  /*8bf0*/  IMAD.U32 R28, R28, 0x10000, RZ ;  /* 0x000100001c1c7824 */ /* 0x000fc600078e00ff */
        /* <DEDUP_REMOVED lines=29> */
[----:B------:R-:W-:-:S03]  /*8dd0*/  @P4 FSEL R4, R4, -RZ, P5 ;  /* 0x800000ff04044208 */ /* 0x000fc60002800000 */
[----:B------:R-:W0:Y:S08]  /*8de0*/  MUFU.RCP R5, R5 ;  /* 0x0000000500057308 */ /* 0x000e300000001000 */
[----:B------:R-:W1:Y:S01]  /*8df0*/  MUFU.TANH R4, R4 ;  /* 0x0000000400047308 */ /* 0x000e620000002400 */
[----:B0-----:R-:W-:Y:S01]  /*8e00*/  FMUL.FTZ R3, R22, R5 ;  /* 0x0000000516037220 */ /* 0x001fe20000410000 */
[----:B-1----:R-:W-:-:S04]  /*8e10*/  FFMA.FTZ R6, -R4, R4, 1 ;  /* 0x3f80000004067423 */ /* 0x002fc80000010104 */
[----:B------:R-:W-:-:S04]  /*8e20*/  FFMA.FTZ R3, R3, R6, R4 ;  /* 0x0000000603037223 */ /* 0x000fc80000010004 */
[----:B------:R-:W-:-:S06]  /*8e30*/  FMUL.FTZ R3, R28, R3 ;  /* 0x000000031c037220 */ /* 0x000fcc0000410000 */
[----:B------:R-:W0:Y:S02]  /*8e40*/  F2F.BF16.F32 R3, R3 ;  /* 0x0000000300037304 */ /* 0x000e240000202000 */
.L_x_691:
[----:B------:R-:W-:Y:S05]  /*8e50*/  BSYNC.RECONVERGENT B0 ;  /* 0x0000000000007941 */ /* 0x000fea0003800200 */
.L_x_690:
[----:B------:R-:W-:Y:S04]  /*8e60*/  BSSY.RECONVERGENT B0, `(.L_x_692) ;  /* 0x000002c000007945 */ /* 0x000fe80003800200 */
[----:B------:R-:W-:Y:S05]  /*8e70*/  @P3 BRA `(.L_x_693) ;  /* 0x0000000000a83947 */ /* 0x000fea0003800000 */
[----:B-----5:R-:W-:Y:S02]  /*8e80*/  IMAD.U32 R27, R27, 0x10000, RZ ;  /* 0x000100001b1b7824 */ /* 0x020fe400078e00ff */
[----:B------:R-:W-:Y:S02]  /*8e90*/  IMAD.MOV.U32 R8, RZ, RZ, 0x3e800000 ;  /* 0x3e800000ff087424 */ /* 0x000fe400078e00ff */
[----:B------:R-:W-:Y:S01]  /*8ea0*/  FMUL.FTZ R4, R27, 1.4426950216293334961 ;  /* 0x3fb8aa3b1b047820 */ /* 0x000fe20000410000 */
[----:B------:R-:W-:-:S05]  /*8eb0*/  IMAD.MOV.U32 R9, RZ, RZ, 0x3d39bf78 ;  /* 0x3d39bf78ff097424 */ /* 0x000fca00078e00ff */
[----:B------:R-:W1:Y:S02]  /*8ec0*/  MUFU.EX2 R4, R4 ;  /* 0x0000000400047308 */ /* 0x000e640000000800 */
[C---:B-1----:R-:W-:Y:S01]  /*8ed0*/  FADD.FTZ.RZ R5, R4.reuse, 1 ;  /* 0x3f80000004057421 */ /* 0x042fe2000001c000 */
        /* <DEDUP_REMOVED lines=11> */
[----:B------:R-:W1:Y:S01]  /*8f90*/  MUFU.EX2 R8, R8 ;  /* 0x0000000800087308 */ /* 0x000e620000000800 */
[----:B------:R-:W-:Y:S01]  /*8fa0*/  FFMA.FTZ R7, R6, -R9, 0.10546888411045074463 ;  /* 0x3dd8001206077423 */ /* 0x000fe20000010809 */
[----:B------:R-:W-:-:S03]  /*8fb0*/  IMAD.U32 R9, R26, 0x10000, RZ ;  /* 0x000100001a097824 */ /* 0x000fc600078e00ff */
        /* <DEDUP_REMOVED lines=13> */
[----:B-1----:R-:W-:-:S03]  /*9090*/  FADD.FTZ R6, R8, 1 ;  /* 0x3f80000008067421 */ /* 0x002fc60000010000 */
[----:B------:R-:W-:-:S03]  /*90a0*/  @P3 FSEL R5, R5, -RZ, P4 ;  /* 0x800000ff05053208 */ /* 0x000fc60002000000 */
[----:B------:R-:W1:Y:S08]  /*90b0*/  MUFU.RCP R6, R6 ;  /* 0x0000000600067308 */ /* 0x000e700000001000 */
[----:B------:R-:W3:Y:S01]  /*90c0*/  MUFU.TANH R5, R5 ;  /* 0x0000000500057308 */ /* 0x000ee20000002400 */
[----:B-1----:R-:W-:Y:S01]  /*90d0*/  FMUL.FTZ R4, R27, R6 ;  /* 0x000000061b047220 */ /* 0x002fe20000410000 */
[----:B---3--:R-:W-:-:S04]  /*90e0*/  FFMA.FTZ R7, -R5, R5, 1 ;  /* 0x3f80000005077423 */ /* 0x008fc80000010105 */
[----:B------:R-:W-:-:S04]  /*90f0*/  FFMA.FTZ R4, R4, R7, R5 ;  /* 0x0000000704047223 */ /* 0x000fc80000010005 */
[----:B------:R-:W-:-:S04]  /*9100*/  FMUL.FTZ R4, R9, R4 ;  /* 0x0000000409047220 */ /* 0x000fc80000410000 */
[----:B------:R1:W3:Y:S03]  /*9110*/  F2F.BF16.F32 R22, R4 ;  /* 0x0000000400167304 */ /* 0x0002e60000202000 */
.L_x_693:
[----:B------:R-:W-:Y:S05]  /*9120*/  BSYNC.RECONVERGENT B0 ;  /* 0x0000000000007941 */ /* 0x000fea0003800200 */
.L_x_692:
[----:B------:R-:W-:Y:S04]  /*9130*/  BSSY.RECONVERGENT B0, `(.L_x_694) ;  /* 0x000002c000007945 */ /* 0x000fe80003800200 */
[----:B------:R-:W-:Y:S05]  /*9140*/  @P0 BRA `(.L_x_695) ;  /* 0x0000000000a80947 */ /* 0x000fea0003800000 */
[----:B-----5:R-:W-:Y:S02]  /*9150*/  IMAD.U32 R24, R24, 0x10000, RZ ;  /* 0x0001000018187824 */ /* 0x020fe400078e00ff */
[----:B------:R-:W-:Y:S02]  /*9160*/  IMAD.MOV.U32 R8, RZ, RZ, 0x3e800000 ;  /* 0x3e800000ff087424 */ /* 0x000fe400078e00ff */
[----:B-1----:R-:W-:Y:S01]  /*9170*/  FMUL.FTZ R4, R24, 1.4426950216293334961 ;  /* 0x3fb8aa3b18047820 */ /* 0x002fe20000410000 */
        /* <DEDUP_REMOVED lines=30> */
[----:B------:R-:W-:Y:S01]  /*9360*/  @P0 FSEL R5, R5, -RZ, P3 ;  /* 0x800000ff05050208 */ /* 0x000fe20001800000 */
[----:B------:R-:W1:Y:S08]  /*9370*/  MUFU.RCP R7, R6 ;  /* 0x0000000600077308 */ /* 0x000e700000001000 */
[----:B------:R-:W4:Y:S01]  /*9380*/  MUFU.TANH R5, R5 ;  /* 0x0000000500057308 */ /* 0x000f220000002400 */
[----:B-1----:R-:W-:Y:S01]  /*9390*/  FMUL.FTZ R24, R24, R7 ;  /* 0x0000000718187220 */ /* 0x002fe20000410000 */
[----:B------:R-:W-:-:S02]  /*93a0*/  IMAD.U32 R7, R18, 0x10000, RZ ;  /* 0x0001000012077824 */ /* 0x000fc400078e00ff */
[----:B----4-:R-:W-:-:S04]  /*93b0*/  FFMA.FTZ R4, -R5, R5, 1 ;  /* 0x3f80000005047423 */ /* 0x010fc80000010105 */
[----:B------:R-:W-:-:S04]  /*93c0*/  FFMA.FTZ R4, R24, R4, R5 ;  /* 0x0000000418047223 */ /* 0x000fc80000010005 */
[----:B------:R-:W-:-:S04]  /*93d0*/  FMUL.FTZ R4, R7, R4 ;  /* 0x0000000407047220 */ /* 0x000fc80000410000 */
[----:B------:R4:W1:Y:S03]  /*93e0*/  F2F.BF16.F32 R18, R4 ;  /* 0x0000000400127304 */ /* 0x0008660000202000 */
.L_x_695:
[----:B------:R-:W-:Y:S05]  /*93f0*/  BSYNC.RECONVERGENT B0 ;  /* 0x0000000000007941 */ /* 0x000fea0003800200 */
.L_x_694:
[----:B------:R-:W-:Y:S04]  /*9400*/  BSSY.RECONVERGENT B0, `(.L_x_696) ;  /* 0x000002c000007945 */ /* 0x000fe80003800200 */
[----:B------:R-:W-:Y:S05]  /*9410*/  @P1 BRA `(.L_x_697) ;  /* 0x0000000000a81947 */ /* 0x000fea0003800000 */
[----:B-----5:R-:W-:Y:S02]  /*9420*/  IMAD.U32 R0, R0, 0x10000, RZ ;  /* 0x0001000000007824 */ /* 0x020fe400078e00ff */
[----:B------:R-:W-:Y:S02]  /*9430*/  IMAD.MOV.U32 R8, RZ, RZ, 0x3e800000 ;  /* 0x3e800000ff087424 */ /* 0x000fe400078e00ff */
[----:B-1--4-:R-:W-:Y:S01]  /*9440*/  FMUL.FTZ R4, R0, 1.4426950216293334961 ;  /* 0x3fb8aa3b00047820 */ /* 0x012fe20000410000 */
[----:B------:R-:W-:Y:S02]  /*9450*/  IMAD.MOV.U32 R9, RZ, RZ, 0x3d39bf78 ;  /* 0x3d39bf78ff097424 */ /* 0x000fe400078e00ff */
[----:B------:R-:W-:-:S03]  /*9460*/  IMAD.U32 R19, R19, 0x10000, RZ ;  /* 0x0001000013137824 */ /* 0x000fc600078e00ff */
        /* <DEDUP_REMOVED lines=33> */
[----:B----4-:R-:W-:-:S04]  /*9680*/  FFMA.FTZ R4, -R5, R5, 1 ;  /* 0x3f80000005047423 */ /* 0x010fc80000010105 */
[----:B------:R-:W-:-:S04]  /*9690*/  FFMA.FTZ R0, R0, R4, R5 ;  /* 0x0000000400007223 */ /* 0x000fc80000010005 */
[----:B------:R-:W-:-:S04]  /*96a0*/  FMUL.FTZ R0, R19, R0 ;  /* 0x0000000013007220 */ /* 0x000fc80000410000 */
[----:B------:R1:W4:Y:S03]  /*96b0*/  F2F.BF16.F32 R19, R0 ;  /* 0x0000000000137304 */ /* 0x0003260000202000 */
.L_x_697:
[----:B------:R-:W-:Y:S05]  /*96c0*/  BSYNC.RECONVERGENT B0 ;  /* 0x0000000000007941 */ /* 0x000fea0003800200 */
.L_x_696:
[----:B------:R-:W-:Y:S04]  /*96d0*/  BSSY.RECONVERGENT B6, `(.L_x_698) ;  /* 0x000010e000067945 */ /* 0x000fe80003800200 */
[----:B------:R-:W-:Y:S05]  /*96e0*/  @P2 BRA `(.L_x_699) ;  /* 0x0000001000302947 */ /* 0x000fea0003800000 */
[----:B------:R-:W0:Y:S01]  /*96f0*/  LDCU UR4, c[0x0][0x3b4] ;  /* 0x00007680ff0477ac */ /* 0x000e220008000800 */
[----:B------:R-:W3:Y:S01]  /*9700*/  LDC.64 R8, c[0x0][0x388] ;  /* 0x0000e200ff087b82 */ /* 0x000ee20000000a00 */
[----:B-1---5:R-:W-:Y:S01]  /*9710*/  IMAD R0, R2, 0x200, R25 ;  /* 0x0000020002007824 */ /* 0x022fe200078e0219 */
[----:B--2-4-:R-:W-:-:S03]  /*9720*/  PRMT R4, R17, 0x9910, RZ ;  /* 0x0000991011047816 */ /* 0x014fc600000000ff */
[----:B0-----:R-:W-:Y:S02]  /*9730*/  IMAD R5, R0, UR4, RZ ;  /* 0x0000000400057c24 */ /* 0x001fe4000f8e02ff */
[----:B------:R-:W-:-:S05]  /*9740*/  IMAD.MOV.U32 R0, RZ, RZ, R4 ;  /* 0x000000ffff007224 */ /* 0x000fca00078e0004 */
[----:B------:R-:W-:Y:S02]  /*9750*/  ISETP.GT.AND P0, PT, R0, 0x9, PT ;  /* 0x000000090000780c */ /* 0x000fe40003f04270 */
[----:B---3--:R-:W-:-:S05]  /*9760*/  IADD3 R8, P1, PT, R5, R8, RZ ;  /* 0x0000000805087210 */ /* 0x008fca0007f3e0ff */
[----:B------:R-:W-:-:S06]  /*9770*/  IMAD.X R9, RZ, RZ, R9, P1 ;  /* 0x000000ffff097224 */ /* 0x000fcc00008e0609 */
[----:B------:R-:W-:Y:S05]  /*9780*/  @P0 BRA `(.L_x_700) ;  /* 0x0000000400340947 */ /* 0x000fea0003800000 */
[----:B------:R-:W-:-:S13]  /*9790*/  ISETP.GT.AND P0, PT, R0, 0x4, PT ;  /* 0x000000040000780c */ /* 0x000fda0003f04270 */
[----:B------:R-:W-:Y:S05]  /*97a0*/  @P0 BRA `(.L_x_701) ;  /* 0x0000000000940947 */ /* 0x000fea0003800000 */
[----:B------:R-:W-:-:S13]  /*97b0*/  ISETP.GT.AND P0, PT, R0, 0x1, PT ;  /* 0x000000010000780c */ /* 0x000fda0003f04270 */
[----:B------:R-:W-:Y:S05]  /*97c0*/  @P0 BRA `(.L_x_702) ;  /* 0x0000000000380947 */ /* 0x000fea0003800000 */
[----:B------:R-:W-:-:S13]  /*97d0*/  ISETP.NE.AND P0, PT, R17, RZ, PT ;  /* 0x000000ff1100720c */ /* 0x000fda0003f05270 */
[----:B------:R-:W-:Y:S05]  /*97e0*/  @!P0 BRA `(.L_x_703) ;  /* 0x00000000001c8947 */ /* 0x000fea0003800000 */
[----:B------:R-:W-:-:S13]  /*97f0*/  ISETP.NE.AND P0, PT, R0, 0x1, PT ;  /* 0x000000010000780c */ /* 0x000fda0003f05270 */
[----:B------:R-:W-:Y:S05]  /*9800*/  @P0 BRA `(.L_x_704) ;  /* 0x0000000c00380947 */ /* 0x000fea0003800000 */
[----:B------:R-:W-:Y:S02]  /*9810*/  IMAD.U32 R3, R3, 0x10000, RZ ;  /* 0x0001000003037824 */ /* 0x000fe400078e00ff */
[----:B------:R-:W-:-:S04]  /*9820*/  IMAD.MOV.U32 R25, RZ, RZ, R23 ;  /* 0x000000ffff197224 */ /* 0x000fc800078e0017 */
[----:B------:R-:W0:Y:S02]  /*9830*/  F2I.FTZ.TRUNC.NTZ R3, R3 ;  /* 0x0000000300037305 */ /* 0x000e24000021f100 */
[----:B0-----:R0:W-:Y:S01]  /*9840*/  STG.E.U8 desc[UR36][R8.64], R3 ;  /* 0x0000000308007986 */ /* 0x0011e2000c101124 */
[----:B------:R-:W-:Y:S05]  /*9850*/  BRA `(.L_x_699) ;  /* 0x0000000c00d47947 */ /* 0x000fea0003800000 */
.L_x_703:
[----:B------:R-:W-:Y:S02]  /*9860*/  IMAD.U32 R5, R3, 0x10000, RZ ;  /* 0x0001000003057824 */ /* 0x000fe400078e00ff */
[----:B------:R-:W-:-:S04]  /*9870*/  IMAD.MOV.U32 R25, RZ, RZ, R23 ;  /* 0x000000ffff197224 */ /* 0x000fc800078e0017 */
[----:B------:R-:W0:Y:S02]  /*9880*/  F2I.S64.TRUNC R4, R5 ;  /* 0x0000000500047311 */ /* 0x000e24000020d900 */
[----:B0-----:R0:W-:Y:S01]  /*9890*/  STG.E.U8 desc[UR36][R8.64], R4 ;  /* 0x0000000408007986 */ /* 0x0011e2000c101124 */
[----:B------:R-:W-:Y:S05]  /*98a0*/  BRA `(.L_x_699) ;  /* 0x0000000c00c07947 */ /* 0x000fea0003800000 */
.L_x_702:
[----:B------:R-:W-:-:S13]  /*98b0*/  ISETP.NE.AND P0, PT, R0, 0x2, PT ;  /* 0x000000020000780c */ /* 0x000fda0003f05270 */
[----:B------:R-:W-:Y:S05]  /*98c0*/  @!P0 BRA `(.L_x_705) ;  /* 0x0000000000388947 */ /* 0x000fea0003800000 */
[----:B------:R-:W-:-:S13]  /*98d0*/  ISETP.NE.AND P0, PT, R0, 0x3, PT ;  /* 0x000000030000780c */ /* 0x000fda0003f05270 */
[----:B------:R-:W-:Y:S05]  /*98e0*/  @!P0 BRA `(.L_x_706) ;  /* 0x00000000001c8947 */ /* 0x000fea0003800000 */
[----:B------:R-:W-:-:S13]  /*98f0*/  ISETP.NE.AND P0, PT, R0, 0x4, PT ;  /* 0x000000040000780c */ /* 0x000fda0003f05270 */
[----:B------:R-:W-:Y:S05]  /*9900*/  @P0 BRA `(.L_x_704) ;  /* 0x0000000800f80947 */ /* 0x000fea0003800000 */
[----:B------:R-:W-:Y:S02]  /*9910*/  IMAD.U32 R4, R3, 0x10000, RZ ;  /* 0x0001000003047824 */ /* 0x000fe400078e00ff */
[----:B------:R-:W-:-:S04]  /*9920*/  IMAD.MOV.U32 R25, RZ, RZ, R23 ;  /* 0x000000ffff197224 */ /* 0x000fc800078e0017 */
[----:B------:R-:W0:Y:S02]  /*9930*/  F2I.S64.TRUNC R4, R4 ;  /* 0x0000000400047311 */ /* 0x000e24000020d900 */
[----:B0-----:R0:W-:Y:S01]  /*9940*/  STG.E.64 desc[UR36][R8.64], R4 ;  /* 0x0000000408007986 */ /* 0x0011e2000c101b24 */
[----:B------:R-:W-:Y:S05]  /*9950*/  BRA `(.L_x_699) ;  /* 0x0000000c00947947 */ /* 0x000fea0003800000 */
.L_x_706:
[----:B------:R-:W-:Y:S02]  /*9960*/  IMAD.U32 R3, R3, 0x10000, RZ ;  /* 0x0001000003037824 */ /* 0x000fe400078e00ff */
[----:B------:R-:W-:-:S04]  /*9970*/  IMAD.MOV.U32 R25, RZ, RZ, R23 ;  /* 0x000000ffff197224 */ /* 0x000fc800078e0017 */
[----:B------:R-:W0:Y:S02]  /*9980*/  F2I.FTZ.TRUNC.NTZ R3, R3 ;  /* 0x0000000300037305 */ /* 0x000e24000021f100 */
[----:B0-----:R0:W-:Y:S01]  /*9990*/  STG.E desc[UR36][R8.64], R3 ;  /* 0x0000000308007986 */ /* 0x0011e2000c101924 */
[----:B------:R-:W-:Y:S05]  /*99a0*/  BRA `(.L_x_699) ;  /* 0x0000000c00807947 */ /* 0x000fea0003800000 */
.L_x_705:
[----:B------:R-:W-:Y:S02]  /*99b0*/  IMAD.U32 R3, R3, 0x10000, RZ ;  /* 0x0001000003037824 */ /* 0x000fe400078e00ff */
[----:B------:R-:W-:-:S04]  /*99c0*/  IMAD.MOV.U32 R25, RZ, RZ, R23 ;  /* 0x000000ffff197224 */ /* 0x000fc800078e0017 */
[----:B------:R-:W0:Y:S02]  /*99d0*/  F2I.FTZ.TRUNC.NTZ R3, R3 ;  /* 0x0000000300037305 */ /* 0x000e24000021f100 */
[----:B0-----:R0:W-:Y:S01]  /*99e0*/  STG.E.U16 desc[UR36][R8.64], R3 ;  /* 0x0000000308007986 */ /* 0x0011e2000c101524 */
[----:B------:R-:W-:Y:S05]  /*99f0*/  BRA `(.L_x_699) ;  /* 0x0000000c006c7947 */ /* 0x000fea0003800000 */
.L_x_701:
[----:B------:R-:W-:-:S13]  /*9a00*/  ISETP.GT.AND P0, PT, R0, 0x6, PT ;  /* 0x000000060000780c */ /* 0x000fda0003f04270 */
[----:B------:R-:W-:Y:S05]  /*9a10*/  @P0 BRA `(.L_x_707) ;  /* 0x0000000000340947 */ /* 0x000fea0003800000 */
[----:B------:R-:W-:-:S13]  /*9a20*/  ISETP.NE.AND P0, PT, R0, 0x5, PT ;  /* 0x000000050000780c */ /* 0x000fda0003f05270 */
[----:B------:R-:W-:Y:S05]  /*9a30*/  @!P0 BRA `(.L_x_708) ;  /* 0x0000000000188947 */ /* 0x000fea0003800000 */
[----:B------:R-:W-:-:S13]  /*9a40*/  ISETP.NE.AND P0, PT, R0, 0x6, PT ;  /* 0x000000060000780c */ /* 0x000fda0003f05270 */
[----:B------:R-:W-:Y:S05]  /*9a50*/  @P0 BRA `(.L_x_704) ;  /* 0x0000000800a40947 */ /* 0x000fea0003800000 */
[----:B------:R-:W-:Y:S02]  /*9a60*/  IMAD.U32 R3, R3, 0x10000, RZ ;  /* 0x0001000003037824 */ /* 0x000fe400078e00ff */
[----:B------:R-:W-:-:S03]  /*9a70*/  IMAD.MOV.U32 R25, RZ, RZ, R23 ;  /* 0x000000ffff197224 */ /* 0x000fc600078e0017 */
[----:B------:R0:W-:Y:S01]  /*9a80*/  STG.E desc[UR36][R8.64], R3 ;  /* 0x0000000308007986 */ /* 0x0001e2000c101924 */
[----:B------:R-:W-:Y:S05]  /*9a90*/  BRA `(.L_x_699) ;  /* 0x0000000c00447947 */ /* 0x000fea0003800000 */
.L_x_708:
[----:B------:R-:W-:Y:S02]  /*9aa0*/  IMAD.U32 R0, R3, 0x10000, RZ ;  /* 0x0001000003007824 */ /* 0x000fe400078e00ff */
[----:B------:R-:W-:-:S03]  /*9ab0*/  IMAD.MOV.U32 R25, RZ, RZ, R23 ;  /* 0x000000ffff197224 */ /* 0x000fc600078e0017 */
[----:B------:R-:W-:-:S05]  /*9ac0*/  F2FP.F16.F32.PACK_AB R0, RZ, R0 ;  /* 0x00000000ff00723e */ /* 0x000fca00000000ff */
[----:B------:R0:W-:Y:S01]  /*9ad0*/  STG.E.U16 desc[UR36][R8.64], R0 ;  /* 0x0000000008007986 */ /* 0x0001e2000c101524 */
[----:B------:R-:W-:Y:S05]  /*9ae0*/  BRA `(.L_x_699) ;  /* 0x0000000c00307947 */ /* 0x000fea0003800000 */
.L_x_707:
[----:B------:R-:W-:-:S13]  /*9af0*/  ISETP.NE.AND P0, PT, R0, 0x7, PT ;  /* 0x000000070000780c */ /* 0x000fda0003f05270 */
[----:B------:R-:W-:Y:S05]  /*9b00*/  @!P0 BRA `(.L_x_709) ;  /* 0x00000000003c8947 */ /* 0x000fea0003800000 */
[----:B------:R-:W-:-:S13]  /*9b10*/  ISETP.NE.AND P0, PT, R0, 0x8, PT ;  /* 0x000000080000780c */ /* 0x000fda0003f05270 */
[----:B------:R-:W-:Y:S05]  /*9b20*/  @!P0 BRA `(.L_x_710) ;  /* 0x00000000001c8947 */ /* 0x000fea0003800000 */
[----:B------:R-:W-:-:S13]  /*9b30*/  ISETP.NE.AND P0, PT, R0, 0x9, PT ;  /* 0x000000090000780c */ /* 0x000fda0003f05270 */
[----:B------:R-:W-:Y:S05]  /*9b40*/  @P0 BRA `(.L_x_704) ;  /* 0x0000000800680947 */ /* 0x000fea0003800000 */
[----:B------:R-:W-:Y:S02]  /*9b50*/  IMAD.U32 R4, R3, 0x10000, RZ ;  /* 0x0001000003047824 */ /* 0x000fe400078e00ff */
[----:B------:R-:W-:Y:S02]  /*9b60*/  IMAD.MOV.U32 R5, RZ, RZ, RZ ;  /* 0x000000ffff057224 */ /* 0x000fe400078e00ff */
[----:B------:R-:W-:-:S03]  /*9b70*/  IMAD.MOV.U32 R25, RZ, RZ, R23 ;  /* 0x000000ffff197224 */ /* 0x000fc600078e0017 */
[----:B------:R0:W-:Y:S01]  /*9b80*/  STG.E.64 desc[UR36][R8.64], R4 ;  /* 0x0000000408007986 */ /* 0x0001e2000c101b24 */
[----:B------:R-:W-:Y:S05]  /*9b90*/  BRA `(.L_x_699) ;  /* 0x0000000c00047947 */ /* 0x000fea0003800000 */
.L_x_710:
[----:B------:R-:W-:Y:S02]  /*9ba0*/  IMAD.U32 R3, R3, 0x10000, RZ ;  /* 0x0001000003037824 */ /* 0x000fe400078e00ff */
[----:B------:R-:W-:-:S03]  /*9bb0*/  IMAD.MOV.U32 R25, RZ, RZ, R23 ;  /* 0x000000ffff197224 */ /* 0x000fc600078e0017 */
[----:B------:R-:W-:-:S04]  /*9bc0*/  F2FP.F16.F32.PACK_AB R3, RZ, R3 ;  /* 0x00000003ff03723e */ /* 0x000fc800000000ff */
[----:B------:R-:W-:-:S05]  /*9bd0*/  PRMT R3, R3, 0x5410, RZ ;  /* 0x0000541003037816 */ /* 0x000fca00000000ff */
[----:B------:R0:W-:Y:S01]  /*9be0*/  STG.E desc[UR36][R8.64], R3 ;  /* 0x0000000308007986 */ /* 0x0001e2000c101924 */
[----:B------:R-:W-:Y:S05]  /*9bf0*/  BRA `(.L_x_699) ;  /* 0x0000000800ec7947 */ /* 0x000fea0003800000 */
.L_x_709:
[----:B------:R-:W-:Y:S02]  /*9c00*/  IMAD.U32 R4, R3, 0x10000, RZ ;  /* 0x0001000003047824 */ /* 0x000fe400078e00ff */
[----:B------:R-:W-:Y:S02]  /*9c10*/  IMAD.MOV.U32 R25, RZ, RZ, R23 ;  /* 0x000000ffff197224 */ /* 0x000fe400078e0017 */
[----:B------:R-:W-:-:S06]  /*9c20*/  FMUL.FTZ R4, R4, 1 ;  /* 0x3f80000004047820 */ /* 0x000fcc0000410000 */
[----:B------:R-:W0:Y:S02]  /*9c30*/  F2F.F64.F32 R4, R4 ;  /* 0x0000000400047310 */ /* 0x000e240000201800 */
[----:B0-----:R0:W-:Y:S01]  /*9c40*/  STG.E.64 desc[UR36][R8.64], R4 ;  /* 0x0000000408007986 */ /* 0x0011e2000c101b24 */
[----:B------:R-:W-:Y:S05]  /*9c50*/  BRA `(.L_x_699) ;  /* 0x0000000800d47947 */ /* 0x000fea0003800000 */
.L_x_700:
[----:B------:R-:W-:-:S13]  /*9c60*/  ISETP.GT.AND P0, PT, R0, 0x18, PT ;  /* 0x000000180000780c */ /* 0x000fda0003f04270 */
[----:B------:R-:W-:Y:S05]  /*9c70*/  @P0 BRA `(.L_x_711) ;  /* 0x0000000400080947 */ /* 0x000fea0003800000 */
        /* <DEDUP_REMOVED lines=8> */
[----:B------:R-:W-:-:S04]  /*9d00*/  FSETP.NEU.FTZ.AND P0, PT, R3, RZ, PT ;  /* 0x000000ff0300720b */ /* 0x000fc80003f1d000 */
[----:B------:R-:W-:-:S05]  /*9d10*/  SEL R3, RZ, 0x1, !P0 ;  /* 0x00000001ff037807 */ /* 0x000fca0004000000 */
[----:B------:R0:W-:Y:S01]  /*9d20*/  STG.E.U8 desc[UR36][R8.64], R3 ;  /* 0x0000000308007986 */ /* 0x0001e2000c101124 */
[----:B------:R-:W-:Y:S05]  /*9d30*/  BRA `(.L_x_699) ;  /* 0x00000008009c7947 */ /* 0x000fea0003800000 */
.L_x_713:
[----:B------:R-:W-:Y:S01]  /*9d40*/  IMAD.U32 R3, R3, 0x10000, RZ ;  /* 0x0001000003037824 */ /* 0x000fe200078e00ff */
[----:B------:R-:W-:Y:S01]  /*9d50*/  CS2R R6, SRZ ;  /* 0x0000000000067805 */ /* 0x000fe2000001ff00 */
[----:B------:R-:W-:Y:S02]  /*9d60*/  IMAD.MOV.U32 R25, RZ, RZ, R23 ;  /* 0x000000ffff197224 */ /* 0x000fe400078e0017 */
[----:B------:R-:W-:-:S04]  /*9d70*/  FMUL.FTZ R3, R3, 1 ;  /* 0x3f80000003037820 */ /* 0x000fc80000410000 */
[----:B------:R-:W0:Y:S02]  /*9d80*/  F2F.F64.F32 R4, R3 ;  /* 0x0000000300047310 */ /* 0x000e240000201800 */
[----:B0-----:R0:W-:Y:S01]  /*9d90*/  STG.E.128 desc[UR36][R8.64], R4 ;  /* 0x0000000408007986 */ /* 0x0011e2000c101d24 */
[----:B------:R-:W-:Y:S05]  /*9da0*/  BRA `(.L_x_699) ;  /* 0x0000000800807947 */ /* 0x000fea0003800000 */
.L_x_712:
[----:B------:R-:W-:-:S13]  /*9db0*/  ISETP.NE.AND P0, PT, R0, 0xf, PT ;  /* 0x0000000f0000780c */ /* 0x000fda0003f05270 */
[----:B------:R-:W-:Y:S05]  /*9dc0*/  @!P0 BRA `(.L_x_714) ;  /* 0x0000000000a88947 */ /* 0x000fea0003800000 */
[----:B------:R-:W-:-:S13]  /*9dd0*/  ISETP.NE.AND P0, PT, R0, 0x17, PT ;  /* 0x000000170000780c */ /* 0x000fda0003f05270 */
[----:B------:R-:W-:Y:S05]  /*9de0*/  @!P0 BRA `(.L_x_715) ;  /* 0x0000000000508947 */ /* 0x000fea0003800000 */
[----:B------:R-:W-:-:S13]  /*9df0*/  ISETP.NE.AND P0, PT, R0, 0x18, PT ;  /* 0x000000180000780c */ /* 0x000fda0003f05270 */
[----:B------:R-:W-:Y:S05]  /*9e00*/  @P0 BRA `(.L_x_704) ;  /* 0x0000000400b80947 */ /* 0x000fea0003800000 */
[----:B------:R-:W-:Y:S01]  /*9e10*/  IMAD.U32 R6, R3, 0x10000, RZ ;  /* 0x0001000003067824 */ /* 0x000fe200078e00ff */
[----:B------:R-:W-:Y:S01]  /*9e20*/  BSSY.RECONVERGENT B0, `(.L_x_716) ;  /* 0x000000c000007945 */ /* 0x000fe20003800200 */
[----:B------:R-:W-:-:S03]  /*9e30*/  IMAD.MOV.U32 R0, RZ, RZ, 0x7f ;  /* 0x0000007fff007424 */ /* 0x000fc600078e00ff */
        /* <DEDUP_REMOVED lines=10> */
.L_x_717:
[----:B------:R-:W-:Y:S05]  /*9ee0*/  BSYNC.RECONVERGENT B0 ;  /* 0x0000000000007941 */ /* 0x000fea0003800200 */
.L_x_716:
[----:B------:R-:W-:Y:S01]  /*9ef0*/  LOP3.LUT R5, R0, 0x80, R5, 0xf8, !PT ;  /* 0x0000008000057812 */ /* 0x000fe200078ef805 */
[----:B------:R-:W-:-:S04]  /*9f00*/  IMAD.MOV.U32 R25, RZ, RZ, R23 ;  /* 0x000000ffff197224 */ /* 0x000fc800078e0017 */
[----:B------:R0:W-:Y:S01]  /*9f10*/  STG.E.U8 desc[UR36][R8.64], R5 ;  /* 0x0000000508007986 */ /* 0x0001e2000c101124 */
[----:B------:R-:W-:Y:S05]  /*9f20*/  BRA `(.L_x_699) ;  /* 0x0000000800207947 */ /* 0x000fea0003800000 */
.L_x_715:
[----:B------:R-:W-:Y:S01]  /*9f30*/  IMAD.U32 R6, R3, 0x10000, RZ ;  /* 0x0001000003067824 */ /* 0x000fe200078e00ff */
[----:B------:R-:W-:Y:S04]  /*9f40*/  BSSY.RECONVERGENT B0, `(.L_x_718) ;  /* 0x000000e000007945 */ /* 0x000fe80003800200 */
[----:B------:R-:W-:Y:S02]  /*9f50*/  LOP3.LUT R4, R6, 0x7fffffff, RZ, 0xc0, !PT ;  /* 0x7fffffff06047812 */ /* 0x000fe400078ec0ff */
[----:B------:R-:W-:Y:S02]  /*9f60*/  SHF.R.U32.HI R5, RZ, 0x18, R6 ;  /* 0x00000018ff057819 */ /* 0x000fe40000011606 */
[----:B------:R-:W-:-:S13]  /*9f70*/  ISETP.GE.U32.AND P1, PT, R4, 0x47800000, PT ;  /* 0x478000000400780c */ /* 0x000fda0003f26070 */
[----:B------:R-:W-:Y:S01]  /*9f80*/  @P1 IMAD.MOV.U32 R0, RZ, RZ, 0x7f ;  /* 0x0000007fff001424 */ /* 0x000fe200078e00ff */
        /* <DEDUP_REMOVED lines=9> */
.L_x_719:
[----:B------:R-:W-:Y:S05]  /*a020*/  BSYNC.RECONVERGENT B0 ;  /* 0x0000000000007941 */ /* 0x000fea0003800200 */
.L_x_718:
[----:B------:R-:W-:Y:S01]  /*a030*/  LOP3.LUT R5, R0, 0x80, R5, 0xf8, !PT ;  /* 0x0000008000057812 */ /* 0x000fe200078ef805 */
[----:B------:R-:W-:-:S04]  /*a040*/  IMAD.MOV.U32 R25, RZ, RZ, R23 ;  /* 0x000000ffff197224 */ /* 0x000fc800078e0017 */
[----:B------:R0:W-:Y:S01]  /*a050*/  STG.E.U8 desc[UR36][R8.64], R5 ;  /* 0x0000000508007986 */ /* 0x0001e2000c101124 */
[----:B------:R-:W-:Y:S05]  /*a060*/  BRA `(.L_x_699) ;  /* 0x0000000400d07947 */ /* 0x000fea0003800000 */
.L_x_714:
[----:B------:R0:W-:Y:S01]  /*a070*/  STG.E.U16 desc[UR36][R8.64], R3 ;  /* 0x0000000308007986 */ /* 0x0001e2000c101524 */
[----:B------:R-:W-:Y:S01]  /*a080*/  IMAD.MOV.U32 R25, RZ, RZ, R23 ;  /* 0x000000ffff197224 */ /* 0x000fe200078e0017 */
[----:B------:R-:W-:Y:S06]  /*a090*/  BRA `(.L_x_699) ;  /* 0x0000000400c47947 */ /* 0x000fec0003800000 */
.L_x_711:
[----:B------:R-:W-:-:S13]  /*a0a0*/  ISETP.GT.AND P0, PT, R0, 0x1b, PT ;  /* 0x0000001b0000780c */ /* 0x000fda0003f04270 */
[----:B------:R-:W-:Y:S05]  /*a0b0*/  @P0 BRA `(.L_x_720) ;  /* 0x0000000000f40947 */ /* 0x000fea0003800000 */
        /* <DEDUP_REMOVED lines=8> */
[----:B------:R-:W0:Y:S02]  /*a140*/  F2I.FTZ.U32.TRUNC.NTZ R3, R3 ;  /* 0x0000000300037305 */ /* 0x000e24000021f000 */
[----:B0-----:R0:W-:Y:S01]  /*a150*/  STG.E.U16 desc[UR36][R8.64], R3 ;  /* 0x0000000308007986 */ /* 0x0011e2000c101524 */
[----:B------:R-:W-:Y:S05]  /*a160*/  BRA `(.L_x_699) ;  /* 0x0000000400907947 */ /* 0x000fea0003800000 */
.L_x_722:
[----:B------:R-:W-:Y:S01]  /*a170*/  IMAD.U32 R3, R3, 0x10000, RZ ;  /* 0x0001000003037824 */ /* 0x000fe200078e00ff */
[----:B------:R-:W-:Y:S01]  /*a180*/  BSSY.RECONVERGENT B0, `(.L_x_723) ;  /* 0x0000014000007945 */ /* 0x000fe20003800200 */
[----:B------:R-:W-:-:S03]  /*a190*/  IMAD.MOV.U32 R4, RZ, RZ, 0x80 ;  /* 0x00000080ff047424 */ /* 0x000fc600078e00ff */
[----:B------:R-:W-:-:S04]  /*a1a0*/  LOP3.LUT R0, R3, 0x7fffffff, RZ, 0xc0, !PT ;  /* 0x7fffffff03007812 */ /* 0x000fc800078ec0ff */
[----:B------:R-:W-:-:S13]  /*a1b0*/  ISETP.GT.U32.AND P0, PT, R0, 0x437fffff, PT ;  /* 0x437fffff0000780c */ /* 0x000fda0003f04070 */
[----:B------:R-:W-:Y:S05]  /*a1c0*/  @P0 BRA `(.L_x_724) ;  /* 0x00000000003c0947 */ /* 0x000fea0003800000 */
[----:B------:R-:W-:-:S13]  /*a1d0*/  ISETP.GT.U32.AND P0, PT, R0, 0x3bffffff, PT ;  /* 0x3bffffff0000780c */ /* 0x000fda0003f04070 */
[----:B------:R-:W-:Y:S05]  /*a1e0*/  @P0 BRA `(.L_x_725) ;  /* 0x0000000000140947 */ /* 0x000fea0003800000 */
[----:B------:R-:W-:Y:S01]  /*a1f0*/  FADD.FTZ R0, R0, 8192 ;  /* 0x4600000000007421 */ /* 0x000fe20000010000 */
[----:B------:R-:W-:-:S04]  /*a200*/  PRMT R4, RZ, 0x7610, R4 ;  /* 0x00007610ff047816 */ /* 0x000fc80000000004 */
[----:B------:R-:W-:-:S13]  /*a210*/  LOP3.LUT P0, R0, R0, 0xff, RZ, 0xc0, !PT ;  /* 0x000000ff00007812 */ /* 0x000fda000780c0ff */
[----:B------:R-:W-:Y:S05]  /*a220*/  @!P0 BRA `(.L_x_724) ;  /* 0x0000000000248947 */ /* 0x000fea0003800000 */
[----:B------:R-:W-:Y:S05]  /*a230*/  BRA `(.L_x_726) ;  /* 0x0000000000147947 */ /* 0x000fea0003800000 */
.L_x_725:
[----:B------:R-:W-:-:S04]  /*a240*/  SHF.R.U32.HI R0, RZ, 0x14, R3 ;  /* 0x00000014ff007819 */ /* 0x000fc80000011603 */
[----:B------:R-:W-:-:S04]  /*a250*/  LOP3.LUT R0, R0, 0x1, RZ, 0xc0, !PT ;  /* 0x0000000100007812 */ /* 0x000fc800078ec0ff */
[----:B------:R-:W-:-:S04]  /*a260*/  IADD3 R0, PT, PT, R3, 0x487ffff, R0 ;  /* 0x0487ffff03007810 */ /* 0x000fc80007ffe000 */
[----:B------:R-:W-:-:S04]  /*a270*/  SHF.R.U32.HI R0, RZ, 0x14, R0 ;  /* 0x00000014ff007819 */ /* 0x000fc80000011600 */
[----:B------:R-:W-:-:S07]  /*a280*/  LOP3.LUT R0, R0, 0xff, RZ, 0xc0, !PT ;  /* 0x000000ff00007812 */ /* 0x000fce00078ec0ff */
.L_x_726:
[----:B------:R-:W-:-:S04]  /*a290*/  SHF.R.U32.HI R3, RZ, 0x18, R3 ;  /* 0x00000018ff037819 */ /* 0x000fc80000011603 */
[----:B------:R-:W-:-:S04]  /*a2a0*/  LOP3.LUT R0, R0, 0x80, R3, 0xf8, !PT ;  /* 0x0000008000007812 */ /* 0x000fc800078ef803 */
[----:B------:R-:W-:-:S07]  /*a2b0*/  PRMT R4, R0, 0x7610, R4 ;  /* 0x0000761000047816 */ /* 0x000fce0000000004 */
.L_x_724:
[----:B------:R-:W-:Y:S05]  /*a2c0*/  BSYNC.RECONVERGENT B0 ;  /* 0x0000000000007941 */ /* 0x000fea0003800200 */
.L_x_723:
[----:B------:R0:W-:Y:S01]  /*a2d0*/  STG.E.U8 desc[UR36][R8.64], R4 ;  /* 0x0000000408007986 */ /* 0x0001e2000c101124 */
[----:B------:R-:W-:Y:S01]  /*a2e0*/  IMAD.MOV.U32 R25, RZ, RZ, R23 ;  /* 0x000000ffff197224 */ /* 0x000fe200078e0017 */
[----:B------:R-:W-:Y:S06]  /*a2f0*/  BRA `(.L_x_699) ;  /* 0x00000004002c7947 */ /* 0x000fec0003800000 */
.L_x_721:
        /* <DEDUP_REMOVED lines=13> */
.L_x_729:
[----:B------:R-:W-:-:S04]  /*a3d0*/  SHF.R.U32.HI R0, RZ, 0x15, R3 ;  /* 0x00000015ff007819 */ /* 0x000fc80000011603 */
[----:B------:R-:W-:-:S04]  /*a3e0*/  LOP3.LUT R0, R0, 0x1, RZ, 0xc0, !PT ;  /* 0x0000000100007812 */ /* 0x000fc800078ec0ff */
[----:B------:R-:W-:-:S04]  /*a3f0*/  IADD3 R0, PT, PT, R3, 0x88fffff, R0 ;  /* 0x088fffff03007810 */ /* 0x000fc80007ffe000 */
[----:B------:R-:W-:-:S04]  /*a400*/  SHF.R.U32.HI R0, RZ, 0x15, R0 ;  /* 0x00000015ff007819 */ /* 0x000fc80000011600 */
[----:B------:R-:W-:-:S07]  /*a410*/  LOP3.LUT R0, R0, 0xff, RZ, 0xc0, !PT ;  /* 0x000000ff00007812 */ /* 0x000fce00078ec0ff */
.L_x_730:
[----:B------:R-:W-:-:S04]  /*a420*/  SHF.R.U32.HI R3, RZ, 0x18, R3 ;  /* 0x00000018ff037819 */ /* 0x000fc80000011603 */
[----:B------:R-:W-:-:S04]  /*a430*/  LOP3.LUT R0, R0, 0x80, R3, 0xf8, !PT ;  /* 0x0000008000007812 */ /* 0x000fc800078ef803 */
[----:B------:R-:W-:-:S07]  /*a440*/  PRMT R4, R0, 0x7610, R4 ;  /* 0x0000761000047816 */ /* 0x000fce0000000004 */
.L_x_728:
[----:B------:R-:W-:Y:S05]  /*a450*/  BSYNC.RECONVERGENT B0 ;  /* 0x0000000000007941 */ /* 0x000fea0003800200 */
.L_x_727:
[----:B------:R0:W-:Y:S01]  /*a460*/  STG.E.U8 desc[UR36][R8.64], R4 ;  /* 0x0000000408007986 */ /* 0x0001e2000c101124 */
[----:B------:R-:W-:Y:S01]  /*a470*/  IMAD.MOV.U32 R25, RZ, RZ, R23 ;  /* 0x000000ffff197224 */ /* 0x000fe200078e0017 */
[----:B------:R-:W-:Y:S06]  /*a480*/  BRA `(.L_x_699) ;  /* 0x0000000000c87947 */ /* 0x000fec0003800000 */
.L_x_720:
[----:B------:R-:W-:-:S13]  /*a490*/  ISETP.NE.AND P0, PT, R0, 0x1c, PT ;  /* 0x0000001c0000780c */ /* 0x000fda0003f05270 */
[----:B------:R-:W-:Y:S05]  /*a4a0*/  @!P0 BRA `(.L_x_731) ;  /* 0x0000000000b08947 */ /* 0x000fea0003800000 */
[----:B------:R-:W-:-:S13]  /*a4b0*/  ISETP.NE.AND P0, PT, R0, 0x1d, PT ;  /* 0x0000001d0000780c */ /* 0x000fda0003f05270 */
[----:B------:R-:W-:Y:S05]  /*a4c0*/  @!P0 BRA `(.L_x_732) ;  /* 0x0000000000948947 */ /* 0x000fea0003800000 */
[----:B------:R-:W-:-:S13]  /*a4d0*/  ISETP.NE.AND P0, PT, R0, 0x2c, PT ;  /* 0x0000002c0000780c */ /* 0x000fda0003f05270 */
[----:B------:R-:W-:Y:S05]  /*a4e0*/  @!P0 BRA `(.L_x_733) ;  /* 0x0000000000488947 */ /* 0x000fea0003800000 */
.L_x_704:
        /* <DEDUP_REMOVED lines=16> */
.L_x_734:
[----:B------:R-:W-:Y:S01]  /*a5f0*/  IMAD.MOV.U32 R25, RZ, RZ, R23 ;  /* 0x000000ffff197224 */ /* 0x000fe200078e0017 */
[----:B------:R-:W-:Y:S06]  /*a600*/  BRA `(.L_x_699) ;  /* 0x0000000000687947 */ /* 0x000fec0003800000 */
.L_x_733:
[----:B------:R-:W-:Y:S02]  /*a610*/  IMAD.U32 R4, R3, 0x10000, RZ ;  /* 0x0001000003047824 */ /* 0x000fe400078e00ff */
[----:B------:R-:W-:-:S03]  /*a620*/  IMAD.MOV.U32 R25, RZ, RZ, R23 ;  /* 0x000000ffff197224 */ /* 0x000fc600078e0017 */
[----:B------:R-:W-:-:S04]  /*a630*/  SHF.R.U32.HI R5, RZ, 0x17, R4 ;  /* 0x00000017ff057819 */ /* 0x000fc80000011604 */
[----:B------:R-:W-:-:S04]  /*a640*/  LOP3.LUT R3, R5, 0xff, RZ, 0xc0, !PT ;  /* 0x000000ff05037812 */ /* 0x000fc800078ec0ff */
[----:B------:R-:W-:-:S13]  /*a650*/  ISETP.NE.AND P2, PT, R3, 0xff, PT ;  /* 0x000000ff0300780c */ /* 0x000fda0003f45270 */
[--C-:B------:R-:W-:Y:S02]  /*a660*/  @P2 SHF.R.U32.HI R0, RZ, 0x16, R4.reuse ;  /* 0x00000016ff002819 */ /* 0x100fe40000011604 */
[----:B------:R-:W-:Y:S01]  /*a670*/  @P2 LOP3.LUT P0, RZ, R3, 0x3fffff, R4, 0xf8, !PT ;  /* 0x003fffff03ff2812 */ /* 0x000fe2000780f804 */
[----:B------:R-:W-:Y:S01]  /*a680*/  IMAD.MOV.U32 R3, RZ, RZ, 0xff ;  /* 0x000000ffff037424 */ /* 0x000fe200078e00ff */
[----:B------:R-:W-:-:S04]  /*a690*/  @P2 LOP3.LUT R0, R0, 0x1, RZ, 0xc0, !PT ;  /* 0x0000000100002812 */ /* 0x000fc800078ec0ff */
[----:B------:R-:W-:Y:S01]  /*a6a0*/  @P2 ISETP.EQ.U32.AND P1, PT, R0, 0x1, P0 ;  /* 0x000000010000280c */ /* 0x000fe20000722070 */
[----:B------:R-:W-:Y:S01]  /*a6b0*/  @P2 VIADD R0, R5, 0x1 ;  /* 0x0000000105002836 */ /* 0x000fe20000000000 */
[----:B------:R-:W-:Y:S02]  /*a6c0*/  PLOP3.LUT P0, PT, PT, PT, PT, 0x80, 0x8 ;  /* 0x000000000008781c */ /* 0x000fe40003f0f070 */
[----:B------:R-:W-:-:S13]  /*a6d0*/  @P2 PLOP3.LUT P0, PT, P1, PT, PT, 0x80, 0x8 ;  /* 0x000000000008281c */ /* 0x000fda0000f0f070 */
[----:B------:R-:W-:-:S04]  /*a6e0*/  @!P0 IMAD.MOV R0, RZ, RZ, R5 ;  /* 0x000000ffff008224 */ /* 0x000fc800078e0205 */
[----:B------:R-:W-:-:S05]  /*a6f0*/  @P2 IMAD.MOV.U32 R3, RZ, RZ, R0 ;  /* 0x000000ffff032224 */ /* 0x000fca00078e0000 */
[----:B------:R0:W-:Y:S01]  /*a700*/  STG.E.U8 desc[UR36][R8.64], R3 ;  /* 0x0000000308007986 */ /* 0x0001e2000c101124 */
[----:B------:R-:W-:Y:S05]  /*a710*/  BRA `(.L_x_699) ;  /* 0x0000000000247947 */ /* 0x000fea0003800000 */
.L_x_732:
[----:B------:R-:W-:Y:S02]  /*a720*/  IMAD.U32 R4, R3, 0x10000, RZ ;  /* 0x0001000003047824 */ /* 0x000fe400078e00ff */
[----:B------:R-:W-:-:S04]  /*a730*/  IMAD.MOV.U32 R25, RZ, RZ, R23 ;  /* 0x000000ffff197224 */ /* 0x000fc800078e0017 */
[----:B------:R-:W0:Y:S02]  /*a740*/  F2I.U64.TRUNC R4, R4 ;  /* 0x0000000400047311 */ /* 0x000e24000020d800 */
[----:B0-----:R0:W-:Y:S01]  /*a750*/  STG.E.64 desc[UR36][R8.64], R4 ;  /* 0x0000000408007986 */ /* 0x0011e2000c101b24 */
[----:B------:R-:W-:Y:S05]  /*a760*/  BRA `(.L_x_699) ;  /* 0x0000000000107947 */ /* 0x000fea0003800000 */
.L_x_731:
[----:B------:R-:W-:Y:S02]  /*a770*/  IMAD.U32 R3, R3, 0x10000, RZ ;  /* 0x0001000003037824 */ /* 0x000fe400078e00ff */
[----:B------:R-:W-:-:S04]  /*a780*/  IMAD.MOV.U32 R25, RZ, RZ, R23 ;  /* 0x000000ffff197224 */ /* 0x000fc800078e0017 */
[----:B------:R-:W0:Y:S02]  /*a790*/  F2I.FTZ.U32.TRUNC.NTZ R3, R3 ;  /* 0x0000000300037305 */ /* 0x000e24000021f000 */
[----:B0-----:R0:W-:Y:S02]  /*a7a0*/  STG.E desc[UR36][R8.64], R3 ;  /* 0x0000000308007986 */ /* 0x0011e4000c101924 */
.L_x_699:
[----:B------:R-:W-:Y:S05]  /*a7b0*/  BSYNC.RECONVERGENT B6 ;  /* 0x0000000000067941 */ /* 0x000fea0003800200 */
.L_x_698:
[----:B------:R-:W-:Y:S01]  /*a7c0*/  ISETP.GE.AND P0, PT, R25, R16, PT ;  /* 0x000000101900720c */ /* 0x000fe20003f06270 */
[----:B------:R-:W-:-:S12]  /*a7d0*/  BSSY.RECONVERGENT B6, `(.L_x_735) ;  /* 0x00001f0000067945 */ /* 0x000fd80003800200 */
[----:B------:R-:W-:Y:S05]  /*a7e0*/  @P0 BRA `(.L_x_736) ;  /* 0x0000001c00b80947 */ /* 0x000fea0003800000 */
[----:B------:R-:W3:Y:S01]  /*a7f0*/  LDCU UR4, c[0x0][0x3b4] ;  /* 0x00007680ff0477ac */ /* 0x000ee20008000800 */
[----:B0-----:R-:W0:Y:S01]  /*a800*/  LDC.64 R8, c[0x0][0x388] ;  /* 0x0000e200ff087b82 */ /* 0x001e220000000a00 */
[----:B-1---5:R-:W-:Y:S01]  /*a810*/  IMAD R0, R2, 0x200, R25 ;  /* 0x0000020002007824 */ /* 0x022fe200078e0219 */
[----:B--2-4-:R-:W-:-:S03]  /*a820*/  PRMT R4, R17, 0x9910, RZ ;  /* 0x0000991011047816 */ /* 0x014fc600000000ff */
[----:B---3--:R-:W-:Y:S02]  /*a830*/  IMAD R3, R0, UR4, RZ ;  /* 0x0000000400037c24 */ /* 0x008fe4000f8e02ff */
[----:B------:R-:W-:-:S05]  /*a840*/  IMAD.MOV.U32 R0, RZ, RZ, R4 ;  /* 0x000000ffff007224 */ /* 0x000fca00078e0004 */
[----:B------:R-:W-:Y:S02]  /*a850*/  ISETP.GT.AND P1, PT, R0, 0x9, PT ;  /* 0x000000090000780c */ /* 0x000fe40003f24270 */
[----:B0-----:R-:W-:-:S05]  /*a860*/  IADD3 R8, P0, PT, R3, R8, RZ ;  /* 0x0000000803087210 */ /* 0x001fca0007f1e0ff */
        /* <DEDUP_REMOVED lines=10> */
[----:B------:R-:W-:-:S04]  /*a910*/  IMAD.U32 R22, R22, 0x10000, RZ ;  /* 0x0001000016167824 */ /* 0x000fc800078e00ff */
[----:B------:R-:W0:Y:S02]  /*a920*/  F2I.FTZ.TRUNC.NTZ R3, R22 ;  /* 0x0000001600037305 */ /* 0x000e24000021f100 */
[----:B0-----:R0:W-:Y:S01]  /*a930*/  STG.E.U8 desc[UR36][R8.64], R3 ;  /* 0x0000000308007986 */ /* 0x0011e2000c101124 */
[----:B------:R-:W-:Y:S05]  /*a940*/  BRA `(.L_x_742) ;  /* 0x0000000c007c7947 */ /* 0x000fea0003800000 */
.L_x_740:
[----:B------:R-:W-:-:S06]  /*a950*/  IMAD.U32 R5, R22, 0x10000, RZ ;  /* 0x0001000016057824 */ /* 0x000fcc00078e00ff */
[----:B------:R-:W0:Y:S02]  /*a960*/  F2I.S64.TRUNC R4, R5 ;  /* 0x0000000500047311 */ /* 0x000e24000020d900 */
[----:B0-----:R0:W-:Y:S01]  /*a970*/  STG.E.U8 desc[UR36][R8.64], R4 ;  /* 0x0000000408007986 */ /* 0x0011e2000c101124 */
[----:B------:R-:W-:Y:S05]  /*a980*/  BRA `(.L_x_742) ;  /* 0x0000000c006c7947 */ /* 0x000fea0003800000 */
.L_x_739:
[----:B------:R-:W-:-:S13]  /*a990*/  ISETP.NE.AND P0, PT, R0, 0x2, PT ;  /* 0x000000020000780c */ /* 0x000fda0003f05270 */
[----:B------:R-:W-:Y:S05]  /*a9a0*/  @!P0 BRA `(.L_x_743) ;  /* 0x0000000000308947 */ /* 0x000fea0003800000 */
[----:B------:R-:W-:-:S13]  /*a9b0*/  ISETP.NE.AND P0, PT, R0, 0x3, PT ;  /* 0x000000030000780c */ /* 0x000fda0003f05270 */
[----:B------:R-:W-:Y:S05]  /*a9c0*/  @!P0 BRA `(.L_x_744) ;  /* 0x0000000000188947 */ /* 0x000fea0003800000 */
[----:B------:R-:W-:-:S13]  /*a9d0*/  ISETP.NE.AND P0, PT, R0, 0x4, PT ;  /* 0x000000040000780c */ /* 0x000fda0003f05270 */
[----:B------:R-:W-:Y:S05]  /*a9e0*/  @P0 BRA `(.L_x_741) ;  /* 0x0000000800780947 */ /* 0x000fea0003800000 */
[----:B------:R-:W-:-:S06]  /*a9f0*/  IMAD.U32 R4, R22, 0x10000, RZ ;  /* 0x0001000016047824 */ /* 0x000fcc00078e00ff */
[----:B------:R-:W0:Y:S02]  /*aa00*/  F2I.S64.TRUNC R4, R4 ;  /* 0x0000000400047311 */ /* 0x000e24000020d900 */
[----:B0-----:R0:W-:Y:S01]  /*aa10*/  STG.E.64 desc[UR36][R8.64], R4 ;  /* 0x0000000408007986 */ /* 0x0011e2000c101b24 */
[----:B------:R-:W-:Y:S05]  /*aa20*/  BRA `(.L_x_742) ;  /* 0x0000000c00447947 */ /* 0x000fea0003800000 */
.L_x_744:
[----:B------:R-:W-:-:S04]  /*aa30*/  IMAD.U32 R22, R22, 0x10000, RZ ;  /* 0x0001000016167824 */ /* 0x000fc800078e00ff */
[----:B------:R-:W0:Y:S02]  /*aa40*/  F2I.FTZ.TRUNC.NTZ R3, R22 ;  /* 0x0000001600037305 */ /* 0x000e24000021f100 */
[----:B0-----:R0:W-:Y:S01]  /*aa50*/  STG.E desc[UR36][R8.64], R3 ;  /* 0x0000000308007986 */ /* 0x0011e2000c101924 */
[----:B------:R-:W-:Y:S05]  /*aa60*/  BRA `(.L_x_742) ;  /* 0x0000000c00347947 */ /* 0x000fea0003800000 */
.L_x_743:
[----:B------:R-:W-:-:S04]  /*aa70*/  IMAD.U32 R22, R22, 0x10000, RZ ;  /* 0x0001000016167824 */ /* 0x000fc800078e00ff */
[----:B------:R-:W0:Y:S02]  /*aa80*/  F2I.FTZ.TRUNC.NTZ R3, R22 ;  /* 0x0000001600037305 */ /* 0x000e24000021f100 */
[----:B0-----:R0:W-:Y:S01]  /*aa90*/  STG.E.U16 desc[UR36][R8.64], R3 ;  /* 0x0000000308007986 */ /* 0x0011e2000c101524 */
[----:B------:R-:W-:Y:S05]  /*aaa0*/  BRA `(.L_x_742) ;  /* 0x0000000c00247947 */ /* 0x000fea0003800000 */
.L_x_738:
[----:B------:R-:W-:-:S13]  /*aab0*/  ISETP.GT.AND P0, PT, R0, 0x6, PT ;  /* 0x000000060000780c */ /* 0x000fda0003f04270 */
[----:B------:R-:W-:Y:S05]  /*aac0*/  @P0 BRA `(.L_x_745) ;  /* 0x00000000002c0947 */ /* 0x000fea0003800000 */
[----:B------:R-:W-:-:S13]  /*aad0*/  ISETP.NE.AND P0, PT, R0, 0x5, PT ;  /* 0x000000050000780c */ /* 0x000fda0003f05270 */
[----:B------:R-:W-:Y:S05]  /*aae0*/  @!P0 BRA `(.L_x_746) ;  /* 0x0000000000148947 */ /* 0x000fea0003800000 */
[----:B------:R-:W-:-:S13]  /*aaf0*/  ISETP.NE.AND P0, PT, R0, 0x6, PT ;  /* 0x000000060000780c */ /* 0x000fda0003f05270 */
[----:B------:R-:W-:Y:S05]  /*ab00*/  @P0 BRA `(.L_x_741) ;  /* 0x0000000800300947 */ /* 0x000fea0003800000 */
[----:B------:R-:W-:-:S05]  /*ab10*/  IMAD.U32 R3, R22, 0x10000, RZ ;  /* 0x0001000016037824 */ /* 0x000fca00078e00ff */
[----:B------:R3:W-:Y:S01]  /*ab20*/  STG.E desc[UR36][R8.64], R3 ;  /* 0x0000000308007986 */ /* 0x0007e2000c101924 */
[----:B------:R-:W-:Y:S05]  /*ab30*/  BRA `(.L_x_742) ;  /* 0x0000000c00007947 */ /* 0x000fea0003800000 */
.L_x_746:
[----:B------:R-:W-:-:S05]  /*ab40*/  IMAD.U32 R0, R22, 0x10000, RZ ;  /* 0x0001000016007824 */ /* 0x000fca00078e00ff */
[----:B------:R-:W-:-:S05]  /*ab50*/  F2FP.F16.F32.PACK_AB R0, RZ, R0 ;  /* 0x00000000ff00723e */ /* 0x000fca00000000ff */
[----:B------:R4:W-:Y:S01]  /*ab60*/  STG.E.U16 desc[UR36][R8.64], R0 ;  /* 0x0000000008007986 */ /* 0x0009e2000c101524 */
[----:B------:R-:W-:Y:S05]  /*ab70*/  BRA `(.L_x_742) ;  /* 0x0000000800f07947 */ /* 0x000fea0003800000 */
.L_x_745:
[----:B------:R-:W-:-:S13]  /*ab80*/  ISETP.NE.AND P0, PT, R0, 0x7, PT ;  /* 0x000000070000780c */ /* 0x000fda0003f05270 */
[----:B------:R-:W-:Y:S05]  /*ab90*/  @!P0 BRA `(.L_x_747) ;  /* 0x0000000000348947 */ /* 0x000fea0003800000 */
[----:B------:R-:W-:-:S13]  /*aba0*/  ISETP.NE.AND P0, PT, R0, 0x8, PT ;  /* 0x000000080000780c */ /* 0x000fda0003f05270 */
[----:B------:R-:W-:Y:S05]  /*abb0*/  @!P0 BRA `(.L_x_748) ;  /* 0x0000000000188947 */ /* 0x000fea0003800000 */
[----:B------:R-:W-:-:S13]  /*abc0*/  ISETP.NE.AND P0, PT, R0, 0x9, PT ;  /* 0x000000090000780c */ /* 0x000fda0003f05270 */
[----:B------:R-:W-:Y:S05]  /*abd0*/  @P0 BRA `(.L_x_741) ;  /* 0x0000000400fc0947 */ /* 0x000fea0003800000 */
[----:B------:R-:W-:Y:S02]  /*abe0*/  IMAD.U32 R22, R22, 0x10000, RZ ;  /* 0x0001000016167824 */ /* 0x000fe400078e00ff */
[----:B------:R-:W-:-:S05]  /*abf0*/  IMAD.MOV.U32 R23, RZ, RZ, RZ ;  /* 0x000000ffff177224 */ /* 0x000fca00078e00ff */
[----:B------:R1:W-:Y:S01]  /*ac00*/  STG.E.64 desc[UR36][R8.64], R22 ;  /* 0x0000001608007986 */ /* 0x0003e2000c101b24 */
[----:B------:R-:W-:Y:S05]  /*ac10*/  BRA `(.L_x_742) ;  /* 0x0000000800c87947 */ /* 0x000fea0003800000 */
.L_x_748:
[----:B------:R-:W-:-:S05]  /*ac20*/  IMAD.U32 R22, R22, 0x10000, RZ ;  /* 0x0001000016167824 */ /* 0x000fca00078e00ff */
[----:B------:R-:W-:-:S04]  /*ac30*/  F2FP.F16.F32.PACK_AB R3, RZ, R22 ;  /* 0x00000016ff03723e */ /* 0x000fc800000000ff */
[----:B------:R-:W-:-:S05]  /*ac40*/  PRMT R3, R3, 0x5410, RZ ;  /* 0x0000541003037816 */ /* 0x000fca00000000ff */
[----:B------:R2:W-:Y:S01]  /*ac50*/  STG.E desc[UR36][R8.64], R3 ;  /* 0x0000000308007986 */ /* 0x0005e2000c101924 */
[----:B------:R-:W-:Y:S05]  /*ac60*/  BRA `(.L_x_742) ;  /* 0x0000000800b47947 */ /* 0x000fea0003800000 */
.L_x_747:
[----:B------:R-:W-:-:S04]  /*ac70*/  IMAD.U32 R4, R22, 0x10000, RZ ;  /* 0x0001000016047824 */ /* 0x000fc800078e00ff */
[----:B------:R-:W-:-:S06]  /*ac80*/  FMUL.FTZ R4, R4, 1 ;  /* 0x3f80000004047820 */ /* 0x000fcc0000410000 */
[----:B------:R-:W0:Y:S02]  /*ac90*/  F2F.F64.F32 R4, R4 ;  /* 0x0000000400047310 */ /* 0x000e240000201800 */
[----:B0-----:R0:W-:Y:S01]  /*aca0*/  STG.E.64 desc[UR36][R8.64], R4 ;  /* 0x0000000408007986 */ /* 0x0011e2000c101b24 */
[----:B------:R-:W-:Y:S05]  /*acb0*/  BRA `(.L_x_742) ;  /* 0x0000000800a07947 */ /* 0x000fea0003800000 */
.L_x_737:
[----:B------:R-:W-:-:S13]  /*acc0*/  ISETP.GT.AND P0, PT, R0, 0x18, PT ;  /* 0x000000180000780c */ /* 0x000fda0003f04270 */
[----:B------:R-:W-:Y:S05]  /*acd0*/  @!P0 BRA `(.L_x_749) ;  /* 0x0000000400608947 */ /* 0x000fea0003800000 */
        /* <DEDUP_REMOVED lines=8> */
[----:B------:R-:W-:-:S06]  /*ad60*/  IMAD.U32 R3, R22, 0x10000, RZ ;  /* 0x0001000016037824 */ /* 0x000fcc00078e00ff */
[----:B------:R-:W0:Y:S02]  /*ad70*/  F2I.FTZ.U32.TRUNC.NTZ R3, R3 ;  /* 0x0000000300037305 */ /* 0x000e24000021f000 */
[----:B0-----:R0:W-:Y:S01]  /*ad80*/  STG.E.U16 desc[UR36][R8.64], R3 ;  /* 0x0000000308007986 */ /* 0x0011e2000c101524 */
[----:B------:R-:W-:Y:S05]  /*ad90*/  BRA `(.L_x_742) ;  /* 0x0000000800687947 */ /* 0x000fea0003800000 */
.L_x_752:
[----:B------:R-:W-:Y:S01]  /*ada0*/  IMAD.U32 R5, R22, 0x10000, RZ ;  /* 0x0001000016057824 */ /* 0x000fe200078e00ff */
[----:B------:R-:W-:Y:S01]  /*adb0*/  BSSY.RECONVERGENT B0, `(.L_x_753) ;  /* 0x0000013000007945 */ /* 0x000fe20003800200 */
[----:B------:R-:W-:-:S03]  /*adc0*/  IMAD.MOV.U32 R4, RZ, RZ, 0x80 ;  /* 0x00000080ff047424 */ /* 0x000fc600078e00ff */
        /* <DEDUP_REMOVED lines=14> */
.L_x_755:
[----:B------:R-:W-:-:S04]  /*aeb0*/  SHF.R.U32.HI R3, RZ, 0x18, R5 ;  /* 0x00000018ff037819 */ /* 0x000fc80000011605 */
[----:B------:R-:W-:-:S04]  /*aec0*/  LOP3.LUT R0, R0, 0x80, R3, 0xf8, !PT ;  /* 0x0000008000007812 */ /* 0x000fc800078ef803 */
[----:B------:R-:W-:-:S07]  /*aed0*/  PRMT R4, R0, 0x7610, R4 ;  /* 0x0000761000047816 */ /* 0x000fce0000000004 */
.L_x_754:
[----:B------:R-:W-:Y:S05]  /*aee0*/  BSYNC.RECONVERGENT B0 ;  /* 0x0000000000007941 */ /* 0x000fea0003800200 */
.L_x_753:
[----:B------:R0:W-:Y:S01]  /*aef0*/  STG.E.U8 desc[UR36][R8.64], R4 ;  /* 0x0000000408007986 */ /* 0x0001e2000c101124 */
[----:B------:R-:W-:Y:S05]  /*af00*/  BRA `(.L_x_742) ;  /* 0x00000008000c7947 */ /* 0x000fea0003800000 */
.L_x_751:
        /* <DEDUP_REMOVED lines=17> */
.L_x_758:
[----:B------:R-:W-:-:S04]  /*b020*/  SHF.R.U32.HI R3, RZ, 0x18, R5 ;  /* 0x00000018ff037819 */ /* 0x000fc80000011605 */
[----:B------:R-:W-:-:S04]  /*b030*/  LOP3.LUT R0, R0, 0x80, R3, 0xf8, !PT ;  /* 0x0000008000007812 */ /* 0x000fc800078ef803 */
[----:B------:R-:W-:-:S07]  /*b040*/  PRMT R4, R0, 0x7610, R4 ;  /* 0x0000761000047816 */ /* 0x000fce0000000004 */
.L_x_757:
[----:B------:R-:W-:Y:S05]  /*b050*/  BSYNC.RECONVERGENT B0 ;  /* 0x0000000000007941 */ /* 0x000fea0003800200 */
.L_x_756:
[----:B------:R0:W-:Y:S01]  /*b060*/  STG.E.U8 desc[UR36][R8.64], R4 ;  /* 0x0000000408007986 */ /* 0x0001e2000c101124 */
[----:B------:R-:W-:Y:S05]  /*b070*/  BRA `(.L_x_742) ;  /* 0x0000000400b07947 */ /* 0x000fea0003800000 */
.L_x_750:
[----:B------:R-:W-:-:S13]  /*b080*/  ISETP.NE.AND P0, PT, R0, 0x1c, PT ;  /* 0x0000001c0000780c */ /* 0x000fda0003f05270 */
[----:B------:R-:W-:Y:S05]  /*b090*/  @!P0 BRA `(.L_x_759) ;  /* 0x0000000000608947 */ /* 0x000fea0003800000 */
[----:B------:R-:W-:-:S13]  /*b0a0*/  ISETP.NE.AND P0, PT, R0, 0x1d, PT ;  /* 0x0000001d0000780c */ /* 0x000fda0003f05270 */
[----:B------:R-:W-:Y:S05]  /*b0b0*/  @!P0 BRA `(.L_x_760) ;  /* 0x0000000000488947 */ /* 0x000fea0003800000 */
[----:B------:R-:W-:-:S13]  /*b0c0*/  ISETP.NE.AND P0, PT, R0, 0x2c, PT ;  /* 0x0000002c0000780c */ /* 0x000fda0003f05270 */
[----:B------:R-:W-:Y:S05]  /*b0d0*/  @P0 BRA `(.L_x_741) ;  /* 0x0000000000bc0947 */ /* 0x000fea0003800000 */
[----:B------:R-:W-:-:S05]  /*b0e0*/  IMAD.U32 R22, R22, 0x10000, RZ ;  /* 0x0001000016167824 */ /* 0x000fca00078e00ff */
        /* <DEDUP_REMOVED lines=15> */
.L_x_760:
[----:B------:R-:W-:-:S06]  /*b1e0*/  IMAD.U32 R4, R22, 0x10000, RZ ;  /* 0x0001000016047824 */ /* 0x000fcc00078e00ff */
[----:B------:R-:W0:Y:S02]  /*b1f0*/  F2I.U64.TRUNC R4, R4 ;  /* 0x0000000400047311 */ /* 0x000e24000020d800 */
[----:B0-----:R0:W-:Y:S01]  /*b200*/  STG.E.64 desc[UR36][R8.64], R4 ;  /* 0x0000000408007986 */ /* 0x0011e2000c101b24 */
[----:B------:R-:W-:Y:S05]  /*b210*/  BRA `(.L_x_742) ;  /* 0x0000000400487947 */ /* 0x000fea0003800000 */
.L_x_759:
[----:B------:R-:W-:-:S04]  /*b220*/  IMAD.U32 R22, R22, 0x10000, RZ ;  /* 0x0001000016167824 */ /* 0x000fc800078e00ff */
[----:B------:R-:W0:Y:S02]  /*b230*/  F2I.FTZ.U32.TRUNC.NTZ R3, R22 ;  /* 0x0000001600037305 */ /* 0x000e24000021f000 */
[----:B0-----:R0:W-:Y:S01]  /*b240*/  STG.E desc[UR36][R8.64], R3 ;  /* 0x0000000308007986 */ /* 0x0011e2000c101924 */
[----:B------:R-:W-:Y:S05]  /*b250*/  BRA `(.L_x_742) ;  /* 0x0000000400387947 */ /* 0x000fea0003800000 */
.L_x_749:
[----:B------:R-:W-:-:S13]  /*b260*/  ISETP.GT.AND P0, PT, R0, 0xe, PT ;  /* 0x0000000e0000780c */ /* 0x000fda0003f04270 */
[----:B------:R-:W-:Y:S05]  /*b270*/  @P0 BRA `(.L_x_761) ;  /* 0x00000000003c0947 */ /* 0x000fea0003800000 */
[----:B------:R-:W-:-:S13]  /*b280*/  ISETP.NE.AND P0, PT, R0, 0xa, PT ;  /* 0x0000000a0000780c */ /* 0x000fda0003f05270 */
[----:B------:R-:W-:Y:S05]  /*b290*/  @!P0 BRA `(.L_x_762) ;  /* 0x00000000001c8947 */ /* 0x000fea0003800000 */
[----:B------:R-:W-:-:S13]  /*b2a0*/  ISETP.NE.AND P0, PT, R0, 0xb, PT ;  /* 0x0000000b0000780c */ /* 0x000fda0003f05270 */
[----:B------:R-:W-:Y:S05]  /*b2b0*/  @P0 BRA `(.L_x_741) ;  /* 0x0000000000440947 */ /* 0x000fea0003800000 */
[----:B------:R-:W-:-:S05]  /*b2c0*/  IMAD.U32 R22, R22, 0x10000, RZ ;  /* 0x0001000016167824 */ /* 0x000fca00078e00ff */
[----:B------:R-:W-:-:S04]  /*b2d0*/  FSETP.NEU.FTZ.AND P0, PT, R22, RZ, PT ;  /* 0x000000ff1600720b */ /* 0x000fc80003f1d000 */
[----:B------:R-:W-:-:S05]  /*b2e0*/  SEL R3, RZ, 0x1, !P0 ;  /* 0x00000001ff037807 */ /* 0x000fca0004000000 */
[----:B------:R0:W-:Y:S01]  /*b2f0*/  STG.E.U8 desc[UR36][R8.64], R3 ;  /* 0x0000000308007986 */ /* 0x0001e2000c101124 */
[----:B------:R-:W-:Y:S05]  /*b300*/  BRA `(.L_x_742) ;  /* 0x00000004000c7947 */ /* 0x000fea0003800000 */
.L_x_762:
[----:B------:R-:W-:Y:S01]  /*b310*/  IMAD.U32 R22, R22, 0x10000, RZ ;  /* 0x0001000016167824 */ /* 0x000fe200078e00ff */
[----:B------:R-:W-:-:S03]  /*b320*/  CS2R R6, SRZ ;  /* 0x0000000000067805 */ /* 0x000fc6000001ff00 */
[----:B------:R-:W-:-:S06]  /*b330*/  FMUL.FTZ R4, R22, 1 ;  /* 0x3f80000016047820 */ /* 0x000fcc0000410000 */
[----:B------:R-:W0:Y:S02]  /*b340*/  F2F.F64.F32 R4, R4 ;  /* 0x0000000400047310 */ /* 0x000e240000201800 */
[----:B0-----:R0:W-:Y:S01]  /*b350*/  STG.E.128 desc[UR36][R8.64], R4 ;  /* 0x0000000408007986 */ /* 0x0011e2000c101d24 */
[----:B------:R-:W-:Y:S05]  /*b360*/  BRA `(.L_x_742) ;  /* 0x0000000000f47947 */ /* 0x000fea0003800000 */
.L_x_761:
[----:B------:R-:W-:-:S13]  /*b370*/  ISETP.NE.AND P0, PT, R0, 0xf, PT ;  /* 0x0000000f0000780c */ /* 0x000fda0003f05270 */
[----:B------:R-:W-:Y:S05]  /*b380*/  @!P0 BRA `(.L_x_763) ;  /* 0x0000000000e88947 */ /* 0x000fea0003800000 */
[----:B------:R-:W-:-:S13]  /*b390*/  ISETP.NE.AND P0, PT, R0, 0x17, PT ;  /* 0x000000170000780c */ /* 0x000fda0003f05270 */
[----:B------:R-:W-:Y:S05]  /*b3a0*/  @!P0 BRA `(.L_x_764) ;  /* 0x0000000000908947 */ /* 0x000fea0003800000 */
[----:B------:R-:W-:-:S13]  /*b3b0*/  ISETP.NE.AND P0, PT, R0, 0x18, PT ;  /* 0x000000180000780c */ /* 0x000fda0003f05270 */
[----:B------:R-:W-:Y:S05]  /*b3c0*/  @!P0 BRA `(.L_x_765) ;  /* 0x0000000000448947 */ /* 0x000fea0003800000 */
.L_x_741:
        /* <DEDUP_REMOVED lines=16> */
.L_x_766:
[----:B------:R-:W-:Y:S05]  /*b4d0*/  BRA `(.L_x_742) ;  /* 0x0000000000987947 */ /* 0x000fea0003800000 */
.L_x_765:
[----:B------:R-:W-:Y:S01]  /*b4e0*/  IMAD.U32 R5, R22, 0x10000, RZ ;  /* 0x0001000016057824 */ /* 0x000fe200078e00ff */
[----:B------:R-:W-:Y:S01]  /*b4f0*/  BSSY.RECONVERGENT B0, `(.L_x_767) ;  /* 0x000000c000007945 */ /* 0x000fe20003800200 */
[----:B------:R-:W-:-:S03]  /*b500*/  IMAD.MOV.U32 R0, RZ, RZ, 0x7f ;  /* 0x0000007fff007424 */ /* 0x000fc600078e00ff */
        /* <DEDUP_REMOVED lines=10> */
.L_x_768:
[----:B------:R-:W-:Y:S05]  /*b5b0*/  BSYNC.RECONVERGENT B0 ;  /* 0x0000000000007941 */ /* 0x000fea0003800200 */
.L_x_767:
[----:B------:R-:W-:-:S05]  /*b5c0*/  LOP3.LUT R3, R0, 0x80, R3, 0xf8, !PT ;  /* 0x0000008000037812 */ /* 0x000fca00078ef803 */
[----:B------:R0:W-:Y:S01]  /*b5d0*/  STG.E.U8 desc[UR36][R8.64], R3 ;  /* 0x0000000308007986 */ /* 0x0001e2000c101124 */
[----:B------:R-:W-:Y:S05]  /*b5e0*/  BRA `(.L_x_742) ;  /* 0x0000000000547947 */ /* 0x000fea0003800000 */
.L_x_764:
[----:B------:R-:W-:Y:S01]  /*b5f0*/  IMAD.U32 R3, R22, 0x10000, RZ ;  /* 0x0001000016037824 */ /* 0x000fe200078e00ff */
[----:B------:R-:W-:Y:S04]  /*b600*/  BSSY.RECONVERGENT B0, `(.L_x_769) ;  /* 0x000000e000007945 */ /* 0x000fe80003800200 */
[----:B------:R-:W-:-:S04]  /*b610*/  LOP3.LUT R4, R3, 0x7fffffff, RZ, 0xc0, !PT ;  /* 0x7fffffff03047812 */ /* 0x000fc800078ec0ff */
[----:B------:R-:W-:-:S13]  /*b620*/  ISETP.GT.U32.AND P0, PT, R4, 0x477fffff, PT ;  /* 0x477fffff0400780c */ /* 0x000fda0003f04070 */
[----:B------:R-:W-:Y:S05]  /*b630*/  @P0 BRA `(.L_x_770) ;  /* 0x00000000001c0947 */ /* 0x000fea0003800000 */
[----:B------:R-:W-:-:S13]  /*b640*/  ISETP.GE.U32.AND P0, PT, R4, 0x38800000, PT ;  /* 0x388000000400780c */ /* 0x000fda0003f06070 */
[----:B------:R-:W-:-:S04]  /*b650*/  @P0 SHF.R.U32.HI R0, RZ, 0x15, R3 ;  /* 0x00000015ff000819 */ /* 0x000fc80000011603 */
[----:B------:R-:W-:-:S04]  /*b660*/  @P0 LOP3.LUT R0, R0, 0x1, RZ, 0xc0, !PT ;  /* 0x0000000100000812 */ /* 0x000fc800078ec0ff */
[----:B------:R-:W-:-:S04]  /*b670*/  @P0 IADD3 R0, PT, PT, R3, 0x80fffff, R0 ;  /* 0x080fffff03000810 */ /* 0x000fc80007ffe000 */
[----:B------:R-:W-:Y:S01]  /*b680*/  @P0 SHF.R.U32.HI R0, RZ, 0x15, R0 ;  /* 0x00000015ff000819 */ /* 0x000fe20000011600 */
[----:B------:R-:W-:Y:S01]  /*b690*/  @!P0 FADD.FTZ R0, R4, 128 ;  /* 0x4300000004008421 */ /* 0x000fe20000010000 */
[----:B------:R-:W-:Y:S06]  /*b6a0*/  BRA `(.L_x_771) ;  /* 0x00000000000c7947 */ /* 0x000fec0003800000 */
.L_x_770:
[----:B------:R-:W-:Y:S01]  /*b6b0*/  IMAD.MOV.U32 R0, RZ, RZ, 0x7f ;  /* 0x0000007fff007424 */ /* 0x000fe200078e00ff */
[----:B------:R-:W-:-:S04]  /*b6c0*/  ISETP.GT.U32.AND P0, PT, R4, 0x7f800000, PT ;  /* 0x7f8000000400780c */ /* 0x000fc80003f04070 */
[----:B------:R-:W-:-:S09]  /*b6d0*/  SEL R0, R0, 0x7c, P0 ;  /* 0x0000007c00007807 */ /* 0x000fd20000000000 */
.L_x_771:
[----:B------:R-:W-:Y:S05]  /*b6e0*/  BSYNC.RECONVERGENT B0 ;  /* 0x0000000000007941 */ /* 0x000fea0003800200 */
.L_x_769:
[----:B------:R-:W-:-:S04]  /*b6f0*/  SHF.R.U32.HI R3, RZ, 0x18, R3 ;  /* 0x00000018ff037819 */ /* 0x000fc80000011603 */
[----:B------:R-:W-:-:S05]  /*b700*/  LOP3.LUT R3, R0, 0x80, R3, 0xf8, !PT ;  /* 0x0000008000037812 */ /* 0x000fca00078ef803 */
[----:B------:R0:W-:Y:S01]  /*b710*/  STG.E.U8 desc[UR36][R8.64], R3 ;  /* 0x0000000308007986 */ /* 0x0001e2000c101124 */
[----:B------:R-:W-:Y:S05]  /*b720*/  BRA `(.L_x_742) ;  /* 0x0000000000047947 */ /* 0x000fea0003800000 */
.L_x_763:
[----:B------:R0:W-:Y:S02]  /*b730*/  STG.E.U16 desc[UR36][R8.64], R22 ;  /* 0x0000001608007986 */ /* 0x0001e4000c101524 */
.L_x_742:
[----:B------:R-:W-:-:S05]  /*b740*/  VIADD R25, R25, 0x80 ;  /* 0x0000008019197836 */ /* 0x000fca0000000000 */
[----:B------:R-:W-:-:S13]  /*b750*/  ISETP.GE.AND P0, PT, R25, R16, PT ;  /* 0x000000101900720c */ /* 0x000fda0003f06270 */
[----:B------:R-:W-:Y:S05]  /*b760*/  @P0 BRA `(.L_x_736) ;  /* 0x0000000c00d80947 */ /* 0x000fea0003800000 */
[----:B------:R-:W5:Y:S01]  /*b770*/  LDCU UR4, c[0x0][0x3b4] ;  /* 0x00007680ff0477ac */ /* 0x000f620008000800 */
[----:B01234-:R-:W0:Y:S01]  /*b780*/  LDC.64 R8, c[0x0][0x388] ;  /* 0x0000e200ff087b82 */ /* 0x01fe220000000a00 */
[----:B------:R-:W-:Y:S01]  /*b790*/  IMAD R0, R2, 0x200, R25 ;  /* 0x0000020002007824 */ /* 0x000fe200078e0219 */
[----:B------:R-:W-:-:S03]  /*b7a0*/  PRMT R4, R17, 0x9910, RZ ;  /* 0x0000991011047816 */ /* 0x000fc600000000ff */
[----:B-----5:R-:W-:Y:S02]  /*b7b0*/  IMAD R3, R0, UR4, RZ ;  /* 0x0000000400037c24 */ /* 0x020fe4000f8e02ff */
        /* <DEDUP_REMOVED lines=17> */
.L_x_775:
[----:B------:R-:W-:-:S06]  /*b8d0*/  IMAD.U32 R5, R18, 0x10000, RZ ;  /* 0x0001000012057824 */ /* 0x000fcc00078e00ff */
[----:B------:R-:W0:Y:S02]  /*b8e0*/  F2I.S64.TRUNC R4, R5 ;  /* 0x0000000500047311 */ /* 0x000e24000020d900 */
[----:B0-----:R0:W-:Y:S01]  /*b8f0*/  STG.E.U8 desc[UR36][R8.64], R4 ;  /* 0x0000000408007986 */ /* 0x0011e2000c101124 */
[----:B------:R-:W-:Y:S05]  /*b900*/  BRA `(.L_x_777) ;  /* 0x0000000c006c7947 */ /* 0x000fea0003800000 */
.L_x_774:
        /* <DEDUP_REMOVED lines=10> */
.L_x_779:
[----:B------:R-:W-:-:S04]  /*b9b0*/  IMAD.U32 R18, R18, 0x10000, RZ ;  /* 0x0001000012127824 */ /* 0x000fc800078e00ff */
[----:B------:R-:W0:Y:S02]  /*b9c0*/  F2I.FTZ.TRUNC.NTZ R3, R18 ;  /* 0x0000001200037305 */ /* 0x000e24000021f100 */
[----:B0-----:R0:W-:Y:S01]  /*b9d0*/  STG.E desc[UR36][R8.64], R3 ;  /* 0x0000000308007986 */ /* 0x0011e2000c101924 */
[----:B------:R-:W-:Y:S05]  /*b9e0*/  BRA `(.L_x_777) ;  /* 0x0000000c00347947 */ /* 0x000fea0003800000 */
.L_x_778:
[----:B------:R-:W-:-:S04]  /*b9f0*/  IMAD.U32 R18, R18, 0x10000, RZ ;  /* 0x0001000012127824 */ /* 0x000fc800078e00ff */
[----:B------:R-:W0:Y:S02]  /*ba00*/  F2I.FTZ.TRUNC.NTZ R3, R18 ;  /* 0x0000001200037305 */ /* 0x000e24000021f100 */
[----:B0-----:R0:W-:Y:S01]  /*ba10*/  STG.E.U16 desc[UR36][R8.64], R3 ;  /* 0x0000000308007986 */ /* 0x0011e2000c101524 */
[----:B------:R-:W-:Y:S05]  /*ba20*/  BRA `(.L_x_777) ;  /* 0x0000000c00247947 */ /* 0x000fea0003800000 */
.L_x_773:
        /* <DEDUP_REMOVED lines=9> */
.L_x_781:
[----:B------:R-:W-:-:S05]  /*bac0*/  IMAD.U32 R0, R18, 0x10000, RZ ;  /* 0x0001000012007824 */ /* 0x000fca00078e00ff */
[----:B------:R-:W-:-:S05]  /*bad0*/  F2FP.F16.F32.PACK_AB R0, RZ, R0 ;  /* 0x00000000ff00723e */ /* 0x000fca00000000ff */
[----:B------:R0:W-:Y:S01]  /*bae0*/  STG.E.U16 desc[UR36][R8.64], R0 ;  /* 0x0000000008007986 */ /* 0x0001e2000c101524 */
[----:B------:R-:W-:Y:S05]  /*baf0*/  BRA `(.L_x_777) ;  /* 0x0000000800f07947 */ /* 0x000fea0003800000 */
.L_x_780:
        /* <DEDUP_REMOVED lines=10> */
.L_x_783:
[----:B------:R-:W-:-:S05]  /*bba0*/  IMAD.U32 R18, R18, 0x10000, RZ ;  /* 0x0001000012127824 */ /* 0x000fca00078e00ff */
[----:B------:R-:W-:-:S04]  /*bbb0*/  F2FP.F16.F32.PACK_AB R3, RZ, R18 ;  /* 0x00000012ff03723e */ /* 0x000fc800000000ff */
[----:B------:R-:W-:-:S05]  /*bbc0*/  PRMT R3, R3, 0x5410, RZ ;  /* 0x0000541003037816 */ /* 0x000fca00000000ff */
[----:B------:R0:W-:Y:S01]  /*bbd0*/  STG.E desc[UR36][R8.64], R3 ;  /* 0x0000000308007986 */ /* 0x0001e2000c101924 */
[----:B------:R-:W-:Y:S05]  /*bbe0*/  BRA `(.L_x_777) ;  /* 0x0000000800b47947 */ /* 0x000fea0003800000 */
.L_x_782:
[----:B------:R-:W-:-:S04]  /*bbf0*/  IMAD.U32 R4, R18, 0x10000, RZ ;  /* 0x0001000012047824 */ /* 0x000fc800078e00ff */
[----:B------:R-:W-:-:S06]  /*bc00*/  FMUL.FTZ R4, R4, 1 ;  /* 0x3f80000004047820 */ /* 0x000fcc0000410000 */
[----:B------:R-:W0:Y:S02]  /*bc10*/  F2F.F64.F32 R4, R4 ;  /* 0x0000000400047310 */ /* 0x000e240000201800 */
[----:B0-----:R0:W-:Y:S01]  /*bc20*/  STG.E.64 desc[UR36][R8.64], R4 ;  /* 0x0000000408007986 */ /* 0x0011e2000c101b24 */
[----:B------:R-:W-:Y:S05]  /*bc30*/  BRA `(.L_x_777) ;  /* 0x0000000800a07947 */ /* 0x000fea0003800000 */
.L_x_772:
        /* <DEDUP_REMOVED lines=14> */
.L_x_787:
        /* <DEDUP_REMOVED lines=17> */
.L_x_790:
[----:B------:R-:W-:-:S04]  /*be30*/  SHF.R.U32.HI R3, RZ, 0x18, R5 ;  /* 0x00000018ff037819 */ /* 0x000fc80000011605 */
[----:B------:R-:W-:-:S04]  /*be40*/  LOP3.LUT R0, R0, 0x80, R3, 0xf8, !PT ;  /* 0x0000008000007812 */ /* 0x000fc800078ef803 */
[----:B------:R-:W-:-:S07]  /*be50*/  PRMT R4, R0, 0x7610, R4 ;  /* 0x0000761000047816 */ /* 0x000fce0000000004 */
.L_x_789:
[----:B------:R-:W-:Y:S05]  /*be60*/  BSYNC.RECONVERGENT B0 ;  /* 0x0000000000007941 */ /* 0x000fea0003800200 */
.L_x_788:
[----:B------:R0:W-:Y:S01]  /*be70*/  STG.E.U8 desc[UR36][R8.64], R4 ;  /* 0x0000000408007986 */ /* 0x0001e2000c101124 */
[----:B------:R-:W-:Y:S05]  /*be80*/  BRA `(.L_x_777) ;  /* 0x00000008000c7947 */ /* 0x000fea0003800000 */
.L_x_786:
        /* <DEDUP_REMOVED lines=17> */
.L_x_793:
[----:B------:R-:W-:-:S04]  /*bfa0*/  SHF.R.U32.HI R3, RZ, 0x18, R5 ;  /* 0x00000018ff037819 */ /* 0x000fc80000011605 */
[----:B------:R-:W-:-:S04]  /*bfb0*/  LOP3.LUT R0, R0, 0x80, R3, 0xf8, !PT ;  /* 0x0000008000007812 */ /* 0x000fc800078ef803 */
[----:B------:R-:W-:-:S07]  /*bfc0*/  PRMT R4, R0, 0x7610, R4 ;  /* 0x0000761000047816 */ /* 0x000fce0000000004 */
.L_x_792:
[----:B------:R-:W-:Y:S05]  /*bfd0*/  BSYNC.RECONVERGENT B0 ;  /* 0x0000000000007941 */ /* 0x000fea0003800200 */
.L_x_791:
[----:B------:R0:W-:Y:S01]  /*bfe0*/  STG.E.U8 desc[UR36][R8.64], R4 ;  /* 0x0000000408007986 */ /* 0x0001e2000c101124 */
[----:B------:R-:W-:Y:S05]  /*bff0*/  BRA `(.L_x_777) ;  /* 0x0000000400b07947 */ /* 0x000fea0003800000 */
.L_x_785:
        /* <DEDUP_REMOVED lines=22> */
.L_x_795:
[----:B------:R-:W-:-:S06]  /*c160*/  IMAD.U32 R4, R18, 0x10000, RZ ;  /* 0x0001000012047824 */ /* 0x000fcc00078e00ff */
[----:B------:R-:W0:Y:S02]  /*c170*/  F2I.U64.TRUNC R4, R4 ;  /* 0x0000000400047311 */ /* 0x000e24000020d800 */
[----:B0-----:R0:W-:Y:S01]  /*c180*/  STG.E.64 desc[UR36][R8.64], R4 ;  /* 0x0000000408007986 */ /* 0x0011e2000c101b24 */
[----:B------:R-:W-:Y:S05]  /*c190*/  BRA `(.L_x_777) ;  /* 0x0000000400487947 */ /* 0x000fea0003800000 */
.L_x_794:
[----:B------:R-:W-:-:S04]  /*c1a0*/  IMAD.U32 R18, R18, 0x10000, RZ ;  /* 0x0001000012127824 */ /* 0x000fc800078e00ff */
[----:B------:R-:W0:Y:S02]  /*c1b0*/  F2I.FTZ.U32.TRUNC.NTZ R3, R18 ;  /* 0x0000001200037305 */ /* 0x000e24000021f000 */
[----:B0-----:R0:W-:Y:S01]  /*c1c0*/  STG.E desc[UR36][R8.64], R3 ;  /* 0x0000000308007986 */ /* 0x0011e2000c101924 */
[----:B------:R-:W-:Y:S05]  /*c1d0*/  BRA `(.L_x_777) ;  /* 0x0000000400387947 */ /* 0x000fea0003800000 */
.L_x_784:
        /* <DEDUP_REMOVED lines=11> */
.L_x_797:
[----:B------:R-:W-:Y:S01]  /*c290*/  IMAD.U32 R18, R18, 0x10000, RZ ;  /* 0x0001000012127824 */ /* 0x000fe200078e00ff */
[----:B------:R-:W-:-:S03]  /*c2a0*/  CS2R R6, SRZ ;  /* 0x0000000000067805 */ /* 0x000fc6000001ff00 */
[----:B------:R-:W-:-:S06]  /*c2b0*/  FMUL.FTZ R4, R18, 1 ;  /* 0x3f80000012047820 */ /* 0x000fcc0000410000 */
[----:B------:R-:W0:Y:S02]  /*c2c0*/  F2F.F64.F32 R4, R4 ;  /* 0x0000000400047310 */ /* 0x000e240000201800 */
[----:B0-----:R3:W-:Y:S01]  /*c2d0*/  STG.E.128 desc[UR36][R8.64], R4 ;  /* 0x0000000408007986 */ /* 0x0017e2000c101d24 */
[----:B------:R-:W-:Y:S05]  /*c2e0*/  BRA `(.L_x_777) ;  /* 0x0000000000f47947 */ /* 0x000fea0003800000 */
.L_x_796:
[----:B------:R-:W-:-:S13]  /*c2f0*/  ISETP.NE.AND P0, PT, R0, 0xf, PT ;  /* 0x0000000f0000780c */ /* 0x000fda0003f05270 */
[----:B------:R-:W-:Y:S05]  /*c300*/  @!P0 BRA `(.L_x_798) ;  /* 0x0000000000e88947 */ /* 0x000fea0003800000 */
[----:B------:R-:W-:-:S13]  /*c310*/  ISETP.NE.AND P0, PT, R0, 0x17, PT ;  /* 0x000000170000780c */ /* 0x000fda0003f05270 */
[----:B------:R-:W-:Y:S05]  /*c320*/  @!P0 BRA `(.L_x_799) ;  /* 0x0000000000908947 */ /* 0x000fea0003800000 */
[----:B------:R-:W-:-:S13]  /*c330*/  ISETP.NE.AND P0, PT, R0, 0x18, PT ;  /* 0x000000180000780c */ /* 0x000fda0003f05270 */
[----:B------:R-:W-:Y:S05]  /*c340*/  @!P0 BRA `(.L_x_800) ;  /* 0x0000000000448947 */ /* 0x000fea0003800000 */
.L_x_776:
        /* <DEDUP_REMOVED lines=16> */
.L_x_801:
[----:B------:R-:W-:Y:S05]  /*c450*/  BRA `(.L_x_777) ;  /* 0x0000000000987947 */ /* 0x000fea0003800000 */
.L_x_800:
        /* <DEDUP_REMOVED lines=13> */
.L_x_803:
[----:B------:R-:W-:Y:S05]  /*c530*/  BSYNC.RECONVERGENT B0 ;  /* 0x0000000000007941 */ /* 0x000fea0003800200 */
.L_x_802:
[----:B------:R-:W-:-:S05]  /*c540*/  LOP3.LUT R3, R0, 0x80, R3, 0xf8, !PT ;  /* 0x0000008000037812 */ /* 0x000fca00078ef803 */
[----:B------:R1:W-:Y:S01]  /*c550*/  STG.E.U8 desc[UR36][R8.64], R3 ;  /* 0x0000000308007986 */ /* 0x0003e2000c101124 */
[----:B------:R-:W-:Y:S05]  /*c560*/  BRA `(.L_x_777) ;  /* 0x0000000000547947 */ /* 0x000fea0003800000 */
.L_x_799:
        /* <DEDUP_REMOVED lines=12> */
.L_x_805:
[----:B------:R-:W-:Y:S01]  /*c630*/  IMAD.MOV.U32 R0, RZ, RZ, 0x7f ;  /* 0x0000007fff007424 */ /* 0x000fe200078e00ff */
[----:B------:R-:W-:-:S04]  /*c640*/  ISETP.GT.U32.AND P0, PT, R4, 0x7f800000, PT ;  /* 0x7f8000000400780c */ /* 0x000fc80003f04070 */
[----:B------:R-:W-:-:S09]  /*c650*/  SEL R0, R0, 0x7c, P0 ;  /* 0x0000007c00007807 */ /* 0x000fd20000000000 */
.L_x_806:
[----:B------:R-:W-:Y:S05]  /*c660*/  BSYNC.RECONVERGENT B0 ;  /* 0x0000000000007941 */ /* 0x000fea0003800200 */
.L_x_804:
[----:B------:R-:W-:-:S04]  /*c670*/  SHF.R.U32.HI R3, RZ, 0x18, R3 ;  /* 0x00000018ff037819 */ /* 0x000fc80000011603 */
[----:B------:R-:W-:-:S05]  /*c680*/  LOP3.LUT R3, R0, 0x80, R3, 0xf8, !PT ;  /* 0x0000008000037812 */ /* 0x000fca00078ef803 */
[----:B------:R2:W-:Y:S01]  /*c690*/  STG.E.U8 desc[UR36][R8.64], R3 ;  /* 0x0000000308007986 */ /* 0x0005e2000c101124 */
[----:B------:R-:W-:Y:S05]  /*c6a0*/  BRA `(.L_x_777) ;  /* 0x0000000000047947 */ /* 0x000fea0003800000 */
.L_x_798:
[----:B------:R0:W-:Y:S02]  /*c6b0*/  STG.E.U16 desc[UR36][R8.64], R18 ;  /* 0x0000001208007986 */ /* 0x0001e4000c101524 */
.L_x_777:
[----:B------:R-:W-:-:S07]  /*c6c0*/  VIADD R25, R25, 0x80 ;  /* 0x0000008019197836 */ /* 0x000fce0000000000 */
.L_x_736:
[----:B------:R-:W-:Y:S05]  /*c6d0*/  BSYNC.RECONVERGENT B6 ;  /* 0x0000000000067941 */ /* 0x000fea0003800200 */
.L_x_735:
[----:B------:R-:W-:-:S13]  /*c6e0*/  ISETP.GE.AND P0, PT, R25, R16, PT ;  /* 0x000000101900720c */ /* 0x000fda0003f06270 */
[----:B------:R-:W-:Y:S05]  /*c6f0*/  @P0 EXIT ;  /* 0x000000000000094d */ /* 0x000fea0003800000 */
[----:B01-34-:R-:W0:Y:S01]  /*c700*/  LDC.64 R4, c[0x0][0x388] ;  /* 0x0000e200ff047b82 */ /* 0x01be220000000a00 */
[----:B------:R-:W1:Y:S01]  /*c710*/  LDCU UR4, c[0x0][0x3b4] ;  /* 0x00007680ff0477ac */ /* 0x000e620008000800 */
[----:B--2--5:R-:W-:Y:S01]  /*c720*/  PRMT R0, R17, 0x9910, RZ ;  /* 0x0000991011007816 */ /* 0x024fe200000000ff */
[----:B------:R-:W-:-:S03]  /*c730*/  IMAD R2, R2, 0x200, R25 ;  /* 0x0000020002027824 */ /* 0x000fc600078e0219 */
[----:B------:R-:W-:Y:S01]  /*c740*/  ISETP.GT.AND P1, PT, R0, 0x9, PT ;  /* 0x000000090000780c */ /* 0x000fe20003f24270 */
[----:B-1----:R-:W-:-:S05]  /*c750*/  IMAD R3, R2, UR4, RZ ;  /* 0x0000000402037c24 */ /* 0x002fca000f8e02ff */
[----:B0-----:R-:W-:-:S05]  /*c760*/  IADD3 R2, P0, PT, R3, R4, RZ ;  /* 0x0000000403027210 */ /* 0x001fca0007f1e0ff */
[----:B------:R-:W-:Y:S02]  /*c770*/  IMAD.X R3, RZ, RZ, R5, P0 ;  /* 0x000000ffff037224 */ /* 0x000fe400000e0605 */
[----:B------:R-:W-:Y:S06]  /*c780*/  @P1 BRA `(.L_x_807) ;  /* 0x00000004000c1947 */ /* 0x000fec0003800000 */
        /* <DEDUP_REMOVED lines=8> */
[----:B------:R-:W-:-:S06]  /*c810*/  IMAD.U32 R19, R19, 0x10000, RZ ;  /* 0x0001000013137824 */ /* 0x000fcc00078e00ff */
[----:B------:R-:W0:Y:S02]  /*c820*/  F2I.FTZ.TRUNC.NTZ R19, R19 ;  /* 0x0000001300137305 */ /* 0x000e24000021f100 */
[----:B0-----:R-:W-:Y:S01]  /*c830*/  STG.E.U8 desc[UR36][R2.64], R19 ;  /* 0x0000001302007986 */ /* 0x001fe2000c101124 */
[----:B------:R-:W-:Y:S05]  /*c840*/  EXIT ;  /* 0x000000000000794d */ /* 0x000fea0003800000 */
.L_x_810:
[----:B------:R-:W-:-:S06]  /*c850*/  IMAD.U32 R5, R19, 0x10000, RZ ;  /* 0x0001000013057824 */ /* 0x000fcc00078e00ff */
[----:B------:R-:W0:Y:S02]  /*c860*/  F2I.S64.TRUNC R4, R5 ;  /* 0x0000000500047311 */ /* 0x000e24000020d900 */
[----:B0-----:R-:W-:Y:S01]  /*c870*/  STG.E.U8 desc[UR36][R2.64], R4 ;  /* 0x0000000402007986 */ /* 0x001fe2000c101124 */
[----:B------:R-:W-:Y:S05]  /*c880*/  EXIT ;  /* 0x000000000000794d */ /* 0x000fea0003800000 */
.L_x_809:
        /* <DEDUP_REMOVED lines=8> */
[----:B0-----:R-:W-:Y:S01]  /*c910*/  STG.E.64 desc[UR36][R2.64], R4 ;  /* 0x0000000402007986 */ /* 0x001fe2000c101b24 */
[----:B------:R-:W-:Y:S05]  /*c920*/  EXIT ;  /* 0x000000000000794d */ /* 0x000fea0003800000 */
.L_x_813:
[----:B------:R-:W-:-:S06]  /*c930*/  IMAD.U32 R19, R19, 0x10000, RZ ;  /* 0x0001000013137824 */ /* 0x000fcc00078e00ff */
[----:B------:R-:W0:Y:S02]  /*c940*/  F2I.FTZ.TRUNC.NTZ R19, R19 ;  /* 0x0000001300137305 */ /* 0x000e24000021f100 */
[----:B0-----:R-:W-:Y:S01]  /*c950*/  STG.E desc[UR36][R2.64], R19 ;  /* 0x0000001302007986 */ /* 0x001fe2000c101924 */
[----:B------:R-:W-:Y:S05]  /*c960*/  EXIT ;  /* 0x000000000000794d */ /* 0x000fea0003800000 */
.L_x_812:
[----:B------:R-:W-:-:S06]  /*c970*/  IMAD.U32 R19, R19, 0x10000, RZ ;  /* 0x0001000013137824 */ /* 0x000fcc00078e00ff */
[----:B------:R-:W0:Y:S02]  /*c980*/  F2I.FTZ.TRUNC.NTZ R19, R19 ;  /* 0x0000001300137305 */ /* 0x000e24000021f100 */
[----:B0-----:R-:W-:Y:S01]  /*c990*/  STG.E.U16 desc[UR36][R2.64], R19 ;  /* 0x0000001302007986 */ /* 0x001fe2000c101524 */
[----:B------:R-:W-:Y:S05]  /*c9a0*/  EXIT ;  /* 0x000000000000794d */ /* 0x000fea0003800000 */
.L_x_808:
[----:B------:R-:W-:-:S13]  /*c9b0*/  ISETP.GT.AND P0, PT, R0, 0x6, PT ;  /* 0x000000060000780c */ /* 0x000fda0003f04270 */
[----:B------:R-:W-:Y:S05]  /*c9c0*/  @P0 BRA `(.L_x_814) ;  /* 0x00000000002c0947 */ /* 0x000fea0003800000 */
[----:B------:R-:W-:-:S13]  /*c9d0*/  ISETP.NE.AND P0, PT, R0, 0x5, PT ;  /* 0x000000050000780c */ /* 0x000fda0003f05270 */
[----:B------:R-:W-:Y:S05]  /*c9e0*/  @!P0 BRA `(.L_x_815) ;  /* 0x0000000000148947 */ /* 0x000fea0003800000 */
[----:B------:R-:W-:-:S13]  /*c9f0*/  ISETP.NE.AND P0, PT, R0, 0x6, PT ;  /* 0x000000060000780c */ /* 0x000fda0003f05270 */
[----:B------:R-:W-:Y:S05]  /*ca00*/  @P0 BRA `(.L_x_811) ;  /* 0x0000000800300947 */ /* 0x000fea0003800000 */
[----:B------:R-:W-:-:S05]  /*ca10*/  IMAD.U32 R19, R19, 0x10000, RZ ;  /* 0x0001000013137824 */ /* 0x000fca00078e00ff */
[----:B------:R-:W-:Y:S01]  /*ca20*/  STG.E desc[UR36][R2.64], R19 ;  /* 0x0000001302007986 */ /* 0x000fe2000c101924 */
[----:B------:R-:W-:Y:S05]  /*ca30*/  EXIT ;  /* 0x000000000000794d */ /* 0x000fea0003800000 */
.L_x_815:
[----:B------:R-:W-:-:S05]  /*ca40*/  IMAD.U32 R0, R19, 0x10000, RZ ;  /* 0x0001000013007824 */ /* 0x000fca00078e00ff */
[----:B------:R-:W-:-:S05]  /*ca50*/  F2FP.F16.F32.PACK_AB R0, RZ, R0 ;  /* 0x00000000ff00723e */ /* 0x000fca00000000ff */
[----:B------:R-:W-:Y:S01]  /*ca60*/  STG.E.U16 desc[UR36][R2.64], R0 ;  /* 0x0000000002007986 */ /* 0x000fe2000c101524 */
[----:B------:R-:W-:Y:S05]  /*ca70*/  EXIT ;  /* 0x000000000000794d */ /* 0x000fea0003800000 */
.L_x_814:
        /* <DEDUP_REMOVED lines=8> */
[----:B------:R-:W-:Y:S01]  /*cb00*/  STG.E.64 desc[UR36][R2.64], R4 ;  /* 0x0000000402007986 */ /* 0x000fe2000c101b24 */
[----:B------:R-:W-:Y:S05]  /*cb10*/  EXIT ;  /* 0x000000000000794d */ /* 0x000fea0003800000 */
.L_x_817:
[----:B------:R-:W-:-:S05]  /*cb20*/  IMAD.U32 R19, R19, 0x10000, RZ ;  /* 0x0001000013137824 */ /* 0x000fca00078e00ff */
[----:B------:R-:W-:-:S04]  /*cb30*/  F2FP.F16.F32.PACK_AB R5, RZ, R19 ;  /* 0x00000013ff05723e */ /* 0x000fc800000000ff */
[----:B------:R-:W-:-:S05]  /*cb40*/  PRMT R5, R5, 0x5410, RZ ;  /* 0x0000541005057816 */ /* 0x000fca00000000ff */
[----:B------:R-:W-:Y:S01]  /*cb50*/  STG.E desc[UR36][R2.64], R5 ;  /* 0x0000000502007986 */ /* 0x000fe2000c101924 */
[----:B------:R-:W-:Y:S05]  /*cb60*/  EXIT ;  /* 0x000000000000794d */ /* 0x000fea0003800000 */
.L_x_816:
[----:B------:R-:W-:-:S04]  /*cb70*/  IMAD.U32 R4, R19, 0x10000, RZ ;  /* 0x0001000013047824 */ /* 0x000fc800078e00ff */
[----:B------:R-:W-:-:S06]  /*cb80*/  FMUL.FTZ R4, R4, 1 ;  /* 0x3f80000004047820 */ /* 0x000fcc0000410000 */
[----:B------:R-:W0:Y:S02]  /*cb90*/  F2F.F64.F32 R4, R4 ;  /* 0x0000000400047310 */ /* 0x000e240000201800 */
[----:B0-----:R-:W-:Y:S01]  /*cba0*/  STG.E.64 desc[UR36][R2.64], R4 ;  /* 0x0000000402007986 */ /* 0x001fe2000c101b24 */
[----:B------:R-:W-:Y:S05]  /*cbb0*/  EXIT ;  /* 0x000000000000794d */ /* 0x000fea0003800000 */
.L_x_807:
        /* <DEDUP_REMOVED lines=12> */
[----:B0-----:R-:W-:Y:S01]  /*cc80*/  STG.E.U16 desc[UR36][R2.64], R5 ;  /* 0x0000000502007986 */ /* 0x001fe2000c101524 */
[----:B------:R-:W-:Y:S05]  /*cc90*/  EXIT ;  /* 0x000000000000794d */ /* 0x000fea0003800000 */
.L_x_821:
        /* <DEDUP_REMOVED lines=18> */
.L_x_824:
[----:B------:R-:W-:-:S04]  /*cdc0*/  SHF.R.U32.HI R5, RZ, 0x18, R5 ;  /* 0x00000018ff057819 */ /* 0x000fc80000011605 */
[----:B------:R-:W-:-:S07]  /*cdd0*/  LOP3.LUT R0, R0, 0x80, R5, 0xf8, !PT ;  /* 0x0000008000007812 */ /* 0x000fce00078ef805 */
.L_x_823:
[----:B------:R-:W-:Y:S05]  /*cde0*/  BSYNC.RECONVERGENT B0 ;  /* 0x0000000000007941 */ /* 0x000fea0003800200 */
.L_x_822:
[----:B------:R-:W-:Y:S01]  /*cdf0*/  STG.E.U8 desc[UR36][R2.64], R0 ;  /* 0x0000000002007986 */ /* 0x000fe2000c101124 */
[----:B------:R-:W-:Y:S05]  /*ce00*/  EXIT ;  /* 0x000000000000794d */ /* 0x000fea0003800000 */
.L_x_820:
        /* <DEDUP_REMOVED lines=18> */
.L_x_827:
[----:B------:R-:W-:-:S04]  /*cf30*/  SHF.R.U32.HI R5, RZ, 0x18, R5 ;  /* 0x00000018ff057819 */ /* 0x000fc80000011605 */
[----:B------:R-:W-:-:S07]  /*cf40*/  LOP3.LUT R0, R0, 0x80, R5, 0xf8, !PT ;  /* 0x0000008000007812 */ /* 0x000fce00078ef805 */
.L_x_826:
[----:B------:R-:W-:Y:S05]  /*cf50*/  BSYNC.RECONVERGENT B0 ;  /* 0x0000000000007941 */ /* 0x000fea0003800200 */
.L_x_825:
[----:B------:R-:W-:Y:S01]  /*cf60*/  STG.E.U8 desc[UR36][R2.64], R0 ;  /* 0x0000000002007986 */ /* 0x000fe2000c101124 */
[----:B------:R-:W-:Y:S05]  /*cf70*/  EXIT ;  /* 0x000000000000794d */ /* 0x000fea0003800000 */
.L_x_819:
[----:B------:R-:W-:-:S13]  /*cf80*/  ISETP.NE.AND P0, PT, R0, 0x1c, PT ;  /* 0x0000001c0000780c */ /* 0x000fda0003f05270 */
[----:B------:R-:W-:Y:S05]  /*cf90*/  @!P0 BRA `(.L_x_828) ;  /* 0x0000000000608947 */ /* 0x000fea0003800000 */
[----:B------:R-:W-:-:S13]  /*cfa0*/  ISETP.NE.AND P0, PT, R0, 0x1d, PT ;  /* 0x0000001d0000780c */ /* 0x000fda0003f05270 */
[----:B------:R-:W-:Y:S05]  /*cfb0*/  @!P0 BRA `(.L_x_829) ;  /* 0x0000000000488947 */ /* 0x000fea0003800000 */
[----:B------:R-:W-:-:S13]  /*cfc0*/  ISETP.NE.AND P0, PT, R0, 0x2c, PT ;  /* 0x0000002c0000780c */ /* 0x000fda0003f05270 */
[----:B------:R-:W-:Y:S05]  /*cfd0*/  @P0 BRA `(.L_x_811) ;  /* 0x0000000000bc0947 */ /* 0x000fea0003800000 */
[----:B------:R-:W-:Y:S02]  /*cfe0*/  IMAD.U32 R19, R19, 0x10000, RZ ;  /* 0x0001000013137824 */ /* 0x000fe400078e00ff */
[----:B------:R-:W-:-:S03]  /*cff0*/  IMAD.MOV.U32 R5, RZ, RZ, 0xff ;  /* 0x000000ffff057424 */ /* 0x000fc600078e00ff */
[----:B------:R-:W-:-:S04]  /*d000*/  SHF.R.U32.HI R6, RZ, 0x17, R19 ;  /* 0x00000017ff067819 */ /* 0x000fc80000011613 */
[----:B------:R-:W-:-:S04]  /*d010*/  LOP3.LUT R4, R6, 0xff, RZ, 0xc0, !PT ;  /* 0x000000ff06047812 */ /* 0x000fc800078ec0ff */
[----:B------:R-:W-:-:S13]  /*d020*/  ISETP.NE.AND P2, PT, R4, 0xff, PT ;  /* 0x000000ff0400780c */ /* 0x000fda0003f45270 */
[--C-:B------:R-:W-:Y:S02]  /*d030*/  @P2 SHF.R.U32.HI R0, RZ, 0x16, R19.reuse ;  /* 0x00000016ff002819 */ /* 0x100fe40000011613 */
[----:B------:R-:W-:Y:S02]  /*d040*/  @P2 LOP3.LUT P0, RZ, R4, 0x3fffff, R19, 0xf8, !PT ;  /* 0x003fffff04ff2812 */ /* 0x000fe4000780f813 */
[----:B------:R-:W-:-:S04]  /*d050*/  @P2 LOP3.LUT R0, R0, 0x1, RZ, 0xc0, !PT ;  /* 0x0000000100002812 */ /* 0x000fc800078ec0ff */
[----:B------:R-:W-:Y:S01]  /*d060*/  @P2 ISETP.EQ.U32.AND P1, PT, R0, 0x1, P0 ;  /* 0x000000010000280c */ /* 0x000fe20000722070 */
[----:B------:R-:W-:Y:S01]  /*d070*/  @P2 VIADD R0, R6, 0x1 ;  /* 0x0000000106002836 */ /* 0x000fe20000000000 */
[----:B------:R-:W-:Y:S02]  /*d080*/  PLOP3.LUT P0, PT, PT, PT, PT, 0x80, 0x8 ;  /* 0x000000000008781c */ /* 0x000fe40003f0f070 */
[----:B------:R-:W-:-:S13]  /*d090*/  @P2 PLOP3.LUT P0, PT, P1, PT, PT, 0x80, 0x8 ;  /* 0x000000000008281c */ /* 0x000fda0000f0f070 */
[----:B------:R-:W-:-:S04]  /*d0a0*/  @!P0 IMAD.MOV R0, RZ, RZ, R6 ;  /* 0x000000ffff008224 */ /* 0x000fc800078e0206 */
[----:B------:R-:W-:-:S05]  /*d0b0*/  @P2 IMAD.MOV.U32 R5, RZ, RZ, R0 ;  /* 0x000000ffff052224 */ /* 0x000fca00078e0000 */
[----:B------:R-:W-:Y:S01]  /*d0c0*/  STG.E.U8 desc[UR36][R2.64], R5 ;  /* 0x0000000502007986 */ /* 0x000fe2000c101124 */
[----:B------:R-:W-:Y:S05]  /*d0d0*/  EXIT ;  /* 0x000000000000794d */ /* 0x000fea0003800000 */
.L_x_829:
[----:B------:R-:W-:-:S06]  /*d0e0*/  IMAD.U32 R4, R19, 0x10000, RZ ;  /* 0x0001000013047824 */ /* 0x000fcc00078e00ff */
[----:B------:R-:W0:Y:S02]  /*d0f0*/  F2I.U64.TRUNC R4, R4 ;  /* 0x0000000400047311 */ /* 0x000e24000020d800 */
[----:B0-----:R-:W-:Y:S01]  /*d100*/  STG.E.64 desc[UR36][R2.64], R4 ;  /* 0x0000000402007986 */ /* 0x001fe2000c101b24 */
[----:B------:R-:W-:Y:S05]  /*d110*/  EXIT ;  /* 0x000000000000794d */ /* 0x000fea0003800000 */
.L_x_828:
[----:B------:R-:W-:-:S06]  /*d120*/  IMAD.U32 R19, R19, 0x10000, RZ ;  /* 0x0001000013137824 */ /* 0x000fcc00078e00ff */
[----:B------:R-:W0:Y:S02]  /*d130*/  F2I.FTZ.U32.TRUNC.NTZ R19, R19 ;  /* 0x0000001300137305 */ /* 0x000e24000021f000 */
[----:B0-----:R-:W-:Y:S01]  /*d140*/  STG.E desc[UR36][R2.64], R19 ;  /* 0x0000001302007986 */ /* 0x001fe2000c101924 */
[----:B------:R-:W-:Y:S05]  /*d150*/  EXIT ;  /* 0x000000000000794d */ /* 0x000fea0003800000 */
.L_x_818:
        /* <DEDUP_REMOVED lines=9> */
[----:B------:R-:W-:Y:S01]  /*d1f0*/  STG.E.U8 desc[UR36][R2.64], R5 ;  /* 0x0000000502007986 */ /* 0x000fe2000c101124 */
[----:B------:R-:W-:Y:S05]  /*d200*/  EXIT ;  /* 0x000000000000794d */ /* 0x000fea0003800000 */
.L_x_831:
[----:B------:R-:W-:Y:S01]  /*d210*/  IMAD.U32 R19, R19, 0x10000, RZ ;  /* 0x0001000013137824 */ /* 0x000fe200078e00ff */
[----:B------:R-:W-:-:S03]  /*d220*/  CS2R R6, SRZ ;  /* 0x0000000000067805 */ /* 0x000fc6000001ff00 */
[----:B------:R-:W-:-:S06]  /*d230*/  FMUL.FTZ R4, R19, 1 ;  /* 0x3f80000013047820 */ /* 0x000fcc0000410000 */
[----:B------:R-:W0:Y:S02]  /*d240*/  F2F.F64.F32 R4, R4 ;  /* 0x0000000400047310 */ /* 0x000e240000201800 */
[----:B0-----:R-:W-:Y:S01]  /*d250*/  STG.E.128 desc[UR36][R2.64], R4 ;  /* 0x0000000402007986 */ /* 0x001fe2000c101d24 */
[----:B------:R-:W-:Y:S05]  /*d260*/  EXIT ;  /* 0x000000000000794d */ /* 0x000fea0003800000 */
.L_x_830:
[----:B------:R-:W-:-:S13]  /*d270*/  ISETP.NE.AND P0, PT, R0, 0xf, PT ;  /* 0x0000000f0000780c */ /* 0x000fda0003f05270 */
[----:B------:R-:W-:Y:S05]  /*d280*/  @!P0 BRA `(.L_x_832) ;  /* 0x0000000000e88947 */ /* 0x000fea0003800000 */
[----:B------:R-:W-:-:S13]  /*d290*/  ISETP.NE.AND P0, PT, R0, 0x17, PT ;  /* 0x000000170000780c */ /* 0x000fda0003f05270 */
[----:B------:R-:W-:Y:S05]  /*d2a0*/  @!P0 BRA `(.L_x_833) ;  /* 0x0000000000908947 */ /* 0x000fea0003800000 */
[----:B------:R-:W-:-:S13]  /*d2b0*/  ISETP.NE.AND P0, PT, R0, 0x18, PT ;  /* 0x000000180000780c */ /* 0x000fda0003f05270 */
[----:B------:R-:W-:Y:S05]  /*d2c0*/  @!P0 BRA `(.L_x_834) ;  /* 0x0000000000448947 */ /* 0x000fea0003800000 */
.L_x_811:
[----:B------:R-:W-:Y:S01]  /*d2d0*/  MOV R0, 0x0 ;  /* 0x0000000000007802 */ /* 0x000fe20000000f00 */
[----:B------:R-:W0:Y:S01]  /*d2e0*/  LDCU.64 UR4, c[0x4][0x128] ;  /* 0x01002500ff0477ac */ /* 0x000e220008000a00 */
[----:B------:R-:W-:Y:S02]  /*d2f0*/  IMAD.MOV.U32 R8, RZ, RZ, 0x65 ;  /* 0x00000065ff087424 */ /* 0x000fe400078e00ff */
[----:B------:R1:W2:Y:S01]  /*d300*/  LDC.64 R2, c[0x4][R0] ;  /* 0x0100000000027b82 */ /* 0x0002a20000000a00 */
[----:B------:R-:W3:Y:S01]  /*d310*/  LDCU.64 UR6, c[0x4][0x130] ;  /* 0x01002600ff0677ac */ /* 0x000ee20008000a00 */
[----:B------:R-:W-:Y:S02]  /*d320*/  IMAD.MOV.U32 R12, RZ, RZ, 0x1 ;  /* 0x00000001ff0c7424 */ /* 0x000fe400078e00ff */
[----:B------:R-:W-:Y:S01]  /*d330*/  IMAD.MOV.U32 R13, RZ, RZ, RZ ;  /* 0x000000ffff0d7224 */ /* 0x000fe200078e00ff */
[----:B------:R-:W4:Y:S01]  /*d340*/  LDCU.64 UR8, c[0x4][0x40] ;  /* 0x01000800ff0877ac */ /* 0x000f220008000a00 */
[----:B0-----:R-:W-:-:S02]  /*d350*/  IMAD.U32 R4, RZ, RZ, UR4 ;  /* 0x00000004ff047e24 */ /* 0x001fc4000f8e00ff */
[----:B------:R-:W-:Y:S02]  /*d360*/  IMAD.U32 R5, RZ, RZ, UR5 ;  /* 0x00000005ff057e24 */ /* 0x000fe4000f8e00ff */
[----:B---3--:R-:W-:Y:S02]  /*d370*/  IMAD.U32 R6, RZ, RZ, UR6 ;  /* 0x00000006ff067e24 */ /* 0x008fe4000f8e00ff */
[----:B------:R-:W-:Y:S02]  /*d380*/  IMAD.U32 R7, RZ, RZ, UR7 ;  /* 0x00000007ff077e24 */ /* 0x000fe4000f8e00ff */
[----:B----4-:R-:W-:Y:S02]  /*d390*/  IMAD.U32 R10, RZ, RZ, UR8 ;  /* 0x00000008ff0a7e24 */ /* 0x010fe4000f8e00ff */
[----:B-1----:R-:W-:-:S07]  /*d3a0*/  IMAD.U32 R11, RZ, RZ, UR9 ;  /* 0x00000009ff0b7e24 */ /* 0x002fce000f8e00ff */
[----:B------:R-:W-:-:S07]  /*d3b0*/  LEPC R20, `(.L_x_835) ;  /* 0x000000001014794e */ /* 0x000fce0000000000 */
[----:B--2---:R-:W-:Y:S05]  /*d3c0*/  CALL.ABS.NOINC R2 ;  /* 0x0000000002007343 */ /* 0x004fea0003c00000 */
.L_x_835:
[----:B------:R-:W-:Y:S05]  /*d3d0*/  EXIT ;  /* 0x000000000000794d */ /* 0x000fea0003800000 */
.L_x_834:
        /* <DEDUP_REMOVED lines=13> */
.L_x_837:
[----:B------:R-:W-:Y:S05]  /*d4b0*/  BSYNC.RECONVERGENT B0 ;  /* 0x0000000000007941 */ /* 0x000fea0003800200 */
.L_x_836:
[----:B------:R-:W-:-:S05]  /*d4c0*/  LOP3.LUT R5, R0, 0x80, R5, 0xf8, !PT ;  /* 0x0000008000057812 */ /* 0x000fca00078ef805 */
[----:B------:R-:W-:Y:S01]  /*d4d0*/  STG.E.U8 desc[UR36][R2.64], R5 ;  /* 0x0000000502007986 */ /* 0x000fe2000c101124 */
[----:B------:R-:W-:Y:S05]  /*d4e0*/  EXIT ;  /* 0x000000000000794d */ /* 0x000fea0003800000 */
.L_x_833:
        /* <DEDUP_REMOVED lines=12> */
.L_x_839:
[----:B------:R-:W-:Y:S01]  /*d5b0*/  IMAD.MOV.U32 R0, RZ, RZ, 0x7f ;  /* 0x0000007fff007424 */ /* 0x000fe200078e00ff */
[----:B------:R-:W-:-:S04]  /*d5c0*/  ISETP.GT.U32.AND P0, PT, R4, 0x7f800000, PT ;  /* 0x7f8000000400780c */ /* 0x000fc80003f04070 */
[----:B------:R-:W-:-:S09]  /*d5d0*/  SEL R0, R0, 0x7c, P0 ;  /* 0x0000007c00007807 */ /* 0x000fd20000000000 */
.L_x_840:
[----:B------:R-:W-:Y:S05]  /*d5e0*/  BSYNC.RECONVERGENT B0 ;  /* 0x0000000000007941 */ /* 0x000fea0003800200 */
.L_x_838:
[----:B------:R-:W-:-:S04]  /*d5f0*/  SHF.R.U32.HI R5, RZ, 0x18, R5 ;  /* 0x00000018ff057819 */ /* 0x000fc80000011605 */
[----:B------:R-:W-:-:S05]  /*d600*/  LOP3.LUT R5, R0, 0x80, R5, 0xf8, !PT ;  /* 0x0000008000057812 */ /* 0x000fca00078ef805 */
[----:B------:R-:W-:Y:S01]  /*d610*/  STG.E.U8 desc[UR36][R2.64], R5 ;  /* 0x0000000502007986 */ /* 0x000fe2000c101124 */
[----:B------:R-:W-:Y:S05]  /*d620*/  EXIT ;  /* 0x000000000000794d */ /* 0x000fea0003800000 */
.L_x_832:
[----:B------:R-:W-:Y:S01]  /*d630*/  STG.E.U16 desc[UR36][R2.64], R19 ;  /* 0x0000001302007986 */ /* 0x000fe2000c101524 */
[----:B------:R-:W-:Y:S05]  /*d640*/  EXIT ;  /* 0x000000000000794d */ /* 0x000fea0003800000 */
.L_x_841:
        /* <DEDUP_REMOVED lines=11> */
.L_x_7239:


//--------------------- .text._ZN2at6native18elementwise_kernelILi128ELi4EZNS0_22gpu_kernel_impl_nocastIZZZNS0_61_GLOBAL__N__b29612f4_23_ActivationMishKernel_cu_9e10b42f_310020mish_backward_kernelERNS_14TensorIteratorEENKUlvE_clEvENKUlvE2_clEvEUlN3c108BFloat16ES9_E_EEvRNS_18TensorIteratorBaseERKT_EUliE_EEviT1_ --------------------------
	.section	.text._ZN2at6native18elementwise_kernelILi128ELi4EZNS0_22gpu_kernel_impl_nocastIZZZNS0_61_GLOBAL__N__b29612f4_23_ActivationMishKernel_cu_9e10b42f_310020mish_backward_kernelERNS_14TensorIteratorEENKUlvE_clEvENKUlvE2_clEvEUlN3c108BFloat16ES9_E_EEvRNS_18TensorIteratorBaseERKT_EUliE_EEviT1_,"ax",@progbits
	.align	128
        .global         _ZN2at6native18elementwise_kernelILi128ELi4EZNS0_22gpu_kernel_impl_nocastIZZZNS0_61_GLOBAL__N__b29612f4_23_ActivationMishKernel_cu_9e10b42f_310020mish_backward_kernelERNS_14TensorIteratorEENKUlvE_clEvENKUlvE2_clEvEUlN3c108BFloat16ES9_E_EEvRNS_18TensorIteratorBaseERKT_EUliE_EEviT1_
        .type           _ZN2at6native18elementwise_kernelILi128ELi4EZNS0_22gpu_kernel_impl_nocastIZZZNS0_61_GLOBAL__N__b29612f4_23_ActivationMishKernel_cu_9e10b42f_310020mish_backward_kernelERNS_14TensorIteratorEENKUlvE_clEvENKUlvE2_clEvEUlN3c108BFloat16ES9_E_EEvRNS_18TensorIteratorBaseERKT_EUliE_EEviT1_,@function
        .size           _ZN2at6native18elementwise_kernelILi128ELi4EZNS0_22gpu_kernel_impl_nocastIZZZNS0_61_GLOBAL__N__b29612f4_23_ActivationMishKernel_cu_9e10b42f_310020mish_backward_kernelERNS_14TensorIteratorEENKUlvE_clEvENKUlvE2_clEvEUlN3c108BFloat16ES9_E_EEvRNS_18TensorIteratorBaseERKT_EUliE_EEviT1_,(.L_x_7240 - _ZN2at6native18elementwise_kernelILi128ELi4EZNS0_22gpu_kernel_impl_nocastIZZZNS0_61_GLOBAL__N__b29612f4_23_ActivationMishKernel_cu_9e10b42f_310020mish_backward_kernelERNS_14TensorIteratorEENKUlvE_clEvENKUlvE2_clEvEUlN3c108BFloat16ES9_E_EEvRNS_18TensorIteratorBaseERKT_EUliE_EEviT1_)
        .other          _ZN2at6native18elementwise_kernelILi128ELi4EZNS0_22gpu_kernel_impl_nocastIZZZNS0_61_GLOBAL__N__b29612f4_23_ActivationMishKernel_cu_9e10b42f_310020mish_backward_kernelERNS_14TensorIteratorEENKUlvE_clEvENKUlvE2_clEvEUlN3c108BFloat16ES9_E_EEvRNS_18TensorIteratorBaseERKT_EUliE_EEviT1_,@"STO_CUDA_ENTRY STV_DEFAULT"
_ZN2at6native18elementwise_kernelILi128ELi4EZNS0_22gpu_kernel_impl_nocastIZZZNS0_61_GLOBAL__N__b29612f4_23_ActivationMishKernel_cu_9e10b42f_310020mish_backward_kernelERNS_14TensorIteratorEENKUlvE_clEvENKUlvE2_clEvEUlN3c108BFloat16ES9_E_EEvRNS_18TensorIteratorBaseERKT_EUliE_EEviT1_:
.text._ZN2at6native18elementwise_kernelILi128ELi4EZNS0_22gpu_kernel_impl_nocastIZZZNS0_61_GLOBAL__N__b29612f4_23_ActivationMishKernel_cu_9e10b42f_310020mish_backward_kernelERNS_14TensorIteratorEENKUlvE_clEvENKUlvE2_clEvEUlN3c108BFloat16ES9_E_EEvRNS_18TensorIteratorBaseERKT_EUliE_EEviT1_:
[----:B------:R-:W-:Y:S08]  /*0000*/  LDC R1, c[0x0][0x37c] ;  /* 0x0000df00ff017b82 */ /* 0x000ff00000000800 */
[----:B------:R-:W0:Y:S01]  /*0010*/  LDC R2, c[0x0][0x388] ;  /* 0x0000e200ff027b82 */ /* 0x000e220000000800 */
[----:B------:R-:W1:Y:S01]  /*0020*/  S2R R3, SR_TID.X ;  /* 0x0000000000037919 */ /* 0x000e620000002100 */
[----:B------:R-:W2:Y:S06]  /*0030*/  LDCU.64 UR6, c[0x0][0x358] ;  /* 0x00006b00ff0677ac */ /* 0x000eac0008000a00 */
[----:B------:R-:W3:Y:S01]  /*0040*/  S2UR UR4, SR_CTAID.X ;  /* 0x00000000000479c3 */ /* 0x000ee20000002500 */
[----:B0-----:R-:W-:Y:S01]  /*0050*/  ISETP.NE.AND P0, PT, R2, RZ, PT ;  /* 0x000000ff0200720c */ /* 0x001fe20003f05270 */
[----:B---3--:R-:W-:-:S06]  /*0060*/  USHF.L.U32 UR4, UR4, 0x9, URZ ;  /* 0x0000000904047899 */ /* 0x008fcc00080006ff */
[----:B-1----:R-:W-:-:S06]  /*0070*/  LOP3.LUT R3, R3, UR4, RZ, 0xfc, !PT ;  /* 0x0000000403037c12 */ /* 0x002fcc000f8efcff */
[----:B--2---:R-:W-:Y:S05]  /*0080*/  @P0 BRA `(.L_x_842) ;  /* 0x0000000c00500947 */ /* 0x004fea0003800000 */
[----:B------:R-:W0:Y:S01]  /*0090*/  LDCU UR4, c[0x0][0x380] ;  /* 0x00007000ff0477ac */ /* 0x000e220008000800 */
[----:B------:R-:W-:Y:S04]  /*00a0*/  BSSY.RECONVERGENT B0, `(.L_x_843) ;  /* 0x000009e000007945 */ /* 0x000fe80003800200 */
[----:B------:R-:W-:Y:S01]  /*00b0*/  BSSY.RELIABLE B1, `(.L_x_844) ;  /* 0x000006b000017945 */ /* 0x000fe20003800100 */
[----:B0-----:R-:W-:-:S13]  /*00c0*/  ISETP.GE.AND P0, PT, R3, UR4, PT ;  /* 0x0000000403007c0c */ /* 0x001fda000bf06270 */
[----:B------:R-:W-:Y:S05]  /*00d0*/  @P0 BRA `(.L_x_845) ;  /* 0x0000000400940947 */ /* 0x000fea0003800000 */
[----:B------:R-:W0:Y:S02]  /*00e0*/  LDC.64 R8, c[0x0][0x5f8] ;  /* 0x00017e00ff087b82 */ /* 0x000e240000000a00 */
[----:B0-----:R-:W2:Y:S06]  /*00f0*/  LDG.E.U16 R2, desc[UR6][R8.64] ;  /* 0x0000000608027981 */ /* 0x001eac000c1e1500 */
[----:B------:R-:W0:Y:S02]  /*0100*/  LDC.64 R6, c[0x0][0x5f0] ;  /* 0x00017c00ff067b82 */ /* 0x000e240000000a00 */
[----:B0-----:R0:W3:Y:S01]  /*0110*/  LDG.E.U16 R0, desc[UR6][R6.64] ;  /* 0x0000000606007981 */ /* 0x0010e2000c1e1500 */
[----:B------:R-:W-:Y:S01]  /*0120*/  HFMA2 R11, -RZ, RZ, 1.625, 0 ;  /* 0x3e800000ff0b7431 */ /* 0x000fe200000001ff */
[----:B------:R-:W-:-:S02]  /*0130*/  IADD3 R3, PT, PT, R3, 0x80, RZ ;  /* 0x0000008003037810 */ /* 0x000fc40007ffe0ff */
[----:B0-----:R-:W-:Y:S02]  /*0140*/  MOV R7, 0x3d39bf78 ;  /* 0x3d39bf7800077802 */ /* 0x001fe40000000f00 */
[----:B--2---:R-:W-:-:S05]  /*0150*/  SHF.L.U32 R2, R2, 0x10, RZ ;  /* 0x0000001002027819 */ /* 0x004fca00000006ff */
[C---:B------:R-:W-:Y:S01]  /*0160*/  FMUL.FTZ R4, R2.reuse, 1.4426950216293334961 ;  /* 0x3fb8aa3b02047820 */ /* 0x040fe20000410000 */
[----:B------:R-:W-:-:S05]  /*0170*/  FMUL.FTZ R6, R2, -1.4426950216293334961 ;  /* 0xbfb8aa3b02067820 */ /* 0x000fca0000410000 */
[----:B------:R-:W0:Y:S04]  /*0180*/  MUFU.EX2 R4, R4 ;  /* 0x0000000400047308 */ /* 0x000e280000000800 */
[----:B------:R-:W1:Y:S01]  /*0190*/  MUFU.EX2 R6, R6 ;  /* 0x0000000600067308 */ /* 0x000e620000000800 */
[C---:B0-----:R-:W-:Y:S01]  /*01a0*/  FADD.FTZ.RZ R5, R4.reuse, 1 ;  /* 0x3f80000004057421 */ /* 0x041fe2000001c000 */
[----:B------:R-:W-:Y:S02]  /*01b0*/  ISETP.GE.U32.AND P0, PT, R4, 0x7f800000, PT ;  /* 0x7f8000000400780c */ /* 0x000fe40003f06070 */
[----:B---3--:R-:W-:Y:S02]  /*01c0*/  SHF.L.U32 R0, R0, 0x10, RZ ;  /* 0x0000001000007819 */ /* 0x008fe400000006ff */
[----:B------:R-:W-:-:S02]  /*01d0*/  IADD3 R5, PT, PT, R5, -0x3f400000, RZ ;  /* 0xc0c0000005057810 */ /* 0x000fc40007ffe0ff */
[----:B------:R-:W-:Y:S02]  /*01e0*/  ISETP.GT.AND P1, PT, R4, -0x40800000, P0 ;  /* 0xbf8000000400780c */ /* 0x000fe40000724270 */
[----:B------:R-:W-:-:S04]  /*01f0*/  LOP3.LUT R5, R5, 0xff800000, RZ, 0xc0, !PT ;  /* 0xff80000005057812 */ /* 0x000fc800078ec0ff */
[----:B------:R-:W-:Y:S02]  /*0200*/  IADD3 R10, PT, PT, -R5, 0x40800000, RZ ;  /* 0x40800000050a7810 */ /* 0x000fe40007ffe1ff */
[-C--:B------:R-:W-:Y:S02]  /*0210*/  IADD3 R8, PT, PT, R4, -R5.reuse, RZ ;  /* 0x8000000504087210 */ /* 0x080fe40007ffe0ff */
[----:B------:R-:W-:Y:S01]  /*0220*/  I2FP.F32.S32 R5, R5 ;  /* 0x0000000500057245 */ /* 0x000fe20000201400 */
[----:B------:R-:W-:-:S04]  /*0230*/  FFMA.FTZ R9, R10, R11, -1 ;  /* 0xbf8000000a097423 */ /* 0x000fc8000001000b */
[----:B------:R-:W-:Y:S01]  /*0240*/  FADD.FTZ R8, R8, R9 ;  /* 0x0000000908087221 */ /* 0x000fe20000010000 */
[----:B------:R-:W-:Y:S01]  /*0250*/  FMUL.FTZ R5, R5, 1.1920928955078125e-07 ;  /* 0x3400000005057820 */ /* 0x000fe20000410000 */
[----:B------:R-:W-:Y:S02]  /*0260*/  @P0 MOV R9, 0x7f800000 ;  /* 0x7f80000000090802 */ /* 0x000fe40000000f00 */
        /* <DEDUP_REMOVED lines=10> */
[----:B-1----:R-:W-:-:S03]  /*0310*/  FADD.FTZ R7, R6, 1 ;  /* 0x3f80000006077421 */ /* 0x002fc60000010000 */
[----:B------:R-:W-:Y:S01]  /*0320*/  FFMA.FTZ R8, R5, 0.69314718246459960938, R8 ;  /* 0x3f31721805087823 */ /* 0x000fe20000010008 */
[C---:B------:R-:W-:Y:S01]  /*0330*/  @P1 FFMA.FTZ R8, R4.reuse, R9, +INF ;  /* 0x7f80000004081423 */ /* 0x040fe20000010009 */
[----:B------:R-:W-:Y:S01]  /*0340*/  @P0 FSETP.NEU.FTZ.AND P1, PT, R4, RZ, PT ;  /* 0x000000ff0400020b */ /* 0x000fe20003f3d000 */
[----:B------:R-:W0:Y:S01]  /*0350*/  MUFU.RCP R7, R7 ;  /* 0x0000000700077308 */ /* 0x000e220000001000 */
[----:B------:R-:W1:Y:S02]  /*0360*/  LDC.64 R4, c[0x0][0x5e8] ;  /* 0x00017a00ff047b82 */ /* 0x000e640000000a00 */
[----:B------:R-:W-:Y:S02]  /*0370*/  @P0 FSEL R8, R8, -RZ, P1 ;  /* 0x800000ff08080208 */ /* 0x000fe40000800000 */
[----:B------:R-:W-:-:S04]  /*0380*/  ISETP.GE.AND P0, PT, R3, UR4, PT ;  /* 0x0000000403007c0c */ /* 0x000fc8000bf06270 */
[----:B------:R-:W2:Y:S01]  /*0390*/  MUFU.TANH R8, R8 ;  /* 0x0000000800087308 */ /* 0x000ea20000002400 */
[----:B0-----:R-:W-:-:S08]  /*03a0*/  FMUL.FTZ R9, R2, R7 ;  /* 0x0000000702097220 */ /* 0x001fd00000410000 */
[----:B------:R-:W-:Y:S05]  /*03b0*/  @P0 BREAK.RELIABLE B1 ;  /* 0x0000000000010942 */ /* 0x000fea0003800100 */
[----:B--2---:R-:W-:-:S04]  /*03c0*/  FFMA.FTZ R2, -R8, R8, 1 ;  /* 0x3f80000008027423 */ /* 0x004fc80000010108 */
[----:B------:R-:W-:-:S04]  /*03d0*/  FFMA.FTZ R9, R9, R2, R8 ;  /* 0x0000000209097223 */ /* 0x000fc80000010008 */
[----:B------:R-:W-:-:S05]  /*03e0*/  FMUL.FTZ R0, R0, R9 ;  /* 0x0000000900007220 */ /* 0x000fca0000410000 */
[----:B------:R-:W-:-:S05]  /*03f0*/  F2FP.BF16.F32.PACK_AB R0, RZ, R0 ;  /* 0x00000000ff00723e */ /* 0x000fca00000010ff */
[----:B-1----:R0:W-:Y:S01]  /*0400*/  STG.E.U16 desc[UR6][R4.64], R0 ;  /* 0x0000000004007986 */ /* 0x0021e2000c101506 */
[----:B------:R-:W-:Y:S05]  /*0410*/  @P0 BRA `(.L_x_846) ;  /* 0x0000000400980947 */ /* 0x000fea0003800000 */
[----:B------:R-:W1:Y:S02]  /*0420*/  LDC.64 R8, c[0x0][0x5f8] ;  /* 0x00017e00ff087b82 */ /* 0x000e640000000a00 */
[----:B-1----:R-:W2:Y:S06]  /*0430*/  LDG.E.U16 R2, desc[UR6][R8.64] ;  /* 0x0000000608027981 */ /* 0x002eac000c1e1500 */
[----:B------:R-:W0:Y:S02]  /*0440*/  LDC.64 R6, c[0x0][0x5f0] ;  /* 0x00017c00ff067b82 */ /* 0x000e240000000a00 */
[----:B0-----:R0:W3:Y:S01]  /*0450*/  LDG.E.U16 R0, desc[UR6][R6.64] ;  /* 0x0000000606007981 */ /* 0x0010e2000c1e1500 */
[----:B------:R-:W-:-:S02]  /*0460*/  MOV R11, 0x3e800000 ;  /* 0x3e800000000b7802 */ /* 0x000fc40000000f00 */
[----:B------:R-:W-:Y:S02]  /*0470*/  IADD3 R3, PT, PT, R3, 0x80, RZ ;  /* 0x0000008003037810 */ /* 0x000fe40007ffe0ff */
        /* <DEDUP_REMOVED lines=35> */
[----:B------:R-:W-:-:S06]  /*06b0*/  @P0 FSEL R8, R8, -RZ, P1 ;  /* 0x800000ff08080208 */ /* 0x000fcc0000800000 */
[----:B------:R-:W2:Y:S01]  /*06c0*/  MUFU.TANH R8, R8 ;  /* 0x0000000800087308 */ /* 0x000ea20000002400 */
[----:B0-----:R-:W-:Y:S01]  /*06d0*/  FMUL.FTZ R9, R2, R7 ;  /* 0x0000000702097220 */ /* 0x001fe20000410000 */
[----:B--2---:R-:W-:-:S04]  /*06e0*/  FFMA.FTZ R2, -R8, R8, 1 ;  /* 0x3f80000008027423 */ /* 0x004fc80000010108 */
[----:B------:R-:W-:-:S04]  /*06f0*/  FFMA.FTZ R9, R9, R2, R8 ;  /* 0x0000000209097223 */ /* 0x000fc80000010008 */
[----:B------:R-:W-:-:S05]  /*0700*/  FMUL.FTZ R0, R0, R9 ;  /* 0x0000000900007220 */ /* 0x000fca0000410000 */
[----:B------:R-:W-:-:S05]  /*0710*/  F2FP.BF16.F32.PACK_AB R0, RZ, R0 ;  /* 0x00000000ff00723e */ /* 0x000fca00000010ff */
[----:B-1----:R0:W-:Y:S02]  /*0720*/  STG.E.U16 desc[UR6][R4.64], R0 ;  /* 0x0000000004007986 */ /* 0x0021e4000c101506 */
.L_x_845:
[----:B------:R-:W-:-:S13]  /*0730*/  ISETP.GE.AND P0, PT, R3, UR4, PT ;  /* 0x0000000403007c0c */ /* 0x000fda000bf06270 */
[----:B------:R-:W-:Y:S05]  /*0740*/  @P0 BREAK.RELIABLE B1 ;  /* 0x0000000000010942 */ /* 0x000fea0003800100 */
[----:B------:R-:W-:Y:S05]  /*0750*/  @P0 BRA `(.L_x_846) ;  /* 0x0000000000c80947 */ /* 0x000fea0003800000 */
[----:B------:R-:W-:Y:S05]  /*0760*/  BSYNC.RELIABLE B1 ;  /* 0x0000000000017941 */ /* 0x000fea0003800100 */
.L_x_844:
[----:B------:R-:W1:Y:S02]  /*0770*/  LDC.64 R8, c[0x0][0x5f8] ;  /* 0x00017e00ff087b82 */ /* 0x000e640000000a00 */
[----:B-1----:R-:W2:Y:S06]  /*0780*/  LDG.E.U16 R2, desc[UR6][R8.64] ;  /* 0x0000000608027981 */ /* 0x002eac000c1e1500 */
        /* <DEDUP_REMOVED lines=47> */
.L_x_846:
[----:B------:R-:W-:Y:S05]  /*0a80*/  BSYNC.RECONVERGENT B0 ;  /* 0x0000000000007941 */ /* 0x000fea0003800200 */
.L_x_843:
[----:B------:R-:W-:Y:S05]  /*0a90*/  WARPSYNC.ALL ;  /* 0x0000000000007948 */ /* 0x000fea0003800000 */
[----:B------:R-:W-:-:S13]  /*0aa0*/  ISETP.GE.AND P0, PT, R3, UR4, PT ;  /* 0x0000000403007c0c */ /* 0x000fda000bf06270 */
[----:B------:R-:W-:Y:S05]  /*0ab0*/  @P0 EXIT ;  /* 0x000000000000094d */ /* 0x000fea0003800000 */
[----:B------:R-:W2:Y:S02]  /*0ac0*/  LDC.64 R6, c[0x0][0x5f8] ;  /* 0x00017e00ff067b82 */ /* 0x000ea40000000a00 */
[----:B--2---:R-:W2:Y:S06]  /*0ad0*/  LDG.E.U16 R2, desc[UR6][R6.64] ;  /* 0x0000000606027981 */ /* 0x004eac000c1e1500 */
[----:B01----:R-:W0:Y:S02]  /*0ae0*/  LDC.64 R4, c[0x0][0x5f0] ;  /* 0x00017c00ff047b82 */ /* 0x003e240000000a00 */
[----:B0-----:R0:W3:Y:S01]  /*0af0*/  LDG.E.U16 R0, desc[UR6][R4.64] ;  /* 0x0000000604007981 */ /* 0x0010e2000c1e1500 */
[----:B------:R-:W-:Y:S01]  /*0b00*/  HFMA2 R10, -RZ, RZ, 1.625, 0 ;  /* 0x3e800000ff0a7431 */ /* 0x000fe200000001ff */
[----:B0-----:R-:W-:-:S02]  /*0b10*/  MOV R5, 0x3d39bf78 ;  /* 0x3d39bf7800057802 */ /* 0x001fc40000000f00 */
        /* <DEDUP_REMOVED lines=14> */
[----:B------:R-:W-:Y:S01]  /*0c00*/  FFMA.FTZ R9, R9, R10, -1 ;  /* 0xbf80000009097423 */ /* 0x000fe2000001000a */
[----:B------:R-:W-:-:S03]  /*0c10*/  @P0 MOV R10, 0x7f800000 ;  /* 0x7f800000000a0802 */ /* 0x000fc60000000f00 */
[----:B------:R-:W-:Y:S01]  /*0c20*/  FADD.FTZ R6, R6, R9 ;  /* 0x0000000906067221 */ /* 0x000fe20000010000 */
[----:B------:R-:W-:-:S03]  /*0c30*/  FMUL.FTZ R8, R8, 1.1920928955078125e-07 ;  /* 0x3400000008087820 */ /* 0x000fc60000410000 */
        /* <DEDUP_REMOVED lines=14> */
[----:B------:R-:W0:Y:S01]  /*0d20*/  LDC.64 R4, c[0x0][0x5e8] ;  /* 0x00017a00ff047b82 */ /* 0x000e220000000a00 */
[----:B------:R-:W1:Y:S02]  /*0d30*/  MUFU.RCP R3, R6 ;  /* 0x0000000600037308 */ /* 0x000e640000001000 */
[----:B------:R-:W-:-:S06]  /*0d40*/  @P0 FSEL R8, R8, -RZ, P1 ;  /* 0x800000ff08080208 */ /* 0x000fcc0000800000 */
[----:B------:R-:W2:Y:S01]  /*0d50*/  MUFU.TANH R8, R8 ;  /* 0x0000000800087308 */ /* 0x000ea20000002400 */
[----:B-1----:R-:W-:Y:S01]  /*0d60*/  FMUL.FTZ R3, R2, R3 ;  /* 0x0000000302037220 */ /* 0x002fe20000410000 */
[----:B--2---:R-:W-:-:S04]  /*0d70*/  FFMA.FTZ R2, -R8, R8, 1 ;  /* 0x3f80000008027423 */ /* 0x004fc80000010108 */
[----:B------:R-:W-:-:S04]  /*0d80*/  FFMA.FTZ R3, R3, R2, R8 ;  /* 0x0000000203037223 */ /* 0x000fc80000010008 */
[----:B------:R-:W-:-:S05]  /*0d90*/  FMUL.FTZ R0, R0, R3 ;  /* 0x0000000300007220 */ /* 0x000fca0000410000 */
[----:B------:R-:W-:-:S05]  /*0da0*/  F2FP.BF16.F32.PACK_AB R0, RZ, R0 ;  /* 0x00000000ff00723e */ /* 0x000fca00000010ff */
[----:B0-----:R-:W-:Y:S01]  /*0db0*/  STG.E.U16 desc[UR6][R4.64], R0 ;  /* 0x0000000004007986 */ /* 0x001fe2000c101506 */
[----:B------:R-:W-:Y:S05]  /*0dc0*/  EXIT ;  /* 0x000000000000794d */ /* 0x000fea0003800000 */
.L_x_842:
[----:B------:R-:W0:Y:S01]  /*0dd0*/  LDCU UR4, c[0x0][0x380] ;  /* 0x00007000ff0477ac */ /* 0x000e220008000800 */
[----:B------:R-:W-:Y:S01]  /*0de0*/  IADD3 R2, PT, PT, R2, -0x1, RZ ;  /* 0xffffffff02027810 */ /* 0x000fe20007ffe0ff */
[----:B------:R-:W-:Y:S04]  /*0df0*/  BSSY.RECONVERGENT B0, `(.L_x_847) ;  /* 0x00004c3000007945 */ /* 0x000fe80003800200 */
[----:B------:R-:W-:Y:S01]  /*0e00*/  BSSY.RELIABLE B1, `(.L_x_848) ;  /* 0x000032f000017945 */ /* 0x000fe20003800100 */
[----:B------:R-:W-:-:S04]  /*0e10*/  VIMNMX.U32 R0, PT, PT, R2, 0x18, PT ;  /* 0x0000001802007848 */ /* 0x000fc80003fe0000 */
[----:B------:R-:W-:Y:S02]  /*0e20*/  IADD3 R0, PT, PT, R0, 0x1, RZ ;  /* 0x0000000100007810 */ /* 0x000fe40007ffe0ff */
[----:B0-----:R-:W-:-:S13]  /*0e30*/  ISETP.GE.AND P0, PT, R3, UR4, PT ;  /* 0x0000000403007c0c */ /* 0x001fda000bf06270 */
[----:B------:R-:W-:Y:S05]  /*0e40*/  @P0 BRA `(.L_x_849) ;  /* 0x00000030009c0947 */ /* 0x000fea0003800000 */
[----:B------:R-:W0:Y:S01]  /*0e50*/  LDCU.64 UR8, c[0x0][0x390] ;  /* 0x00007200ff0877ac */ /* 0x000e220008000a00 */
[----:B------:R-:W-:Y:S01]  /*0e60*/  HFMA2 R4, -RZ, RZ, 0, 0 ;  /* 0x00000000ff047431 */ /* 0x000fe200000001ff */
[----:B------:R-:W-:Y:S01]  /*0e70*/  MOV R5, R3 ;  /* 0x0000000300057202 */ /* 0x000fe20000000f00 */
[----:B------:R-:W1:Y:S01]  /*0e80*/  LDCU UR5, c[0x0][0x38c] ;  /* 0x00007180ff0577ac */ /* 0x000e620008000800 */
[----:B------:R-:W-:Y:S01]  /*0e90*/  ISETP.NE.AND P0, PT, R2, RZ, PT ;  /* 0x000000ff0200720c */ /* 0x000fe20003f05270 */
[----:B------:R-:W2:Y:S01]  /*0ea0*/  LDCU.64 UR10, c[0x0][0x4b8] ;  /* 0x00009700ff0a77ac */ /* 0x000ea20008000a00 */
        /* <DEDUP_REMOVED lines=8> */
[----:B------:R-:W-:Y:S06]  /*0f30*/  @!P0 BRA `(.L_x_850) ;  /* 0x0000001400348947 */ /* 0x000fec0003800000 */
[----:B------:R-:W0:Y:S01]  /*0f40*/  LDCU.64 UR8, c[0x0][0x398] ;  /* 0x00007300ff0877ac */ /* 0x000e220008000a00 */
[----:B------:R-:W-:Y:S02]  /*0f50*/  MOV R8, RZ ;  /* 0x000000ff00087202 */ /* 0x000fe40000000f00 */
[----:B------:R-:W-:Y:S01]  /*0f60*/  ISETP.NE.AND P0, PT, R0, 0x2, PT ;  /* 0x000000020000780c */ /* 0x000fe20003f05270 */
[----:B------:R-:W1:Y:S01]  /*0f70*/  LDCU UR5, c[0x0][0x3a0] ;  /* 0x00007400ff0577ac */ /* 0x000e620008000800 */
[----:B------:R-:W2:Y:S01]  /*0f80*/  LDCU UR10, c[0x0][0x4c4] ;  /* 0x00009880ff0a77ac */ /* 0x000ea20008000800 */
[----:B------:R-:W3:Y:S01]  /*0f90*/  LDCU.64 UR12, c[0x0][0x4c8] ;  /* 0x00009900ff0c77ac */ /* 0x000ee20008000a00 */
[----:B0-----:R-:W-:-:S05]  /*0fa0*/  IMAD.HI.U32 R10, R9, UR9, R8 ;  /* 0x00000009090a7c27 */ /* 0x001fca000f8e0008 */
[----:B-1----:R-:W-:-:S04]  /*0fb0*/  SHF.R.U32.HI R11, RZ, UR5, R10 ;  /* 0x00000005ff0b7c19 */ /* 0x002fc8000801160a */
[----:B------:R-:W-:-:S05]  /*0fc0*/  IADD3 R7, PT, PT, -R11, RZ, RZ ;  /* 0x000000ff0b077210 */ /* 0x000fca0007ffe1ff */
[----:B------:R-:W-:-:S04]  /*0fd0*/  IMAD R9, R7, UR8, R9 ;  /* 0x0000000807097c24 */ /* 0x000fc8000f8e0209 */
[C---:B--2---:R-:W-:Y:S02]  /*0fe0*/  IMAD R5, R9.reuse, UR10, R5 ;  /* 0x0000000a09057c24 */ /* 0x044fe4000f8e0205 */
[C---:B---3--:R-:W-:Y:S02]  /*0ff0*/  IMAD R4, R9.reuse, UR12, R4 ;  /* 0x0000000c09047c24 */ /* 0x048fe4000f8e0204 */
[----:B------:R-:W-:Y:S01]  /*1000*/  IMAD R6, R9, UR13, R6 ;  /* 0x0000000d09067c24 */ /* 0x000fe2000f8e0206 */
[----:B------:R-:W-:Y:S06]  /*1010*/  @!P0 BRA `(.L_x_850) ;  /* 0x0000001000fc8947 */ /* 0x000fec0003800000 */
[----:B------:R-:W0:Y:S01]  /*1020*/  LDCU.64 UR8, c[0x0][0x3a8] ;  /* 0x00007500ff0877ac */ /* 0x000e220008000a00 */
[----:B------:R-:W-:Y:S01]  /*1030*/  HFMA2 R10, -RZ, RZ, 0, 0 ;  /* 0x00000000ff0a7431 */ /* 0x000fe200000001ff */
[----:B------:R-:W-:Y:S01]  /*1040*/  ISETP.NE.AND P0, PT, R0, 0x3, PT ;  /* 0x000000030000780c */ /* 0x000fe20003f05270 */
        /* <DEDUP_REMOVED lines=26> */
[----:B------:R-:W-:Y:S02]  /*11f0*/  MOV R10, RZ ;  /* 0x000000ff000a7202 */ /* 0x000fe40000000f00 */
[----:B------:R-:W-:Y:S01]  /*1200*/  ISETP.NE.AND P0, PT, R0, 0x5, PT ;  /* 0x000000050000780c */ /* 0x000fe20003f05270 */
[----:B------:R-:W1:Y:S01]  /*1210*/  LDCU UR5, c[0x0][0x3bc] ;  /* 0x00007780ff0577ac */ /* 0x000e620008000800 */
[----:B------:R-:W2:Y:S01]  /*1220*/  LDCU.64 UR10, c[0x0][0x4e8] ;  /* 0x00009d00ff0a77ac */ /* 0x000ea20008000a00 */
        /* <DEDUP_REMOVED lines=10> */
[----:B------:R-:W-:Y:S01]  /*12d0*/  HFMA2 R8, -RZ, RZ, 0, 0 ;  /* 0x00000000ff087431 */ /* 0x000fe200000001ff */
        /* <DEDUP_REMOVED lines=250> */
[----:B------:R-:W-:Y:S01]  /*2280*/  ISETP.NE.AND P0, PT, R0, 0x18, PT ;  /* 0x000000180000780c */ /* 0x000fe20003f05270 */
[----:B------:R-:W0:Y:S01]  /*2290*/  LDCU.64 UR8, c[0x0][0x4a0] ;  /* 0x00009400ff0877ac */ /* 0x000e220008000a00 */
[----:B------:R-:W-:Y:S01]  /*22a0*/  HFMA2 R8, -RZ, RZ, 0, 0 ;  /* 0x00000000ff087431 */ /* 0x000fe200000001ff */
[----:B------:R-:W1:Y:S01]  /*22b0*/  LDCU UR5, c[0x0][0x4a8] ;  /* 0x00009500ff0577ac */ /* 0x000e620008000800 */
[----:B------:R-:W2:Y:S09]  /*22c0*/  LDCU.64 UR10, c[0x0][0x5d0] ;  /* 0x0000ba00ff0a77ac */ /* 0x000eb20008000a00 */
[----:B------:R-:W3:Y:S01]  /*22d0*/  @P0 LDC.64 R14, c[0x0][0x4b0] ;  /* 0x00012c00ff0e0b82 */ /* 0x000ee20000000a00 */
[----:B0-----:R-:W-:Y:S01]  /*22e0*/  IMAD.HI.U32 R12, R9, UR9, R8 ;  /* 0x00000009090c7c27 */ /* 0x001fe2000f8e0008 */
[----:B------:R-:W0:Y:S06]  /*22f0*/  LDCU UR9, c[0x0][0x5cc] ;  /* 0x0000b980ff0977ac */ /* 0x000e2c0008000800 */
[----:B------:R-:W4:Y:S01]  /*2300*/  @P0 LDC R17, c[0x0][0x4ac] ;  /* 0x00012b00ff110b82 */ /* 0x000f220000000800 */
[----:B-1----:R-:W-:-:S02]  /*2310*/  SHF.R.U32.HI R13, RZ, UR5, R12 ;  /* 0x00000005ff0d7c19 */ /* 0x002fc4000801160c */
[----:B------:R-:W-:Y:S02]  /*2320*/  @P0 MOV R12, RZ ;  /* 0x000000ff000c0202 */ /* 0x000fe40000000f00 */
[----:B------:R-:W-:-:S03]  /*2330*/  IADD3 R7, PT, PT, -R13, RZ, RZ ;  /* 0x000000ff0d077210 */ /* 0x000fc60007ffe1ff */
[----:B------:R-:W1:Y:S02]  /*2340*/  @P0 LDC.64 R10, c[0x0][0x5d8] ;  /* 0x00017600ff0a0b82 */ /* 0x000e640000000a00 */
[----:B------:R-:W-:-:S06]  /*2350*/  IMAD R9, R7, UR8, R9 ;  /* 0x0000000807097c24 */ /* 0x000fcc000f8e0209 */
[----:B------:R-:W5:Y:S01]  /*2360*/  @P0 LDC R16, c[0x0][0x5e0] ;  /* 0x00017800ff100b82 */ /* 0x000f620000000800 */
[----:B---3--:R-:W-:-:S04]  /*2370*/  @P0 IMAD.HI.U32 R8, R13, R14, R12 ;  /* 0x0000000e0d080227 */ /* 0x008fc800078e000c */
[C---:B0-----:R-:W-:Y:S01]  /*2380*/  IMAD R5, R9.reuse, UR9, R5 ;  /* 0x0000000909057c24 */ /* 0x041fe2000f8e0205 */
[----:B------:R-:W-:Y:S01]  /*2390*/  @P0 SHF.R.U32.HI R8, RZ, R15, R8 ;  /* 0x0000000fff080219 */ /* 0x000fe20000011608 */
[C---:B--2---:R-:W-:Y:S02]  /*23a0*/  IMAD R4, R9.reuse, UR10, R4 ;  /* 0x0000000a09047c24 */ /* 0x044fe4000f8e0204 */
[----:B------:R-:W-:Y:S01]  /*23b0*/  IMAD R6, R9, UR11, R6 ;  /* 0x0000000b09067c24 */ /* 0x000fe2000f8e0206 */
[----:B------:R-:W-:-:S05]  /*23c0*/  @P0 IADD3 R12, PT, PT, -R8, RZ, RZ ;  /* 0x000000ff080c0210 */ /* 0x000fca0007ffe1ff */
[----:B----4-:R-:W-:-:S04]  /*23d0*/  @P0 IMAD R13, R12, R17, R13 ;  /* 0x000000110c0d0224 */ /* 0x010fc800078e020d */
[C---:B-1----:R-:W-:Y:S02]  /*23e0*/  @P0 IMAD R5, R13.reuse, R10, R5 ;  /* 0x0000000a0d050224 */ /* 0x042fe400078e0205 */
[C---:B------:R-:W-:Y:S02]  /*23f0*/  @P0 IMAD R4, R13.reuse, R11, R4 ;  /* 0x0000000b0d040224 */ /* 0x040fe400078e0204 */
[----:B-----5:R-:W-:-:S07]  /*2400*/  @P0 IMAD R6, R13, R16, R6 ;  /* 0x000000100d060224 */ /* 0x020fce00078e0206 */
.L_x_850:
[----:B------:R-:W0:Y:S02]  /*2410*/  LDCU.128 UR8, c[0x0][0x5f0] ;  /* 0x0000be00ff0877ac */ /* 0x000e240008000c00 */
[----:B0-----:R-:W-:-:S04]  /*2420*/  IADD3 R10, P0, PT, R6, UR10, RZ ;  /* 0x0000000a060a7c10 */ /* 0x001fc8000ff1e0ff */
[----:B------:R-:W-:-:S05]  /*2430*/  IADD3.X R11, PT, PT, RZ, UR11, RZ, P0, !PT ;  /* 0x0000000bff0b7c10 */ /* 0x000fca00087fe4ff */
[----:B------:R-:W2:Y:S01]  /*2440*/  LDG.E.U16 R6, desc[UR6][R10.64] ;  /* 0x000000060a067981 */ /* 0x000ea2000c1e1500 */
[----:B------:R-:W-:-:S04]  /*2450*/  IADD3 R8, P0, PT, R4, UR8, RZ ;  /* 0x0000000804087c10 */ /* 0x000fc8000ff1e0ff */
[----:B------:R-:W-:Y:S01]  /*2460*/  IADD3.X R9, PT, PT, RZ, UR9, RZ, P0, !PT ;  /* 0x00000009ff097c10 */ /* 0x000fe200087fe4ff */
[----:B------:R-:W0:Y:S04]  /*2470*/  LDCU.64 UR8, c[0x0][0x5e8] ;  /* 0x0000bd00ff0877ac */ /* 0x000e280008000a00 */
[----:B------:R1:W3:Y:S01]  /*2480*/  LDG.E.U16 R4, desc[UR6][R8.64] ;  /* 0x0000000608047981 */ /* 0x0002e2000c1e1500 */
[----:B------:R-:W-:Y:S02]  /*2490*/  MOV R14, 0x3e800000 ;  /* 0x3e800000000e7802 */ /* 0x000fe40000000f00 */
[----:B------:R-:W-:Y:S02]  /*24a0*/  IADD3 R3, PT, PT, R3, 0x80, RZ ;  /* 0x0000008003037810 */ /* 0x000fe40007ffe0ff */
[----:B-1----:R-:W-:-:S02]  /*24b0*/  MOV R9, 0x3d39bf78 ;  /* 0x3d39bf7800097802 */ /* 0x002fc40000000f00 */
[----:B--2---:R-:W-:-:S05]  /*24c0*/  SHF.L.U32 R6, R6, 0x10, RZ ;  /* 0x0000001006067819 */ /* 0x004fca00000006ff */
[C---:B------:R-:W-:Y:S01]  /*24d0*/  FMUL.FTZ R7, R6.reuse, 1.4426950216293334961 ;  /* 0x3fb8aa3b06077820 */ /* 0x040fe20000410000 */
[----:B------:R-:W-:-:S05]  /*24e0*/  FMUL.FTZ R8, R6, -1.4426950216293334961 ;  /* 0xbfb8aa3b06087820 */ /* 0x000fca0000410000 */
[----:B------:R-:W1:Y:S04]  /*24f0*/  MUFU.EX2 R7, R7 ;  /* 0x0000000700077308 */ /* 0x000e680000000800 */
[----:B------:R-:W2:Y:S01]  /*2500*/  MUFU.EX2 R8, R8 ;  /* 0x0000000800087308 */ /* 0x000ea20000000800 */
[C---:B-1----:R-:W-:Y:S01]  /*2510*/  FADD.FTZ.RZ R12, R7.reuse, 1 ;  /* 0x3f800000070c7421 */ /* 0x042fe2000001c000 */
[----:B------:R-:W-:-:S04]  /*2520*/  ISETP.GE.U32.AND P0, PT, R7, 0x7f800000, PT ;  /* 0x7f8000000700780c */ /* 0x000fc80003f06070 */
[----:B------:R-:W-:Y:S02]  /*2530*/  IADD3 R12, PT, PT, R12, -0x3f400000, RZ ;  /* 0xc0c000000c0c7810 */ /* 0x000fe40007ffe0ff */
        /* <DEDUP_REMOVED lines=8> */
[----:B------:R-:W-:Y:S01]  /*25c0*/  FMUL.FTZ R12, R12, 1.1920928955078125e-07 ;  /* 0x340000000c0c7820 */ /* 0x000fe20000410000 */
[----:B---3--:R-:W-:Y:S02]  /*25d0*/  SHF.L.U32 R11, R4, 0x10, RZ ;  /* 0x00000010040b7819 */ /* 0x008fe400000006ff */
        /* <DEDUP_REMOVED lines=10> */
[----:B--2---:R-:W-:-:S03]  /*2680*/  FADD.FTZ R10, R8, 1 ;  /* 0x3f800000080a7421 */ /* 0x004fc60000010000 */
[----:B------:R-:W-:Y:S01]  /*2690*/  FFMA.FTZ R9, R12, 0.69314718246459960938, R9 ;  /* 0x3f3172180c097823 */ /* 0x000fe20000010009 */
[C---:B------:R-:W-:Y:S01]  /*26a0*/  @P1 FFMA.FTZ R9, R7.reuse, R14, +INF ;  /* 0x7f80000007091423 */ /* 0x040fe2000001000e */
[----:B------:R-:W-:Y:S02]  /*26b0*/  @P0 FSETP.NEU.FTZ.AND P1, PT, R7, RZ, PT ;  /* 0x000000ff0700020b */ /* 0x000fe40003f3d000 */
[----:B------:R-:W1:Y:S02]  /*26c0*/  MUFU.RCP R7, R10 ;  /* 0x0000000a00077308 */ /* 0x000e640000001000 */
[----:B------:R-:W-:Y:S02]  /*26d0*/  @P0 FSEL R9, R9, -RZ, P1 ;  /* 0x800000ff09090208 */ /* 0x000fe40000800000 */
[----:B0-----:R-:W-:-:S04]  /*26e0*/  IADD3 R4, P0, PT, R5, UR8, RZ ;  /* 0x0000000805047c10 */ /* 0x001fc8000ff1e0ff */
[----:B------:R-:W0:Y:S01]  /*26f0*/  MUFU.TANH R9, R9 ;  /* 0x0000000900097308 */ /* 0x000e220000002400 */
[----:B------:R-:W-:Y:S02]  /*2700*/  IADD3.X R5, PT, PT, RZ, UR9, RZ, P0, !PT ;  /* 0x00000009ff057c10 */ /* 0x000fe400087fe4ff */
[----:B------:R-:W-:Y:S01]  /*2710*/  ISETP.GE.AND P0, PT, R3, UR4, PT ;  /* 0x0000000403007c0c */ /* 0x000fe2000bf06270 */
[----:B-1----:R-:W-:-:S12]  /*2720*/  FMUL.FTZ R6, R6, R7 ;  /* 0x0000000706067220 */ /* 0x002fd80000410000 */
[----:B------:R-:W-:Y:S05]  /*2730*/  @P0 BREAK.RELIABLE B1 ;  /* 0x0000000000010942 */ /* 0x000fea0003800100 */
[----:B0-----:R-:W-:-:S04]  /*2740*/  FFMA.FTZ R7, -R9, R9, 1 ;  /* 0x3f80000009077423 */ /* 0x001fc80000010109 */
[----:B------:R-:W-:-:S04]  /*2750*/  FFMA.FTZ R6, R6, R7, R9 ;  /* 0x0000000706067223 */ /* 0x000fc80000010009 */
[----:B------:R-:W-:-:S05]  /*2760*/  FMUL.FTZ R6, R11, R6 ;  /* 0x000000060b067220 */ /* 0x000fca0000410000 */
[----:B------:R-:W-:-:S05]  /*2770*/  F2FP.BF16.F32.PACK_AB R6, RZ, R6 ;  /* 0x00000006ff06723e */ /* 0x000fca00000010ff */
[----:B------:R0:W-:Y:S01]  /*2780*/  STG.E.U16 desc[UR6][R4.64], R6 ;  /* 0x0000000604007986 */ /* 0x0001e2000c101506 */
[----:B------:R-:W-:Y:S05]  /*2790*/  @P0 BRA `(.L_x_851) ;  /* 0x0000003000a00947 */ /* 0x000fea0003800000 */
[----:B------:R-:W1:Y:S01]  /*27a0*/  LDCU.64 UR8, c[0x0][0x390] ;  /* 0x00007200ff0877ac */ /* 0x000e620008000a00 */
[----:B0-----:R-:W-:Y:S01]  /*27b0*/  HFMA2 R4, -RZ, RZ, 0, 0 ;  /* 0x00000000ff047431 */ /* 0x001fe200000001ff */
[----:B------:R-:W-:Y:S01]  /*27c0*/  MOV R5, R3 ;  /* 0x0000000300057202 */ /* 0x000fe20000000f00 */
[----:B------:R-:W0:Y:S01]  /*27d0*/  LDCU UR5, c[0x0][0x38c] ;  /* 0x00007180ff0577ac */ /* 0x000e220008000800 */
[----:B------:R-:W-:Y:S01]  /*27e0*/  ISETP.NE.AND P0, PT, R2, RZ, PT ;  /* 0x000000ff0200720c */ /* 0x000fe20003f05270 */
[----:B------:R-:W2:Y:S01]  /*27f0*/  LDCU.64 UR10, c[0x0][0x4b8] ;  /* 0x00009700ff0a77ac */ /* 0x000ea20008000a00 */
[----:B-1----:R-:W-:Y:S01]  /*2800*/  IMAD.HI.U32 R8, R3, UR8, R4 ;  /* 0x0000000803087c27 */ /* 0x002fe2000f8e0004 */
[----:B------:R-:W1:Y:S04]  /*2810*/  LDCU UR8, c[0x0][0x4c0] ;  /* 0x00009800ff0877ac */ /* 0x000e680008000800 */
[----:B------:R-:W-:-:S04]  /*2820*/  SHF.R.U32.HI R9, RZ, UR9, R8 ;  /* 0x00000009ff097c19 */ /* 0x000fc80008011608 */
[----:B------:R-:W-:-:S05]  /*2830*/  IADD3 R6, PT, PT, -R9, RZ, RZ ;  /* 0x000000ff09067210 */ /* 0x000fca0007ffe1ff */
[----:B0-----:R-:W-:-:S04]  /*2840*/  IMAD R6, R6, UR5, R3 ;  /* 0x0000000506067c24 */ /* 0x001fc8000f8e0203 */
[C---:B--2---:R-:W-:Y:S02]  /*2850*/  IMAD R5, R6.reuse, UR10, RZ ;  /* 0x0000000a06057c24 */ /* 0x044fe4000f8e02ff */
[C---:B------:R-:W-:Y:S02]  /*2860*/  IMAD R4, R6.reuse, UR11, RZ ;  /* 0x0000000b06047c24 */ /* 0x040fe4000f8e02ff */
[----:B-1----:R-:W-:Y:S01]  /*2870*/  IMAD R6, R6, UR8, RZ ;  /* 0x0000000806067c24 */ /* 0x002fe2000f8e02ff */
        /* <DEDUP_REMOVED lines=334> */
.L_x_852:
        /* <DEDUP_REMOVED lines=47> */
[----:B------:R-:W-:Y:S01]  /*4050*/  IADD3.X R5, PT, PT, RZ, UR9, RZ, P0, !PT ;  /* 0x00000009ff057c10 */ /* 0x000fe200087fe4ff */
[----:B-1----:R-:W-:Y:S01]  /*4060*/  FMUL.FTZ R6, R6, R7 ;  /* 0x0000000706067220 */ /* 0x002fe20000410000 */
[----:B0-----:R-:W-:-:S04]  /*4070*/  FFMA.FTZ R7, -R9, R9, 1 ;  /* 0x3f80000009077423 */ /* 0x001fc80000010109 */
[----:B------:R-:W-:-:S04]  /*4080*/  FFMA.FTZ R6, R6, R7, R9 ;  /* 0x0000000706067223 */ /* 0x000fc80000010009 */
[----:B------:R-:W-:-:S05]  /*4090*/  FMUL.FTZ R6, R11, R6 ;  /* 0x000000060b067220 */ /* 0x000fca0000410000 */
[----:B------:R-:W-:-:S05]  /*40a0*/  F2FP.BF16.F32.PACK_AB R6, RZ, R6 ;  /* 0x00000006ff06723e */ /* 0x000fca00000010ff */
[----:B------:R0:W-:Y:S02]  /*40b0*/  STG.E.U16 desc[UR6][R4.64], R6 ;  /* 0x0000000604007986 */ /* 0x0001e4000c101506 */
.L_x_849:
[----:B------:R-:W-:-:S13]  /*40c0*/  ISETP.GE.AND P0, PT, R3, UR4, PT ;  /* 0x0000000403007c0c */ /* 0x000fda000bf06270 */
[----:B------:R-:W-:Y:S05]  /*40d0*/  @P0 BREAK.RELIABLE B1 ;  /* 0x0000000000010942 */ /* 0x000fea0003800100 */
[----:B------:R-:W-:Y:S05]  /*40e0*/  @P0 BRA `(.L_x_851) ;  /* 0x00000018004c0947 */ /* 0x000fea0003800000 */
[----:B------:R-:W-:Y:S05]  /*40f0*/  BSYNC.RELIABLE B1 ;  /* 0x0000000000017941 */ /* 0x000fea0003800100 */
.L_x_848:
        /* <DEDUP_REMOVED lines=348> */
.L_x_853:
        /* <DEDUP_REMOVED lines=54> */
.L_x_851:
[----:B------:R-:W-:Y:S05]  /*5a20*/  BSYNC.RECONVERGENT B0 ;  /* 0x0000000000007941 */ /* 0x000fea0003800200 */
.L_x_847:
[----:B------:R-:W-:Y:S05]  /*5a30*/  WARPSYNC.ALL ;  /* 0x0000000000007948 */ /* 0x000fea0003800000 */
[----:B------:R-:W-:-:S13]  /*5a40*/  ISETP.GE.AND P0, PT, R3, UR4, PT ;  /* 0x0000000403007c0c */ /* 0x000fda000bf06270 */
[----:B------:R-:W-:Y:S05]  /*5a50*/  @P0 EXIT ;  /* 0x000000000000094d */ /* 0x000fea0003800000 */
[----:B------:R-:W2:Y:S01]  /*5a60*/  LDCU.64 UR4, c[0x0][0x390] ;  /* 0x00007200ff0477ac */ /* 0x000ea20008000a00 */
[----:B01----:R-:W-:Y:S01]  /*5a70*/  HFMA2 R4, -RZ, RZ, 0, 0 ;  /* 0x00000000ff047431 */ /* 0x003fe200000001ff */
[----:B------:R-:W-:Y:S01]  /*5a80*/  MOV R5, R3 ;  /* 0x0000000300057202 */ /* 0x000fe20000000f00 */
[----:B------:R-:W0:Y:S01]  /*5a90*/  LDCU UR8, c[0x0][0x38c] ;  /* 0x00007180ff0877ac */ /* 0x000e220008000800 */
[----:B------:R-:W-:Y:S01]  /*5aa0*/  ISETP.NE.AND P0, PT, R2, RZ, PT ;  /* 0x000000ff0200720c */ /* 0x000fe20003f05270 */
[----:B------:R-:W1:Y:S01]  /*5ab0*/  LDCU.64 UR10, c[0x0][0x4b8] ;  /* 0x00009700ff0a77ac */ /* 0x000e620008000a00 */
[----:B--2---:R-:W-:Y:S01]  /*5ac0*/  IMAD.HI.U32 R6, R3, UR4, R4 ;  /* 0x0000000403067c27 */ /* 0x004fe2000f8e0004 */
[----:B------:R-:W2:Y:S04]  /*5ad0*/  LDCU UR4, c[0x0][0x4c0] ;  /* 0x00009800ff0477ac */ /* 0x000ea80008000800 */
[----:B------:R-:W-:-:S04]  /*5ae0*/  SHF.R.U32.HI R7, RZ, UR5, R6 ;  /* 0x00000005ff077c19 */ /* 0x000fc80008011606 */
[----:B------:R-:W-:-:S05]  /*5af0*/  IADD3 R4, PT, PT, -R7, RZ, RZ ;  /* 0x000000ff07047210 */ /* 0x000fca0007ffe1ff */
[----:B0-----:R-:W-:-:S04]  /*5b00*/  IMAD R4, R4, UR8, R3 ;  /* 0x0000000804047c24 */ /* 0x001fc8000f8e0203 */
[C---:B-1----:R-:W-:Y:S02]  /*5b10*/  IMAD R3, R4.reuse, UR10, RZ ;  /* 0x0000000a04037c24 */ /* 0x042fe4000f8e02ff */
[C---:B------:R-:W-:Y:S02]  /*5b20*/  IMAD R2, R4.reuse, UR11, RZ ;  /* 0x0000000b04027c24 */ /* 0x040fe4000f8e02ff */
[----:B--2---:R-:W-:Y:S01]  /*5b30*/  IMAD R4, R4, UR4, RZ ;  /* 0x0000000404047c24 */ /* 0x004fe2000f8e02ff */
        /* <DEDUP_REMOVED lines=313> */
[----:B------:R-:W2:Y:S09]  /*6ed0*/  LDCU UR5, c[0x0][0x5cc] ;  /* 0x0000b980ff0577ac */ /* 0x000eb20008000800 */
[----:B------:R-:W3:Y:S01]  /*6ee0*/  @P0 LDC.64 R12, c[0x0][0x4b0] ;  /* 0x00012c00ff0c0b82 */ /* 0x000ee20000000a00 */
[----:B------:R-:W4:Y:S01]  /*6ef0*/  LDCU.64 UR10, c[0x0][0x5d0] ;  /* 0x0000ba00ff0a77ac */ /* 0x000f220008000a00 */
[----:B0-----:R-:W-:-:S06]  /*6f00*/  IMAD.HI.U32 R10, R7, UR9, R6 ;  /* 0x00000009070a7c27 */ /* 0x001fcc000f8e0006 */
[----:B------:R-:W0:Y:S01]  /*6f10*/  @P0 LDC R15, c[0x0][0x4ac] ;  /* 0x00012b00ff0f0b82 */ /* 0x000e220000000800 */
[----:B-1----:R-:W-:Y:S02]  /*6f20*/  SHF.R.U32.HI R11, RZ, UR4, R10 ;  /* 0x00000004ff0b7c19 */ /* 0x002fe4000801160a */
[----:B------:R-:W-:Y:S02]  /*6f30*/  @P0 MOV R10, RZ ;  /* 0x000000ff000a0202 */ /* 0x000fe40000000f00 */
[----:B------:R-:W-:-:S03]  /*6f40*/  IADD3 R5, PT, PT, -R11, RZ, RZ ;  /* 0x000000ff0b057210 */ /* 0x000fc60007ffe1ff */
[----:B------:R-:W1:Y:S02]  /*6f50*/  @P0 LDC.64 R8, c[0x0][0x5d8] ;  /* 0x00017600ff080b82 */ /* 0x000e640000000a00 */
[----:B------:R-:W-:-:S06]  /*6f60*/  IMAD R7, R5, UR8, R7 ;  /* 0x0000000805077c24 */ /* 0x000fcc000f8e0207 */
[----:B------:R-:W5:Y:S01]  /*6f70*/  @P0 LDC R6, c[0x0][0x5e0] ;  /* 0x00017800ff060b82 */ /* 0x000f620000000800 */
[----:B---3--:R-:W-:-:S04]  /*6f80*/  @P0 IMAD.HI.U32 R0, R11, R12, R10 ;  /* 0x0000000c0b000227 */ /* 0x008fc800078e000a */
[C---:B--2---:R-:W-:Y:S01]  /*6f90*/  IMAD R3, R7.reuse, UR5, R3 ;  /* 0x0000000507037c24 */ /* 0x044fe2000f8e0203 */
[----:B------:R-:W-:Y:S01]  /*6fa0*/  @P0 SHF.R.U32.HI R0, RZ, R13, R0 ;  /* 0x0000000dff000219 */ /* 0x000fe20000011600 */
[C---:B----4-:R-:W-:Y:S02]  /*6fb0*/  IMAD R2, R7.reuse, UR10, R2 ;  /* 0x0000000a07027c24 */ /* 0x050fe4000f8e0202 */
[----:B------:R-:W-:Y:S01]  /*6fc0*/  IMAD R4, R7, UR11, R4 ;  /* 0x0000000b07047c24 */ /* 0x000fe2000f8e0204 */
[----:B------:R-:W-:-:S05]  /*6fd0*/  @P0 IADD3 R10, PT, PT, -R0, RZ, RZ ;  /* 0x000000ff000a0210 */ /* 0x000fca0007ffe1ff */
[----:B0-----:R-:W-:-:S04]  /*6fe0*/  @P0 IMAD R11, R15, R10, R11 ;  /* 0x0000000a0f0b0224 */ /* 0x001fc800078e020b */
[C---:B-1----:R-:W-:Y:S02]  /*6ff0*/  @P0 IMAD R3, R11.reuse, R8, R3 ;  /* 0x000000080b030224 */ /* 0x042fe400078e0203 */
[C---:B------:R-:W-:Y:S02]  /*7000*/  @P0 IMAD R2, R11.reuse, R9, R2 ;  /* 0x000000090b020224 */ /* 0x040fe400078e0202 */
[----:B-----5:R-:W-:-:S07]  /*7010*/  @P0 IMAD R4, R11, R6, R4 ;  /* 0x000000060b040224 */ /* 0x020fce00078e0204 */
.L_x_854:
[----:B------:R-:W0:Y:S01]  /*7020*/  LDCU.128 UR8, c[0x0][0x5f0] ;  /* 0x0000be00ff0877ac */ /* 0x000e220008000c00 */
[----:B------:R-:W-:Y:S01]  /*7030*/  MOV R10, 0x3e800000 ;  /* 0x3e800000000a7802 */ /* 0x000fe20000000f00 */
[----:B------:R-:W1:Y:S01]  /*7040*/  LDCU.64 UR4, c[0x0][0x5e8] ;  /* 0x0000bd00ff0477ac */ /* 0x000e620008000a00 */
[----:B0-----:R-:W-:-:S04]  /*7050*/  IADD3 R8, P0, PT, R4, UR10, RZ ;  /* 0x0000000a04087c10 */ /* 0x001fc8000ff1e0ff */
[----:B------:R-:W-:-:S05]  /*7060*/  IADD3.X R9, PT, PT, RZ, UR11, RZ, P0, !PT ;  /* 0x0000000bff097c10 */ /* 0x000fca00087fe4ff */
[----:B------:R-:W2:Y:S01]  /*7070*/  LDG.E.U16 R8, desc[UR6][R8.64] ;  /* 0x0000000608087981 */ /* 0x000ea2000c1e1500 */
[----:B------:R-:W-:-:S04]  /*7080*/  IADD3 R6, P0, PT, R2, UR8, RZ ;  /* 0x0000000802067c10 */ /* 0x000fc8000ff1e0ff */
[----:B------:R-:W-:-:S05]  /*7090*/  IADD3.X R7, PT, PT, RZ, UR9, RZ, P0, !PT ;  /* 0x00000009ff077c10 */ /* 0x000fca00087fe4ff */
[----:B------:R0:W3:Y:S02]  /*70a0*/  LDG.E.U16 R0, desc[UR6][R6.64] ;  /* 0x0000000606007981 */ /* 0x0000e4000c1e1500 */
[----:B0-----:R-:W-:Y:S02]  /*70b0*/  MOV R7, 0x3d39bf78 ;  /* 0x3d39bf7800077802 */ /* 0x001fe40000000f00 */
[----:B--2---:R-:W-:-:S05]  /*70c0*/  SHF.L.U32 R2, R8, 0x10, RZ ;  /* 0x0000001008027819 */ /* 0x004fca00000006ff */
[C---:B------:R-:W-:Y:S01]  /*70d0*/  FMUL.FTZ R4, R2.reuse, 1.4426950216293334961 ;  /* 0x3fb8aa3b02047820 */ /* 0x040fe20000410000 */
[----:B------:R-:W-:-:S05]  /*70e0*/  FMUL.FTZ R6, R2, -1.4426950216293334961 ;  /* 0xbfb8aa3b02067820 */ /* 0x000fca0000410000 */
[----:B------:R-:W0:Y:S04]  /*70f0*/  MUFU.EX2 R4, R4 ;  /* 0x0000000400047308 */ /* 0x000e280000000800 */
[----:B------:R-:W2:Y:S01]  /*7100*/  MUFU.EX2 R6, R6 ;  /* 0x0000000600067308 */ /* 0x000ea20000000800 */
[C---:B0-----:R-:W-:Y:S01]  /*7110*/  FADD.FTZ.RZ R5, R4.reuse, 1 ;  /* 0x3f80000004057421 */ /* 0x041fe2000001c000 */
[----:B------:R-:W-:-:S04]  /*7120*/  ISETP.GE.U32.AND P0, PT, R4, 0x7f800000, PT ;  /* 0x7f8000000400780c */ /* 0x000fc80003f06070 */
[----:B------:R-:W-:Y:S02]  /*7130*/  IADD3 R5, PT, PT, R5, -0x3f400000, RZ ;  /* 0xc0c0000005057810 */ /* 0x000fe40007ffe0ff */
        /* <DEDUP_REMOVED lines=22> */
[----:B------:R-:W-:Y:S01]  /*72a0*/  @P0 FSETP.NEU.FTZ.AND P1, PT, R4, RZ, PT ;  /* 0x000000ff0400020b */ /* 0x000fe20003f3d000 */
[----:B------:R-:W0:Y:S01]  /*72b0*/  MUFU.RCP R7, R7 ;  /* 0x0000000700077308 */ /* 0x000e220000001000 */
[----:B---3--:R-:W-:Y:S02]  /*72c0*/  SHF.L.U32 R9, R0, 0x10, RZ ;  /* 0x0000001000097819 */ /* 0x008fe400000006ff */
[----:B------:R-:W-:-:S06]  /*72d0*/  @P0 FSEL R5, R5, -RZ, P1 ;  /* 0x800000ff05050208 */ /* 0x000fcc0000800000 */
[----:B------:R-:W2:Y:S01]  /*72e0*/  MUFU.TANH R5, R5 ;  /* 0x0000000500057308 */ /* 0x000ea20000002400 */
[----:B0-----:R-:W-:Y:S01]  /*72f0*/  FMUL.FTZ R2, R2, R7 ;  /* 0x0000000702027220 */ /* 0x001fe20000410000 */
[----:B--2---:R-:W-:-:S04]  /*7300*/  FFMA.FTZ R4, -R5, R5, 1 ;  /* 0x3f80000005047423 */ /* 0x004fc80000010105 */
[----:B------:R-:W-:-:S04]  /*7310*/  FFMA.FTZ R2, R2, R4, R5 ;  /* 0x0000000402027223 */ /* 0x000fc80000010005 */
[----:B------:R-:W-:Y:S01]  /*7320*/  FMUL.FTZ R0, R9, R2 ;  /* 0x0000000209007220 */ /* 0x000fe20000410000 */
[----:B-1----:R-:W-:-:S04]  /*7330*/  IADD3 R2, P0, PT, R3, UR4, RZ ;  /* 0x0000000403027c10 */ /* 0x002fc8000ff1e0ff */
[----:B------:R-:W-:Y:S02]  /*7340*/  F2FP.BF16.F32.PACK_AB R0, RZ, R0 ;  /* 0x00000000ff00723e */ /* 0x000fe400000010ff */
[----:B------:R-:W-:-:S05]  /*7350*/  IADD3.X R3, PT, PT, RZ, UR5, RZ, P0, !PT ;  /* 0x00000005ff037c10 */ /* 0x000fca00087fe4ff */
[----:B------:R-:W-:Y:S01]  /*7360*/  STG.E.U16 desc[UR6][R2.64], R0 ;  /* 0x0000000002007986 */ /* 0x000fe2000c101506 */
[----:B------:R-:W-:Y:S05]  /*7370*/  EXIT ;  /* 0x000000000000794d */ /* 0x000fea0003800000 */
.L_x_855:
        /* <DEDUP_REMOVED lines=16> */
.L_x_7240:


//--------------------- .text._ZN2at6native27unrolled_elementwise_kernelIZZZNS0_61_GLOBAL__N__b29612f4_23_ActivationMishKernel_cu_9e10b42f_310020mish_backward_kernelERNS_14TensorIteratorEENKUlvE_clEvENKUlvE2_clEvEUlN3c108BFloat16ES8_E_St5arrayIPcLm3EELi4E23TrivialOffsetCalculatorILi2EjESD_ILi1EjENS0_6memory15LoadWithoutCastENSG_16StoreWithoutCastEEEviT_T0_T2_T3_T4_T5_ --------------------------
	.section	.text._ZN2at6native27unrolled_elementwise_kernelIZZZNS0_61_GLOBAL__N__b29612f4_23_ActivationMishKernel_cu_9e10b42f_310020mish_backward_kernelERNS_14TensorIteratorEENKUlvE_clEvENKUlvE2_clEvEUlN3c108BFloat16ES8_E_St5arrayIPcLm3EELi4E23TrivialOffsetCalculatorILi2EjESD_ILi1EjENS0_6memory15LoadWithoutCastENSG_16StoreWithoutCastEEEviT_T0_T2_T3_T4_T5_,"ax",@progbits
	.align	128
        .global         _ZN2at6native27unrolled_elementwise_kernelIZZZNS0_61_GLOBAL__N__b29612f4_23_ActivationMishKernel_cu_9e10b42f_310020mish_backward_kernelERNS_14TensorIteratorEENKUlvE_clEvENKUlvE2_clEvEUlN3c108BFloat16ES8_E_St5arrayIPcLm3EELi4E23TrivialOffsetCalculatorILi2EjESD_ILi1EjENS0_6memory15LoadWithoutCastENSG_16StoreWithoutCastEEEviT_T0_T2_T3_T4_T5_
        .type           _ZN2at6native27unrolled_elementwise_kernelIZZZNS0_61_GLOBAL__N__b29612f4_23_ActivationMishKernel_cu_9e10b42f_310020mish_backward_kernelERNS_14TensorIteratorEENKUlvE_clEvENKUlvE2_clEvEUlN3c108BFloat16ES8_E_St5arrayIPcLm3EELi4E23TrivialOffsetCalculatorILi2EjESD_ILi1EjENS0_6memory15LoadWithoutCastENSG_16StoreWithoutCastEEEviT_T0_T2_T3_T4_T5_,@function
        .size           _ZN2at6native27unrolled_elementwise_kernelIZZZNS0_61_GLOBAL__N__b29612f4_23_ActivationMishKernel_cu_9e10b42f_310020mish_backward_kernelERNS_14TensorIteratorEENKUlvE_clEvENKUlvE2_clEvEUlN3c108BFloat16ES8_E_St5arrayIPcLm3EELi4E23TrivialOffsetCalculatorILi2EjESD_ILi1EjENS0_6memory15LoadWithoutCastENSG_16StoreWithoutCastEEEviT_T0_T2_T3_T4_T5_,(.L_x_7241 - _ZN2at6native27unrolled_elementwise_kernelIZZZNS0_61_GLOBAL__N__b29612f4_23_ActivationMishKernel_cu_9e10b42f_310020mish_backward_kernelERNS_14TensorIteratorEENKUlvE_clEvENKUlvE2_clEvEUlN3c108BFloat16ES8_E_St5arrayIPcLm3EELi4E23TrivialOffsetCalculatorILi2EjESD_ILi1EjENS0_6memory15LoadWithoutCastENSG_16StoreWithoutCastEEEviT_T0_T2_T3_T4_T5_)
        .other          _ZN2at6native27unrolled_elementwise_kernelIZZZNS0_61_GLOBAL__N__b29612f4_23_ActivationMishKernel_cu_9e10b42f_310020mish_backward_kernelERNS_14TensorIteratorEENKUlvE_clEvENKUlvE2_clEvEUlN3c108BFloat16ES8_E_St5arrayIPcLm3EELi4E23TrivialOffsetCalculatorILi2EjESD_ILi1EjENS0_6memory15LoadWithoutCastENSG_16StoreWithoutCastEEEviT_T0_T2_T3_T4_T5_,@"STO_CUDA_ENTRY STV_DEFAULT"
_ZN2at6native27unrolled_elementwise_kernelIZZZNS0_61_GLOBAL__N__b29612f4_23_ActivationMishKernel_cu_9e10b42f_310020mish_backward_kernelERNS_14TensorIteratorEENKUlvE_clEvENKUlvE2_clEvEUlN3c108BFloat16ES8_E_St5arrayIPcLm3EELi4E23TrivialOffsetCalculatorILi2EjESD_ILi1EjENS0_6memory15LoadWithoutCastENSG_16StoreWithoutCastEEEviT_T0_T2_T3_T4_T5_:
.text._ZN2at6native27unrolled_elementwise_kernelIZZZNS0_61_GLOBAL__N__b29612f4_23_ActivationMishKernel_cu_9e10b42f_310020mish_backward_kernelERNS_14TensorIteratorEENKUlvE_clEvENKUlvE2_clEvEUlN3c108BFloat16ES8_E_St5arrayIPcLm3EELi4E23TrivialOffsetCalculatorILi2EjESD_ILi1EjENS0_6memory15LoadWithoutCastENSG_16StoreWithoutCastEEEviT_T0_T2_T3_T4_T5_:
[----:B------:R-:W-:Y:S01]  /*0000*/  LDC R1, c[0x0][0x37c] ;  /* 0x0000df00ff017b82 */ /* 0x000fe20000000800 */
[----:B------:R-:W0:Y:S07]  /*0010*/  S2R R11, SR_CTAID.X ;  /* 0x00000000000b7919 */ /* 0x000e2e0000002500 */
[----:B------:R-:W0:Y:S01]  /*0020*/  LDC R0, c[0x0][0x380] ;  /* 0x0000e000ff007b82 */ /* 0x000e220000000800 */
[----:B------:R-:W1:Y:S01]  /*0030*/  LDCU.64 UR4, c[0x0][0x358] ;  /* 0x00006b00ff0477ac */ /* 0x000e620008000a00 */
[----:B------:R-:W2:Y:S06]  /*0040*/  S2R R10, SR_TID.X ;  /* 0x00000000000a7919 */ /* 0x000eac0000002100 */
[----:B------:R-:W3:Y:S08]  /*0050*/  LDC.64 R18, c[0x0][0x390] ;  /* 0x0000e400ff127b82 */ /* 0x000ef00000000a00 */
[----:B------:R-:W4:Y:S08]  /*0060*/  LDC.64 R4, c[0x0][0x390] ;  /* 0x0000e400ff047b82 */ /* 0x000f300000000a00 */
[----:B------:R-:W4:Y:S01]  /*0070*/  LDC.64 R6, c[0x0][0x398] ;  /* 0x0000e600ff067b82 */ /* 0x000f220000000a00 */
[--C-:B0-----:R-:W-:Y:S01]  /*0080*/  IMAD R9, R11, -0x200, R0.reuse ;  /* 0xfffffe000b097824 */ /* 0x101fe200078e0200 */
[----:B------:R-:W-:-:S06]  /*0090*/  PRMT R0, RZ, 0x7610, R0 ;  /* 0x00007610ff007816 */ /* 0x000fcc0000000000 */
[----:B------:R-:W0:Y:S01]  /*00a0*/  LDC.64 R22, c[0x0][0x398] ;  /* 0x0000e600ff167b82 */ /* 0x000e220000000a00 */
[----:B--2---:R-:W-:Y:S02]  /*00b0*/  MOV R8, R10 ;  /* 0x0000000a00087202 */ /* 0x004fe40000000f00 */
[----:B------:R-:W-:-:S05]  /*00c0*/  ISETP.GE.AND P0, PT, R10, R9, PT ;  /* 0x000000090a00720c */ /* 0x000fca0003f06270 */
[----:B------:R-:W2:Y:S08]  /*00d0*/  LDC.64 R2, c[0x0][0x398] ;  /* 0x0000e600ff027b82 */ /* 0x000eb00000000a00 */
[----:B------:R-:W2:Y:S01]  /*00e0*/  LDC.64 R16, c[0x0][0x390] ;  /* 0x0000e400ff107b82 */ /* 0x000ea20000000a00 */
[----:B------:R-:W-:-:S04]  /*00f0*/  @!P0 IADD3 R10, PT, PT, R8, 0x80, RZ ;  /* 0x00000080080a8810 */ /* 0x000fc80007ffe0ff */
[----:B------:R-:W-:-:S03]  /*0100*/  ISETP.GE.AND P1, PT, R10, R9, PT ;  /* 0x000000090a00720c */ /* 0x000fc60003f26270 */
[----:B------:R-:W2:Y:S10]  /*0110*/  LDC.64 R12, c[0x0][0x398] ;  /* 0x0000e600ff0c7b82 */ /* 0x000eb40000000a00 */
[----:B------:R-:W-:-:S02]  /*0120*/  @!P1 LEA R15, R11, R10, 0x9 ;  /* 0x0000000a0b0f9211 */ /* 0x000fc400078e48ff */
[----:B------:R-:W-:-:S03]  /*0130*/  @!P1 IADD3 R10, PT, PT, R10, 0x80, RZ ;  /* 0x000000800a0a9810 */ /* 0x000fc60007ffe0ff */
[----:B---3--:R-:W-:Y:S01]  /*0140*/  @!P1 IMAD.WIDE.U32 R18, R15, 0x2, R18 ;  /* 0x000000020f129825 */ /* 0x008fe200078e0012 */
[----:B------:R-:W-:-:S04]  /*0150*/  ISETP.GE.AND P3, PT, R10, R9, PT ;  /* 0x000000090a00720c */ /* 0x000fc80003f66270 */
[----:B-1----:R1:W5:Y:S09]  /*0160*/  @!P1 LDG.E.U16 R0, desc[UR4][R18.64] ;  /* 0x0000000412009981 */ /* 0x002372000c1e1500 */
[----:B------:R-:W-:Y:S01]  /*0170*/  @!P3 LEA R21, R11, R10, 0x9 ;  /* 0x0000000a0b15b211 */ /* 0x000fe200078e48ff */
[----:B-1----:R-:W1:Y:S01]  /*0180*/  LDC.64 R18, c[0x0][0x390] ;  /* 0x0000e400ff127b82 */ /* 0x002e620000000a00 */
[----:B------:R-:W-:-:S02]  /*0190*/  PRMT R20, RZ, 0x7610, R20 ;  /* 0x00007610ff147816 */ /* 0x000fc40000000014 */
[----:B------:R-:W-:Y:S01]  /*01a0*/  @!P3 IADD3 R10, PT, PT, R10, 0x80, RZ ;  /* 0x000000800a0ab810 */ /* 0x000fe20007ffe0ff */
[----:B----4-:R-:W-:-:S03]  /*01b0*/  @!P3 IMAD.WIDE.U32 R4, R21, 0x2, R4 ;  /* 0x000000021504b825 */ /* 0x010fc600078e0004 */
[----:B------:R-:W-:Y:S01]  /*01c0*/  ISETP.GE.AND P2, PT, R10, R9, PT ;  /* 0x000000090a00720c */ /* 0x000fe20003f46270 */
[----:B------:R-:W-:Y:S01]  /*01d0*/  @!P3 IMAD.WIDE.U32 R6, R21, 0x2, R6 ;  /* 0x000000021506b825 */ /* 0x000fe200078e0006 */
[----:B------:R-:W-:-:S05]  /*01e0*/  @!P0 LEA R21, R11, R8, 0x9 ;  /* 0x000000080b158211 */ /* 0x000fca00078e48ff */
[----:B0-----:R-:W-:-:S04]  /*01f0*/  @!P0 IMAD.WIDE.U32 R22, R21, 0x2, R22 ;  /* 0x0000000215168825 */ /* 0x001fc800078e0016 */
[----:B--2---:R-:W-:Y:S02]  /*0200*/  @!P1 IMAD.WIDE.U32 R2, R15, 0x2, R2 ;  /* 0x000000020f029825 */ /* 0x004fe400078e0002 */
[----:B------:R-:W-:Y:S02]  /*0210*/  @!P2 LEA R25, R11, R10, 0x9 ;  /* 0x0000000a0b19a211 */ /* 0x000fe400078e48ff */
[----:B-1----:R-:W-:Y:S01]  /*0220*/  @!P0 IMAD.WIDE.U32 R18, R21, 0x2, R18 ;  /* 0x0000000215128825 */ /* 0x002fe200078e0012 */
[----:B------:R-:W-:-:S04]  /*0230*/  PRMT R21, RZ, 0x7610, R21 ;  /* 0x00007610ff157816 */ /* 0x000fc80000000015 */
[----:B------:R-:W5:Y:S04]  /*0240*/  @!P0 LDG.E.U16 R20, desc[UR4][R18.64] ;  /* 0x0000000412148981 */ /* 0x000f68000c1e1500 */
[----:B------:R-:W5:Y:S01]  /*0250*/  @!P0 LDG.E.U16 R21, desc[UR4][R22.64] ;  /* 0x0000000416158981 */ /* 0x000f62000c1e1500 */
[----:B------:R-:W-:Y:S02]  /*0260*/  ISETP.GE.AND P0, PT, R8, R9, PT ;  /* 0x000000090800720c */ /* 0x000fe40003f06270 */
[----:B------:R-:W-:-:S06]  /*0270*/  PRMT R15, RZ, 0x7610, R15 ;  /* 0x00007610ff0f7816 */ /* 0x000fcc000000000f */
[----:B------:R0:W5:Y:S01]  /*0280*/  @!P1 LDG.E.U16 R15, desc[UR4][R2.64] ;  /* 0x00000004020f9981 */ /* 0x000162000c1e1500 */
[----:B------:R-:W-:-:S04]  /*0290*/  PRMT R10, RZ, 0x7610, R10 ;  /* 0x00007610ff0a7816 */ /* 0x000fc8000000000a */
[----:B0-----:R-:W0:Y:S01]  /*02a0*/  @!P0 LDC.64 R2, c[0x0][0x388] ;  /* 0x0000e200ff028b82 */ /* 0x001e220000000a00 */
[----:B------:R-:W-:Y:S01]  /*02b0*/  @!P2 IMAD.WIDE.U32 R16, R25, 0x2, R16 ;  /* 0x000000021910a825 */ /* 0x000fe200078e0010 */
[----:B------:R-:W-:-:S03]  /*02c0*/  PRMT R14, RZ, 0x7610, R14 ;  /* 0x00007610ff0e7816 */ /* 0x000fc6000000000e */
[--C-:B------:R-:W-:Y:S01]  /*02d0*/  @!P2 IMAD.WIDE.U32 R24, R25, 0x2, R12.reuse ;  /* 0x000000021918a825 */ /* 0x100fe200078e000c */
[----:B------:R-:W-:Y:S01]  /*02e0*/  PRMT R13, RZ, 0x7610, R13 ;  /* 0x00007610ff0d7816 */ /* 0x000fe2000000000d */
[----:B------:R1:W5:Y:S01]  /*02f0*/  @!P2 LDG.E.U16 R10, desc[UR4][R16.64] ;  /* 0x00000004100aa981 */ /* 0x000362000c1e1500 */
[----:B------:R-:W-:-:S03]  /*0300*/  PRMT R12, RZ, 0x7610, R12 ;  /* 0x00007610ff0c7816 */ /* 0x000fc6000000000c */
[----:B------:R2:W5:Y:S01]  /*0310*/  @!P3 LDG.E.U16 R14, desc[UR4][R6.64] ;  /* 0x00000004060eb981 */ /* 0x000562000c1e1500 */
[----:B------:R-:W-:Y:S03]  /*0320*/  BSSY.RECONVERGENT B0, `(.L_x_856) ;  /* 0x0000038000007945 */ /* 0x000fe60003800200 */
[----:B------:R3:W5:Y:S01]  /*0330*/  @!P3 LDG.E.U16 R13, desc[UR4][R4.64] ;  /* 0x00000004040db981 */ /* 0x000762000c1e1500 */
[----:B-1----:R-:W-:-:S03]  /*0340*/  IADD3 R16, PT, PT, R8, 0x80, RZ ;  /* 0x0000008008107810 */ /* 0x002fc60007ffe0ff */
[----:B------:R1:W5:Y:S01]  /*0350*/  @!P2 LDG.E.U16 R12, desc[UR4][R24.64] ;  /* 0x00000004180ca981 */ /* 0x000362000c1e1500 */
[C---:B--2---:R-:W-:Y:S02]  /*0360*/  IADD3 R6, PT, PT, R8.reuse, 0x180, RZ ;  /* 0x0000018008067810 */ /* 0x044fe40007ffe0ff */
[----:B---3--:R-:W-:Y:S02]  /*0370*/  IADD3 R4, PT, PT, R8, 0x100, RZ ;  /* 0x0000010008047810 */ /* 0x008fe40007ffe0ff */
[----:B------:R-:W-:Y:S02]  /*0380*/  @!P0 LEA R5, R11, R8, 0x9 ;  /* 0x000000080b058211 */ /* 0x000fe400078e48ff */
[----:B------:R-:W-:Y:S02]  /*0390*/  @!P0 MOV R8, R16 ;  /* 0x0000001000088202 */ /* 0x000fe40000000f00 */
[-C--:B------:R-:W-:Y:S01]  /*03a0*/  ISETP.GE.AND P4, PT, R16, R9.reuse, PT ;  /* 0x000000091000720c */ /* 0x080fe20003f86270 */
[----:B0-----:R-:W-:Y:S01]  /*03b0*/  @!P0 IMAD.WIDE.U32 R2, R5, 0x2, R2 ;  /* 0x0000000205028825 */ /* 0x001fe200078e0002 */
[----:B------:R-:W-:-:S02]  /*03c0*/  ISETP.GE.AND P1, PT, R4, R9, PT ;  /* 0x000000090400720c */ /* 0x000fc40003f26270 */
[-C--:B------:R-:W-:Y:S02]  /*03d0*/  ISETP.GE.AND P2, PT, R6, R9.reuse, PT ;  /* 0x000000090600720c */ /* 0x080fe40003f46270 */
[----:B------:R-:W-:Y:S01]  /*03e0*/  ISETP.GE.AND P3, PT, R8, R9, PT ;  /* 0x000000090800720c */ /* 0x000fe20003f66270 */
[----:B-1----:R-:W-:-:S12]  /*03f0*/  @P0 BRA `(.L_x_857) ;  /* 0x0000000000a80947 */ /* 0x002fd80003800000 */
[----:B-----5:R-:W-:Y:S01]  /*0400*/  SHF.L.U32 R4, R21, 0x10, RZ ;  /* 0x0000001015047819 */ /* 0x020fe200000006ff */
[----:B------:R-:W-:Y:S01]  /*0410*/  HFMA2 R17, -RZ, RZ, 1.625, 0 ;  /* 0x3e800000ff117431 */ /* 0x000fe200000001ff */
[----:B------:R-:W-:-:S03]  /*0420*/  MOV R18, 0x3d39bf78 ;  /* 0x3d39bf7800127802 */ /* 0x000fc60000000f00 */
[----:B------:R-:W-:-:S06]  /*0430*/  FMUL.FTZ R5, R4, 1.4426950216293334961 ;  /* 0x3fb8aa3b04057820 */ /* 0x000fcc0000410000 */
[----:B------:R-:W0:Y:S02]  /*0440*/  MUFU.EX2 R5, R5 ;  /* 0x0000000500057308 */ /* 0x000e240000000800 */
        /* <DEDUP_REMOVED lines=27> */
[----:B------:R-:W-:Y:S02]  /*0600*/  @P5 FSETP.NEU.FTZ.AND P6, PT, R5, RZ, PT ;  /* 0x000000ff0500520b */ /* 0x000fe40003fdd000 */
[----:B------:R-:W-:Y:S02]  /*0610*/  SHF.L.U32 R17, R20, 0x10, RZ ;  /* 0x0000001014117819 */ /* 0x000fe400000006ff */
[----:B------:R-:W-:Y:S01]  /*0620*/  @P5 FSEL R6, R6, -RZ, P6 ;  /* 0x800000ff06065208 */ /* 0x000fe20003000000 */
[----:B------:R-:W0:Y:S08]  /*0630*/  MUFU.RCP R7, R7 ;  /* 0x0000000700077308 */ /* 0x000e300000001000 */
[----:B------:R-:W1:Y:S01]  /*0640*/  MUFU.TANH R6, R6 ;  /* 0x0000000600067308 */ /* 0x000e620000002400 */
[----:B0-----:R-:W-:Y:S01]  /*0650*/  FMUL.FTZ R5, R4, R7 ;  /* 0x0000000704057220 */ /* 0x001fe20000410000 */
[----:B-1----:R-:W-:-:S04]  /*0660*/  FFMA.FTZ R4, -R6, R6, 1 ;  /* 0x3f80000006047423 */ /* 0x002fc80000010106 */
[----:B------:R-:W-:-:S04]  /*0670*/  FFMA.FTZ R4, R5, R4, R6 ;  /* 0x0000000405047223 */ /* 0x000fc80000010006 */
[----:B------:R-:W-:-:S05]  /*0680*/  FMUL.FTZ R4, R17, R4 ;  /* 0x0000000411047220 */ /* 0x000fca0000410000 */
[----:B------:R-:W-:-:S07]  /*0690*/  F2FP.BF16.F32.PACK_AB R4, RZ, R4 ;  /* 0x00000004ff04723e */ /* 0x000fce00000010ff */
.L_x_857:
[----:B------:R-:W-:Y:S05]  /*06a0*/  BSYNC.RECONVERGENT B0 ;  /* 0x0000000000007941 */ /* 0x000fea0003800200 */
.L_x_856:
[----:B------:R-:W-:Y:S04]  /*06b0*/  BSSY.RECONVERGENT B0, `(.L_x_858) ;  /* 0x000002c000007945 */ /* 0x000fe80003800200 */
[----:B------:R-:W-:Y:S05]  /*06c0*/  @P4 BRA `(.L_x_859) ;  /* 0x0000000000a84947 */ /* 0x000fea0003800000 */
[----:B-----5:R-:W-:Y:S01]  /*06d0*/  SHF.L.U32 R15, R15, 0x10, RZ ;  /* 0x000000100f0f7819 */ /* 0x020fe200000006ff */
[----:B------:R-:W-:Y:S01]  /*06e0*/  HFMA2 R17, -RZ, RZ, 1.625, 0 ;  /* 0x3e800000ff117431 */ /* 0x000fe200000001ff */
[----:B------:R-:W-:Y:S02]  /*06f0*/  MOV R18, 0x3d39bf78 ;  /* 0x3d39bf7800127802 */ /* 0x000fe40000000f00 */
[----:B------:R-:W-:Y:S01]  /*0700*/  SHF.L.U32 R0, R0, 0x10, RZ ;  /* 0x0000001000007819 */ /* 0x000fe200000006ff */
        /* <DEDUP_REMOVED lines=30> */
[----:B------:R-:W0:Y:S02]  /*08f0*/  MUFU.RCP R16, R7 ;  /* 0x0000000700107308 */ /* 0x000e240000001000 */
[----:B------:R-:W-:-:S06]  /*0900*/  @P4 FSEL R6, R6, -RZ, P5 ;  /* 0x800000ff06064208 */ /* 0x000fcc0002800000 */
[----:B------:R-:W1:Y:S01]  /*0910*/  MUFU.TANH R6, R6 ;  /* 0x0000000600067308 */ /* 0x000e620000002400 */
[----:B0-----:R-:W-:Y:S01]  /*0920*/  FMUL.FTZ R15, R15, R16 ;  /* 0x000000100f0f7220 */ /* 0x001fe20000410000 */
[----:B-1----:R-:W-:-:S04]  /*0930*/  FFMA.FTZ R5, -R6, R6, 1 ;  /* 0x3f80000006057423 */ /* 0x002fc80000010106 */
[----:B------:R-:W-:-:S04]  /*0940*/  FFMA.FTZ R5, R15, R5, R6 ;  /* 0x000000050f057223 */ /* 0x000fc80000010006 */
[----:B------:R-:W-:-:S05]  /*0950*/  FMUL.FTZ R0, R0, R5 ;  /* 0x0000000500007220 */ /* 0x000fca0000410000 */
[----:B------:R-:W-:-:S07]  /*0960*/  F2FP.BF16.F32.PACK_AB R0, RZ, R0 ;  /* 0x00000000ff00723e */ /* 0x000fce00000010ff */
.L_x_859:
[----:B------:R-:W-:Y:S05]  /*0970*/  BSYNC.RECONVERGENT B0 ;  /* 0x0000000000007941 */ /* 0x000fea0003800200 */
.L_x_858:
[----:B------:R-:W-:Y:S04]  /*0980*/  BSSY.RECONVERGENT B0, `(.L_x_860) ;  /* 0x000002c000007945 */ /* 0x000fe80003800200 */
[----:B------:R-:W-:Y:S05]  /*0990*/  @P1 BRA `(.L_x_861) ;  /* 0x0000000000a81947 */ /* 0x000fea0003800000 */
        /* <DEDUP_REMOVED lines=42> */
.L_x_861:
[----:B------:R-:W-:Y:S05]  /*0c40*/  BSYNC.RECONVERGENT B0 ;  /* 0x0000000000007941 */ /* 0x000fea0003800200 */
.L_x_860:
        /* <DEDUP_REMOVED lines=16> */
[----:B------:R-:W-:Y:S01]  /*0d50*/  FMUL.FTZ R15, R12, -1.4426950216293334961 ;  /* 0xbfb8aa3b0c0f7820 */ /* 0x000fe20000410000 */
[----:B------:R-:W-:Y:S02]  /*0d60*/  @P1 MOV R17, 0x7f800000 ;  /* 0x7f80000000111802 */ /* 0x000fe40000000f00 */
[----:B------:R-:W-:Y:S01]  /*0d70*/  FADD.FTZ R13, R13, R14 ;  /* 0x0000000e0d0d7221 */ /* 0x000fe20000010000 */
[----:B------:R-:W-:-:S02]  /*0d80*/  FMUL.FTZ R7, R7, 1.1920928955078125e-07 ;  /* 0x3400000007077820 */ /* 0x000fc40000410000 */
        /* <DEDUP_REMOVED lines=11> */
[----:B0-----:R-:W-:Y:S01]  /*0e40*/  FADD.FTZ R13, R15, 1 ;  /* 0x3f8000000f0d7421 */ /* 0x001fe20000010000 */
[----:B------:R-:W-:Y:S02]  /*0e50*/  SHF.L.U32 R15, R10, 0x10, RZ ;  /* 0x000000100a0f7819 */ /* 0x000fe400000006ff */
[----:B------:R-:W-:Y:S01]  /*0e60*/  FFMA.FTZ R7, R7, 0.69314718246459960938, R14 ;  /* 0x3f31721807077823 */ /* 0x000fe2000001000e */
[C---:B------:R-:W-:Y:S01]  /*0e70*/  @P2 FFMA.FTZ R7, R6.reuse, R17, +INF ;  /* 0x7f80000006072423 */ /* 0x040fe20000010011 */
[----:B------:R-:W-:Y:S01]  /*0e80*/  @P1 FSETP.NEU.FTZ.AND P2, PT, R6, RZ, PT ;  /* 0x000000ff0600120b */ /* 0x000fe20003f5d000 */
[----:B------:R-:W0:Y:S03]  /*0e90*/  MUFU.RCP R13, R13 ;  /* 0x0000000d000d7308 */ /* 0x000e260000001000 */
[----:B------:R-:W-:-:S06]  /*0ea0*/  @P1 FSEL R7, R7, -RZ, P2 ;  /* 0x800000ff07071208 */ /* 0x000fcc0001000000 */
[----:B------:R-:W1:Y:S01]  /*0eb0*/  MUFU.TANH R7, R7 ;  /* 0x0000000700077308 */ /* 0x000e620000002400 */
[----:B0-----:R-:W-:Y:S01]  /*0ec0*/  FMUL.FTZ R12, R12, R13 ;  /* 0x0000000d0c0c7220 */ /* 0x001fe20000410000 */
[----:B-1----:R-:W-:-:S04]  /*0ed0*/  FFMA.FTZ R6, -R7, R7, 1 ;  /* 0x3f80000007067423 */ /* 0x002fc80000010107 */
[----:B------:R-:W-:-:S04]  /*0ee0*/  FFMA.FTZ R6, R12, R6, R7 ;  /* 0x000000060c067223 */ /* 0x000fc80000010007 */
[----:B------:R-:W-:-:S05]  /*0ef0*/  FMUL.FTZ R6, R15, R6 ;  /* 0x000000060f067220 */ /* 0x000fca0000410000 */
[----:B------:R-:W-:-:S07]  /*0f00*/  F2FP.BF16.F32.PACK_AB R10, RZ, R6 ;  /* 0x00000006ff0a723e */ /* 0x000fce00000010ff */
.L_x_863:
[----:B------:R-:W-:Y:S05]  /*0f10*/  BSYNC.RECONVERGENT B0 ;  /* 0x0000000000007941 */ /* 0x000fea0003800200 */
.L_x_862:
[----:B------:R0:W-:Y:S01]  /*0f20*/  @!P0 STG.E.U16 desc[UR4][R2.64], R4 ;  /* 0x0000000402008986 */ /* 0x0001e2000c101504 */
[----:B------:R-:W-:Y:S04]  /*0f30*/  BSSY.RECONVERGENT B0, `(.L_x_864) ;  /* 0x000000c000007945 */ /* 0x000fe80003800200 */
[----:B------:R-:W-:Y:S05]  /*0f40*/  @P3 BRA `(.L_x_865) ;  /* 0x0000000000283947 */ /* 0x000fea0003800000 */
[----:B0-----:R-:W0:Y:S01]  /*0f50*/  LDC.64 R2, c[0x0][0x388] ;  /* 0x0000e200ff027b82 */ /* 0x001e220000000a00 */
[----:B------:R-:W-:Y:S02]  /*0f60*/  LEA R7, R11, R8, 0x9 ;  /* 0x000000080b077211 */ /* 0x000fe400078e48ff */
[----:B------:R-:W-:-:S04]  /*0f70*/  IADD3 R8, PT, PT, R8, 0x80, RZ ;  /* 0x0000008008087810 */ /* 0x000fc80007ffe0ff */
[----:B------:R-:W-:-:S13]  /*0f80*/  ISETP.GE.AND P0, PT, R8, R9, PT ;  /* 0x000000090800720c */ /* 0x000fda0003f06270 */
[----:B-----5:R-:W-:Y:S02]  /*0f90*/  @!P0 LEA R13, R11, R8, 0x9 ;  /* 0x000000080b0d8211 */ /* 0x020fe400078e48ff */
[----:B------:R-:W-:Y:S01]  /*0fa0*/  @!P0 IADD3 R8, PT, PT, R8, 0x80, RZ ;  /* 0x0000008008088810 */ /* 0x000fe20007ffe0ff */
[----:B0-----:R-:W-:-:S04]  /*0fb0*/  IMAD.WIDE.U32 R6, R7, 0x2, R2 ;  /* 0x0000000207067825 */ /* 0x001fc800078e0002 */
[----:B------:R-:W-:Y:S01]  /*0fc0*/  @!P0 IMAD.WIDE.U32 R2, R13, 0x2, R2 ;  /* 0x000000020d028825 */ /* 0x000fe200078e0002 */
[----:B------:R1:W-:Y:S04]  /*0fd0*/  STG.E.U16 desc[UR4][R6.64], R0 ;  /* 0x0000000006007986 */ /* 0x0003e8000c101504 */
[----:B------:R1:W-:Y:S02]  /*0fe0*/  @!P0 STG.E.U16 desc[UR4][R2.64], R5 ;  /* 0x0000000502008986 */ /* 0x0003e4000c101504 */
.L_x_865:
[----:B------:R-:W-:Y:S05]  /*0ff0*/  BSYNC.RECONVERGENT B0 ;  /* 0x0000000000007941 */ /* 0x000fea0003800200 */
.L_x_864:
[----:B------:R-:W-:-:S13]  /*1000*/  ISETP.GE.AND P0, PT, R8, R9, PT ;  /* 0x000000090800720c */ /* 0x000fda0003f06270 */
[----:B------:R-:W-:Y:S05]  /*1010*/  @P0 EXIT ;  /* 0x000000000000094d */ /* 0x000fea0003800000 */
[----:B01----:R-:W0:Y:S01]  /*1020*/  LDC.64 R2, c[0x0][0x388] ;  /* 0x0000e200ff027b82 */ /* 0x003e220000000a00 */
[----:B------:R-:W-:-:S05]  /*1030*/  LEA R11, R11, R8, 0x9 ;  /* 0x000000080b0b7211 */ /* 0x000fca00078e48ff */
[----:B0-----:R-:W-:-:S05]  /*1040*/  IMAD.WIDE.U32 R2, R11, 0x2, R2 ;  /* 0x000000020b027825 */ /* 0x001fca00078e0002 */
[----:B-----5:R-:W-:Y:S01]  /*1050*/  STG.E.U16 desc[UR4][R2.64], R10 ;  /* 0x0000000a02007986 */ /* 0x020fe2000c101504 */
[----:B------:R-:W-:Y:S05]  /*1060*/  EXIT ;  /* 0x000000000000794d */ /* 0x000fea0003800000 */
.L_x_866:
        /* <DEDUP_REMOVED lines=9> */
.L_x_7241:


//--------------------- .text._ZN2at6native29vectorized_elementwise_kernelILi2EZZZNS0_61_GLOBAL__N__b29612f4_23_ActivationMishKernel_cu_9e10b42f_310020mish_backward_kernelERNS_14TensorIteratorEENKUlvE_clEvENKUlvE2_clEvEUlN3c108BFloat16ES8_E_St5arrayIPcLm3EEEEviT0_T1_ --------------------------
	.section	.text._ZN2at6native29vectorized_elementwise_kernelILi2EZZZNS0_61_GLOBAL__N__b29612f4_23_ActivationMishKernel_cu_9e10b42f_310020mish_backward_kernelERNS_14TensorIteratorEENKUlvE_clEvENKUlvE2_clEvEUlN3c108BFloat16ES8_E_St5arrayIPcLm3EEEEviT0_T1_,"ax",@progbits
	.align	128
        .global         _ZN2at6native29vectorized_elementwise_kernelILi2EZZZNS0_61_GLOBAL__N__b29612f4_23_ActivationMishKernel_cu_9e10b42f_310020mish_backward_kernelERNS_14TensorIteratorEENKUlvE_clEvENKUlvE2_clEvEUlN3c108BFloat16ES8_E_St5arrayIPcLm3EEEEviT0_T1_
        .type           _ZN2at6native29vectorized_elementwise_kernelILi2EZZZNS0_61_GLOBAL__N__b29612f4_23_ActivationMishKernel_cu_9e10b42f_310020mish_backward_kernelERNS_14TensorIteratorEENKUlvE_clEvENKUlvE2_clEvEUlN3c108BFloat16ES8_E_St5arrayIPcLm3EEEEviT0_T1_,@function
        .size           _ZN2at6native29vectorized_elementwise_kernelILi2EZZZNS0_61_GLOBAL__N__b29612f4_23_ActivationMishKernel_cu_9e10b42f_310020mish_backward_kernelERNS_14TensorIteratorEENKUlvE_clEvENKUlvE2_clEvEUlN3c108BFloat16ES8_E_St5arrayIPcLm3EEEEviT0_T1_,(.L_x_7242 - _ZN2at6native29vectorized_elementwise_kernelILi2EZZZNS0_61_GLOBAL__N__b29612f4_23_ActivationMishKernel_cu_9e10b42f_310020mish_backward_kernelERNS_14TensorIteratorEENKUlvE_clEvENKUlvE2_clEvEUlN3c108BFloat16ES8_E_St5arrayIPcLm3EEEEviT0_T1_)
        .other          _ZN2at6native29vectorized_elementwise_kernelILi2EZZZNS0_61_GLOBAL__N__b29612f4_23_ActivationMishKernel_cu_9e10b42f_310020mish_backward_kernelERNS_14TensorIteratorEENKUlvE_clEvENKUlvE2_clEvEUlN3c108BFloat16ES8_E_St5arrayIPcLm3EEEEviT0_T1_,@"STO_CUDA_ENTRY STV_DEFAULT"
_ZN2at6native29vectorized_elementwise_kernelILi2EZZZNS0_61_GLOBAL__N__b29612f4_23_ActivationMishKernel_cu_9e10b42f_310020mish_backward_kernelERNS_14TensorIteratorEENKUlvE_clEvENKUlvE2_clEvEUlN3c108BFloat16ES8_E_St5arrayIPcLm3EEEEviT0_T1_:
.text._ZN2at6native29vectorized_elementwise_kernelILi2EZZZNS0_61_GLOBAL__N__b29612f4_23_ActivationMishKernel_cu_9e10b42f_310020mish_backward_kernelERNS_14TensorIteratorEENKUlvE_clEvENKUlvE2_clEvEUlN3c108BFloat16ES8_E_St5arrayIPcLm3EEEEviT0_T1_:
[----:B------:R-:W-:Y:S01]  /*0000*/  LDC R1, c[0x0][0x37c] ;  /* 0x0000df00ff017b82 */ /* 0x000fe20000000800 */
[----:B------:R-:W0:Y:S01]  /*0010*/  S2R R0, SR_CTAID.X ;  /* 0x0000000000007919 */ /* 0x000e220000002500 */
[----:B------:R-:W1:Y:S01]  /*0020*/  LDCU UR6, c[0x0][0x380] ;  /* 0x00007000ff0677ac */ /* 0x000e620008000800 */
[----:B------:R-:W2:Y:S01]  /*0030*/  LDCU.64 UR4, c[0x0][0x358] ;  /* 0x00006b00ff0477ac */ /* 0x000ea20008000a00 */
[----:B0-----:R-:W-:-:S04]  /*0040*/  SHF.L.U32 R0, R0, 0xa, RZ ;  /* 0x0000000a00007819 */ /* 0x001fc800000006ff */
[----:B-1----:R-:W-:-:S04]  /*0050*/  IADD3 R2, PT, PT, -R0, UR6, RZ ;  /* 0x0000000600027c10 */ /* 0x002fc8000fffe1ff */
[----:B------:R-:W-:-:S13]  /*0060*/  ISETP.GT.U32.AND P0, PT, R2, 0x3ff, PT ;  /* 0x000003ff0200780c */ /* 0x000fda0003f04070 */
[----:B--2---:R-:W-:Y:S05]  /*0070*/  @P0 BRA `(.L_x_867) ;  /* 0x00000020002c0947 */ /* 0x004fea0003800000 */
[----:B------:R-:W0:Y:S01]  /*0080*/  S2R R23, SR_TID.X ;  /* 0x0000000000177919 */ /* 0x000e220000002100 */
[----:B------:R-:W1:Y:S01]  /*0090*/  LDC.64 R18, c[0x0][0x390] ;  /* 0x0000e400ff127b82 */ /* 0x000e620000000a00 */
[----:B------:R-:W-:-:S07]  /*00a0*/  PRMT R4, RZ, 0x7610, R4 ;  /* 0x00007610ff047816 */ /* 0x000fce0000000004 */
[----:B------:R-:W2:Y:S08]  /*00b0*/  LDC.64 R14, c[0x0][0x398] ;  /* 0x0000e600ff0e7b82 */ /* 0x000eb00000000a00 */
[----:B------:R-:W3:Y:S08]  /*00c0*/  LDC.64 R6, c[0x0][0x390] ;  /* 0x0000e400ff067b82 */ /* 0x000ef00000000a00 */
[----:B------:R-:W4:Y:S01]  /*00d0*/  LDC.64 R16, c[0x0][0x398] ;  /* 0x0000e600ff107b82 */ /* 0x000f220000000a00 */
[----:B0-----:R-:W-:-:S07]  /*00e0*/  ISETP.GE.U32.AND P0, PT, R23, R2, PT ;  /* 0x000000021700720c */ /* 0x001fce0003f06070 */
[----:B------:R-:W0:Y:S01]  /*00f0*/  LDC.64 R12, c[0x0][0x390] ;  /* 0x0000e400ff0c7b82 */ /* 0x000e220000000a00 */
[----:B------:R-:W-:-:S07]  /*0100*/  MOV R3, R23 ;  /* 0x0000001700037202 */ /* 0x000fce0000000f00 */
[----:B------:R-:W0:Y:S01]  /*0110*/  LDC.64 R24, c[0x0][0x390] ;  /* 0x0000e400ff187b82 */ /* 0x000e220000000a00 */
[----:B------:R-:W-:-:S04]  /*0120*/  @!P0 IADD3 R23, PT, PT, R3, 0x80, RZ ;  /* 0x0000008003178810 */ /* 0x000fc80007ffe0ff */
[----:B------:R-:W-:-:S03]  /*0130*/  ISETP.GE.U32.AND P1, PT, R23, R2, PT ;  /* 0x000000021700720c */ /* 0x000fc60003f26070 */
[----:B------:R-:W0:Y:S10]  /*0140*/  LDC.64 R20, c[0x0][0x398] ;  /* 0x0000e600ff147b82 */ /* 0x000e340000000a00 */
[----:B------:R-:W-:-:S02]  /*0150*/  @!P1 IADD3 R5, PT, PT, R0, R23, RZ ;  /* 0x0000001700059210 */ /* 0x000fc40007ffe0ff */
[----:B------:R-:W-:-:S03]  /*0160*/  @!P1 IADD3 R23, PT, PT, R23, 0x80, RZ ;  /* 0x0000008017179810 */ /* 0x000fc60007ffe0ff */
[----:B-1----:R-:W-:Y:S01]  /*0170*/  @!P1 IMAD.WIDE.U32 R18, R5, 0x2, R18 ;  /* 0x0000000205129825 */ /* 0x002fe200078e0012 */
[----:B------:R-:W-:-:S03]  /*0180*/  ISETP.GE.U32.AND P2, PT, R23, R2, PT ;  /* 0x000000021700720c */ /* 0x000fc60003f46070 */
[----:B--2---:R-:W-:Y:S01]  /*0190*/  @!P1 IMAD.WIDE.U32 R14, R5, 0x2, R14 ;  /* 0x00000002050e9825 */ /* 0x004fe200078e000e */
[----:B------:R1:W5:Y:S09]  /*01a0*/  @!P1 LDG.E.U16 R4, desc[UR4][R18.64] ;  /* 0x0000000412049981 */ /* 0x000372000c1e1500 */
[----:B------:R-:W-:Y:S01]  /*01b0*/  @!P2 IADD3 R11, PT, PT, R0, R23, RZ ;  /* 0x00000017000ba210 */ /* 0x000fe20007ffe0ff */
[----:B-1----:R-:W1:Y:S01]  /*01c0*/  LDC.64 R18, c[0x0][0x398] ;  /* 0x0000e600ff127b82 */ /* 0x002e620000000a00 */
[----:B------:R-:W-:-:S04]  /*01d0*/  @!P2 IADD3 R23, PT, PT, R23, 0x80, RZ ;  /* 0x000000801717a810 */ /* 0x000fc80007ffe0ff */
[----:B------:R-:W-:-:S13]  /*01e0*/  ISETP.GE.U32.AND P3, PT, R23, R2, PT ;  /* 0x000000021700720c */ /* 0x000fda0003f66070 */
[----:B------:R-:W-:Y:S02]  /*01f0*/  @!P3 IADD3 R9, PT, PT, R0, R23, RZ ;  /* 0x000000170009b210 */ /* 0x000fe40007ffe0ff */
[----:B------:R-:W-:-:S04]  /*0200*/  @!P3 IADD3 R23, PT, PT, R23, 0x80, RZ ;  /* 0x000000801717b810 */ /* 0x000fc80007ffe0ff */
[----:B------:R-:W-:Y:S01]  /*0210*/  ISETP.GE.U32.AND P4, PT, R23, R2, PT ;  /* 0x000000021700720c */ /* 0x000fe20003f86070 */
[----:B---3--:R-:W-:Y:S01]  /*0220*/  @!P2 IMAD.WIDE.U32 R26, R11, 0x2, R6 ;  /* 0x000000020b1aa825 */ /* 0x008fe200078e0006 */
[----:B------:R-:W-:-:S03]  /*0230*/  PRMT R5, RZ, 0x7610, R5 ;  /* 0x00007610ff057816 */ /* 0x000fc60000000005 */
[----:B----4-:R-:W-:Y:S01]  /*0240*/  @!P2 IMAD.WIDE.U32 R16, R11, 0x2, R16 ;  /* 0x000000020b10a825 */ /* 0x010fe200078e0010 */
[----:B------:R-:W-:Y:S02]  /*0250*/  PRMT R6, RZ, 0x7610, R6 ;  /* 0x00007610ff067816 */ /* 0x000fe40000000006 */
[----:B------:R2:W5:Y:S04]  /*0260*/  @!P1 LDG.E.U16 R5, desc[UR4][R14.64] ;  /* 0x000000040e059981 */ /* 0x000568000c1e1500 */
[----:B------:R3:W5:Y:S01]  /*0270*/  @!P2 LDG.E.U16 R6, desc[UR4][R26.64] ;  /* 0x000000041a06a981 */ /* 0x000762000c1e1500 */
[----:B------:R-:W-:Y:S02]  /*0280*/  @!P4 IADD3 R11, PT, PT, R0, R23, RZ ;  /* 0x00000017000bc210 */ /* 0x000fe40007ffe0ff */
[----:B------:R-:W-:Y:S01]  /*0290*/  @!P4 IADD3 R23, PT, PT, R23, 0x80, RZ ;  /* 0x000000801717c810 */ /* 0x000fe20007ffe0ff */
[----:B--2---:R-:W2:Y:S03]  /*02a0*/  LDC.64 R14, c[0x0][0x398] ;  /* 0x0000e600ff0e7b82 */ /* 0x004ea60000000a00 */
[----:B------:R-:W-:-:S02]  /*02b0*/  ISETP.GE.U32.AND P1, PT, R23, R2, PT ;  /* 0x000000021700720c */ /* 0x000fc40003f26070 */
[----:B------:R-:W-:-:S03]  /*02c0*/  PRMT R7, RZ, 0x7610, R7 ;  /* 0x00007610ff077816 */ /* 0x000fc60000000007 */
[----:B---3--:R-:W3:Y:S03]  /*02d0*/  LDC.64 R26, c[0x0][0x390] ;  /* 0x0000e400ff1a7b82 */ /* 0x008ee60000000a00 */
[----:B------:R4:W5:Y:S01]  /*02e0*/  @!P2 LDG.E.U16 R7, desc[UR4][R16.64] ;  /* 0x000000041007a981 */ /* 0x000962000c1e1500 */
[----:B------:R-:W-:-:S04]  /*02f0*/  PRMT R10, RZ, 0x7610, R10 ;  /* 0x00007610ff0a7816 */ /* 0x000fc8000000000a */
[----:B------:R-:W-:Y:S02]  /*0300*/  @!P1 IADD3 R29, PT, PT, R0, R23, RZ ;  /* 0x00000017001d9210 */ /* 0x000fe40007ffe0ff */
[----:B------:R-:W-:Y:S01]  /*0310*/  @!P1 IADD3 R23, PT, PT, R23, 0x80, RZ ;  /* 0x0000008017179810 */ /* 0x000fe20007ffe0ff */
[----:B0-----:R-:W-:Y:S01]  /*0320*/  @!P4 IMAD.WIDE.U32 R12, R11, 0x2, R12 ;  /* 0x000000020b0cc825 */ /* 0x001fe200078e000c */
[----:B------:R-:W-:Y:S01]  /*0330*/  PRMT R8, RZ, 0x7610, R8 ;  /* 0x00007610ff087816 */ /* 0x000fe20000000008 */
[----:B----4-:R-:W0:Y:S01]  /*0340*/  LDC.64 R16, c[0x0][0x390] ;  /* 0x0000e400ff107b82 */ /* 0x010e220000000a00 */
[----:B------:R-:W-:Y:S01]  /*0350*/  ISETP.GE.U32.AND P2, PT, R23, R2, PT ;  /* 0x000000021700720c */ /* 0x000fe20003f46070 */
[C---:B------:R-:W-:Y:S01]  /*0360*/  @!P3 IMAD.WIDE.U32 R24, R9.reuse, 0x2, R24 ;  /* 0x000000020918b825 */ /* 0x040fe200078e0018 */
[----:B------:R4:W5:Y:S03]  /*0370*/  @!P4 LDG.E.U16 R10, desc[UR4][R12.64] ;  /* 0x000000040c0ac981 */ /* 0x000966000c1e1500 */
[----:B------:R-:W-:Y:S01]  /*0380*/  @!P3 IMAD.WIDE.U32 R20, R9, 0x2, R20 ;  /* 0x000000020914b825 */ /* 0x000fe200078e0014 */
[----:B------:R-:W-:Y:S01]  /*0390*/  PRMT R9, RZ, 0x7610, R9 ;  /* 0x00007610ff097816 */ /* 0x000fe20000000009 */
[----:B------:R3:W5:Y:S02]  /*03a0*/  @!P3 LDG.E.U16 R8, desc[UR4][R24.64] ;  /* 0x000000041808b981 */ /* 0x000764000c1e1500 */
[----:B-1----:R-:W-:Y:S01]  /*03b0*/  @!P4 IMAD.WIDE.U32 R18, R11, 0x2, R18 ;  /* 0x000000020b12c825 */ /* 0x002fe200078e0012 */
[----:B------:R-:W-:Y:S01]  /*03c0*/  PRMT R11, RZ, 0x7610, R11 ;  /* 0x00007610ff0b7816 */ /* 0x000fe2000000000b */
[----:B----4-:R-:W1:Y:S01]  /*03d0*/  LDC.64 R12, c[0x0][0x398] ;  /* 0x0000e600ff0c7b82 */ /* 0x010e620000000a00 */
[----:B------:R4:W5:Y:S01]  /*03e0*/  @!P3 LDG.E.U16 R9, desc[UR4][R20.64] ;  /* 0x000000041409b981 */ /* 0x000962000c1e1500 */
[----:B------:R-:W-:Y:S01]  /*03f0*/  PRMT R22, RZ, 0x7610, R22 ;  /* 0x00007610ff167816 */ /* 0x000fe20000000016 */
[----:B---3--:R-:W-:-:S02]  /*0400*/  @!P1 IMAD.WIDE.U32 R26, R29, 0x2, R26 ;  /* 0x000000021d1a9825 */ /* 0x008fc400078e001a */
[----:B------:R3:W5:Y:S01]  /*0410*/  @!P4 LDG.E.U16 R11, desc[UR4][R18.64] ;  /* 0x00000004120bc981 */ /* 0x000762000c1e1500 */
[----:B------:R-:W-:Y:S01]  /*0420*/  PRMT R24, RZ, 0x7610, R24 ;  /* 0x00007610ff187816 */ /* 0x000fe20000000018 */
[----:B--2---:R-:W-:Y:S01]  /*0430*/  @!P1 IMAD.WIDE.U32 R14, R29, 0x2, R14 ;  /* 0x000000021d0e9825 */ /* 0x004fe200078e000e */
[----:B------:R-:W-:Y:S01]  /*0440*/  @!P2 IADD3 R25, PT, PT, R0, R23, RZ ;  /* 0x000000170019a210 */ /* 0x000fe20007ffe0ff */
[----:B------:R-:W5:Y:S01]  /*0450*/  @!P1 LDG.E.U16 R22, desc[UR4][R26.64] ;  /* 0x000000041a169981 */ /* 0x000f62000c1e1500 */
[----:B----4-:R-:W2:Y:S01]  /*0460*/  LDC.64 R20, c[0x0][0x398] ;  /* 0x0000e600ff147b82 */ /* 0x010ea20000000a00 */
[----:B------:R-:W-:Y:S02]  /*0470*/  @!P2 IADD3 R23, PT, PT, R23, 0x80, RZ ;  /* 0x000000801717a810 */ /* 0x000fe40007ffe0ff */
[----:B------:R4:W5:Y:S05]  /*0480*/  @!P1 LDG.E.U16 R24, desc[UR4][R14.64] ;  /* 0x000000040e189981 */ /* 0x00096a000c1e1500 */
[----:B---3--:R-:W3:Y:S01]  /*0490*/  LDC.64 R18, c[0x0][0x390] ;  /* 0x0000e400ff127b82 */ /* 0x008ee20000000a00 */
[----:B------:R-:W-:Y:S01]  /*04a0*/  ISETP.GE.U32.AND P1, PT, R23, R2, PT ;  /* 0x000000021700720c */ /* 0x000fe20003f26070 */
[----:B0-----:R-:W-:Y:S01]  /*04b0*/  @!P2 IMAD.WIDE.U32 R16, R25, 0x2, R16 ;  /* 0x000000021910a825 */ /* 0x001fe200078e0010 */
[----:B------:R-:W-:-:S03]  /*04c0*/  PRMT R28, RZ, 0x7610, R28 ;  /* 0x00007610ff1c7816 */ /* 0x000fc6000000001c */
[----:B-1----:R-:W-:Y:S02]  /*04d0*/  @!P2 IMAD.WIDE.U32 R12, R25, 0x2, R12 ;  /* 0x00000002190ca825 */ /* 0x002fe400078e000c */
[----:B----4-:R-:W0:Y:S01]  /*04e0*/  LDC.64 R14, c[0x0][0x390] ;  /* 0x0000e400ff0e7b82 */ /* 0x010e220000000a00 */
[----:B------:R1:W5:Y:S05]  /*04f0*/  @!P2 LDG.E.U16 R28, desc[UR4][R16.64] ;  /* 0x00000004101ca981 */ /* 0x00036a000c1e1500 */
[----:B------:R-:W-:Y:S02]  /*0500*/  @!P1 IADD3 R25, PT, PT, R0, R23, RZ ;  /* 0x0000001700199210 */ /* 0x000fe40007ffe0ff */
[----:B-1----:R-:W-:-:S03]  /*0510*/  PRMT R17, RZ, 0x7610, R17 ;  /* 0x00007610ff117816 */ /* 0x002fc60000000011 */
[----:B--2---:R-:W-:Y:S01]  /*0520*/  @!P1 IMAD.WIDE.U32 R20, R25, 0x2, R20 ;  /* 0x0000000219149825 */ /* 0x004fe200078e0014 */
[----:B------:R-:W-:-:S03]  /*0530*/  PRMT R16, RZ, 0x7610, R16 ;  /* 0x00007610ff107816 */ /* 0x000fc60000000010 */
[----:B---3--:R-:W-:-:S03]  /*0540*/  @!P1 IMAD.WIDE.U32 R18, R25, 0x2, R18 ;  /* 0x0000000219129825 */ /* 0x008fc600078e0012 */
[----:B------:R-:W5:Y:S04]  /*0550*/  @!P1 LDG.E.U16 R16, desc[UR4][R20.64] ;  /* 0x0000000414109981 */ /* 0x000f68000c1e1500 */
[----:B------:R-:W5:Y:S01]  /*0560*/  @!P1 LDG.E.U16 R17, desc[UR4][R18.64] ;  /* 0x0000000412119981 */ /* 0x000f62000c1e1500 */
[----:B------:R-:W-:-:S06]  /*0570*/  PRMT R23, RZ, 0x7610, R23 ;  /* 0x00007610ff177816 */ /* 0x000fcc0000000017 */
[----:B------:R1:W5:Y:S02]  /*0580*/  @!P2 LDG.E.U16 R23, desc[UR4][R12.64] ;  /* 0x000000040c17a981 */ /* 0x000364000c1e1500 */
[----:B-1----:R-:W1:Y:S01]  /*0590*/  LDC.64 R12, c[0x0][0x398] ;  /* 0x0000e600ff0c7b82 */ /* 0x002e620000000a00 */
[----:B------:R-:W-:Y:S02]  /*05a0*/  @!P0 IADD3 R27, PT, PT, R0, R3, RZ ;  /* 0x00000003001b8210 */ /* 0x000fe40007ffe0ff */
[----:B------:R-:W-:Y:S02]  /*05b0*/  PRMT R25, RZ, 0x7610, R25 ;  /* 0x00007610ff197816 */ /* 0x000fe40000000019 */
[----:B------:R-:W-:Y:S01]  /*05c0*/  PRMT R26, RZ, 0x7610, R26 ;  /* 0x00007610ff1a7816 */ /* 0x000fe2000000001a */
[----:B0-----:R-:W-:-:S05]  /*05d0*/  @!P0 IMAD.WIDE.U32 R14, R27, 0x2, R14 ;  /* 0x000000021b0e8825 */ /* 0x001fca00078e000e */
[----:B------:R0:W5:Y:S01]  /*05e0*/  @!P0 LDG.E.U16 R25, desc[UR4][R14.64] ;  /* 0x000000040e198981 */ /* 0x000162000c1e1500 */
[----:B-1----:R-:W-:-:S05]  /*05f0*/  @!P0 IMAD.WIDE.U32 R12, R27, 0x2, R12 ;  /* 0x000000021b0c8825 */ /* 0x002fca00078e000c */
[----:B------:R0:W5:Y:S01]  /*0600*/  @!P0 LDG.E.U16 R26, desc[UR4][R12.64] ;  /* 0x000000040c1a8981 */ /* 0x000162000c1e1500 */
[----:B------:R-:W-:Y:S01]  /*0610*/  ISETP.GE.U32.AND P0, PT, R3, R2, PT ;  /* 0x000000020300720c */ /* 0x000fe20003f06070 */
[----:B------:R-:W-:-:S12]  /*0620*/  BSSY.RECONVERGENT B0, `(.L_x_868) ;  /* 0x000002c000007945 */ /* 0x000fd80003800200 */
[----:B0-----:R-:W-:Y:S05]  /*0630*/  @P0 BRA `(.L_x_869) ;  /* 0x0000000000a80947 */ /* 0x001fea0003800000 */
        /* <DEDUP_REMOVED lines=25> */
[C---:B------:R-:W-:Y:S02]  /*07d0*/  FFMA.FTZ R20, R15.reuse, R18, -0.5 ;  /* 0xbf0000000f147423 */ /* 0x040fe40000010012 */
[----:B------:R-:W0:Y:S02]  /*07e0*/  MUFU.EX2 R18, R19 ;  /* 0x0000001300127308 */ /* 0x000e240000000800 */
[----:B------:R-:W-:-:S04]  /*07f0*/  FMUL.FTZ R20, R15, R20 ;  /* 0x000000140f147220 */ /* 0x000fc80000410000 */
[----:B------:R-:W-:Y:S01]  /*0800*/  FFMA.FTZ R15, R15, R20, R15 ;  /* 0x000000140f0f7223 */ /* 0x000fe2000001000f */
[----:B------:R-:W-:-:S03]  /*0810*/  @P1 MOV R20, 0x7f800000 ;  /* 0x7f80000000141802 */ /* 0x000fc60000000f00 */
[----:B------:R-:W-:Y:S02]  /*0820*/  FFMA.FTZ R14, R14, 0.69314718246459960938, R15 ;  /* 0x3f3172180e0e7823 */ /* 0x000fe4000001000f */
        /* <DEDUP_REMOVED lines=11> */
.L_x_869:
[----:B------:R-:W-:Y:S05]  /*08e0*/  BSYNC.RECONVERGENT B0 ;  /* 0x0000000000007941 */ /* 0x000fea0003800200 */
.L_x_868:
[----:B------:R-:W-:Y:S01]  /*08f0*/  IADD3 R13, PT, PT, R3, 0x80, RZ ;  /* 0x00000080030d7810 */ /* 0x000fe20007ffe0ff */
[----:B------:R-:W-:Y:S03]  /*0900*/  BSSY.RECONVERGENT B0, `(.L_x_870) ;  /* 0x000002d000007945 */ /* 0x000fe60003800200 */
[----:B------:R-:W-:-:S13]  /*0910*/  ISETP.GE.U32.AND P1, PT, R13, R2, PT ;  /* 0x000000020d00720c */ /* 0x000fda0003f26070 */
        /* <DEDUP_REMOVED lines=43> */
.L_x_871:
[----:B------:R-:W-:Y:S05]  /*0bd0*/  BSYNC.RECONVERGENT B0 ;  /* 0x0000000000007941 */ /* 0x000fea0003800200 */
.L_x_870:
[----:B-----5:R-:W0:Y:S01]  /*0be0*/  @!P0 LDC.64 R4, c[0x0][0x388] ;  /* 0x0000e200ff048b82 */ /* 0x020e220000000a00 */
[C---:B------:R-:W-:Y:S01]  /*0bf0*/  IADD3 R15, PT, PT, R3.reuse, 0x100, RZ ;  /* 0x00000100030f7810 */ /* 0x040fe20007ffe0ff */
[----:B------:R-:W-:Y:S01]  /*0c00*/  BSSY.RECONVERGENT B0, `(.L_x_872) ;  /* 0x000002f000007945 */ /* 0x000fe20003800200 */
[----:B------:R-:W-:Y:S02]  /*0c10*/  IADD3 R19, PT, PT, R3, 0x180, RZ ;  /* 0x0000018003137810 */ /* 0x000fe40007ffe0ff */
[-C--:B------:R-:W-:Y:S02]  /*0c20*/  ISETP.GE.U32.AND P2, PT, R15, R2.reuse, PT ;  /* 0x000000020f00720c */ /* 0x080fe40003f46070 */
[----:B------:R-:W-:-:S11]  /*0c30*/  ISETP.GE.U32.AND P1, PT, R19, R2, PT ;  /* 0x000000021300720c */ /* 0x000fd60003f26070 */
[----:B------:R-:W-:Y:S05]  /*0c40*/  @P2 BRA `(.L_x_873) ;  /* 0x0000000000a82947 */ /* 0x000fea0003800000 */
[----:B------:R-:W-:Y:S01]  /*0c50*/  SHF.L.U32 R7, R7, 0x10, RZ ;  /* 0x0000001007077819 */ /* 0x000fe200000006ff */
[----:B------:R-:W-:Y:S01]  /*0c60*/  HFMA2 R21, -RZ, RZ, 1.625, 0 ;  /* 0x3e800000ff157431 */ /* 0x000fe200000001ff */
[----:B------:R-:W-:Y:S02]  /*0c70*/  MOV R26, 0x3d39bf78 ;  /* 0x3d39bf78001a7802 */ /* 0x000fe40000000f00 */
[----:B------:R-:W-:Y:S01]  /*0c80*/  SHF.L.U32 R6, R6, 0x10, RZ ;  /* 0x0000001006067819 */ /* 0x000fe200000006ff */
[----:B------:R-:W-:-:S06]  /*0c90*/  FMUL.FTZ R15, R7, 1.4426950216293334961 ;  /* 0x3fb8aa3b070f7820 */ /* 0x000fcc0000410000 */
[----:B------:R-:W1:Y:S02]  /*0ca0*/  MUFU.EX2 R15, R15 ;  /* 0x0000000f000f7308 */ /* 0x000e640000000800 */
        /* <DEDUP_REMOVED lines=20> */
[----:B------:R-:W1:Y:S02]  /*0df0*/  MUFU.EX2 R20, R21 ;  /* 0x0000001500147308 */ /* 0x000e640000000800 */
[----:B------:R-:W-:-:S04]  /*0e00*/  FMUL.FTZ R26, R19, R26 ;  /* 0x0000001a131a7220 */ /* 0x000fc80000410000 */
[----:B------:R-:W-:Y:S01]  /*0e10*/  FFMA.FTZ R19, R19, R26, R19 ;  /* 0x0000001a13137223 */ /* 0x000fe20000010013 */
[----:B------:R-:W-:-:S03]  /*0e20*/  @P2 MOV R26, 0x7f800000 ;  /* 0x7f800000001a2802 */ /* 0x000fc60000000f00 */
[----:B------:R-:W-:Y:S02]  /*0e30*/  FFMA.FTZ R18, R18, 0.69314718246459960938, R19 ;  /* 0x3f31721812127823 */ /* 0x000fe40000010013 */
[C---:B------:R-:W-:Y:S01]  /*0e40*/  @P3 FFMA.FTZ R18, R15.reuse, R26, +INF ;  /* 0x7f8000000f123423 */ /* 0x040fe2000001001a */
[----:B------:R-:W-:Y:S01]  /*0e50*/  @P2 FSETP.NEU.FTZ.AND P3, PT, R15, RZ, PT ;  /* 0x000000ff0f00220b */ /* 0x000fe20003f7d000 */
[----:B-1----:R-:W-:-:S03]  /*0e60*/  FADD.FTZ R20, R20, 1 ;  /* 0x3f80000014147421 */ /* 0x002fc60000010000 */
[----:B------:R-:W-:-:S03]  /*0e70*/  @P2 FSEL R18, R18, -RZ, P3 ;  /* 0x800000ff12122208 */ /* 0x000fc60001800000 */
[----:B------:R-:W1:Y:S08]  /*0e80*/  MUFU.RCP R20, R20 ;  /* 0x0000001400147308 */ /* 0x000e700000001000 */
[----:B------:R-:W2:Y:S01]  /*0e90*/  MUFU.TANH R18, R18 ;  /* 0x0000001200127308 */ /* 0x000ea20000002400 */
[----:B-1----:R-:W-:Y:S01]  /*0ea0*/  FMUL.FTZ R7, R7, R20 ;  /* 0x0000001407077220 */ /* 0x002fe20000410000 */
[----:B--2---:R-:W-:-:S04]  /*0eb0*/  FFMA.FTZ R15, -R18, R18, 1 ;  /* 0x3f800000120f7423 */ /* 0x004fc80000010112 */
[----:B------:R-:W-:-:S04]  /*0ec0*/  FFMA.FTZ R7, R7, R15, R18 ;  /* 0x0000000f07077223 */ /* 0x000fc80000010012 */
[----:B------:R-:W-:-:S05]  /*0ed0*/  FMUL.FTZ R6, R6, R7 ;  /* 0x0000000706067220 */ /* 0x000fca0000410000 */
[----:B------:R-:W-:-:S07]  /*0ee0*/  F2FP.BF16.F32.PACK_AB R6, RZ, R6 ;  /* 0x00000006ff06723e */ /* 0x000fce00000010ff */
.L_x_873:
[----:B------:R-:W-:Y:S05]  /*0ef0*/  BSYNC.RECONVERGENT B0 ;  /* 0x0000000000007941 */ /* 0x000fea0003800200 */
.L_x_872:
[C---:B------:R-:W-:Y:S01]  /*0f00*/  IADD3 R7, PT, PT, R3.reuse, 0x200, RZ ;  /* 0x0000020003077810 */ /* 0x040fe20007ffe0ff */
[----:B------:R-:W-:Y:S01]  /*0f10*/  BSSY.RECONVERGENT B0, `(.L_x_874) ;  /* 0x0000035000007945 */ /* 0x000fe20003800200 */
[----:B------:R-:W-:Y:S02]  /*0f20*/  IADD3 R15, PT, PT, R3, 0x280, RZ ;  /* 0x00000280030f7810 */ /* 0x000fe40007ffe0ff */
[-C--:B------:R-:W-:Y:S02]  /*0f30*/  ISETP.GE.U32.AND P2, PT, R7, R2.reuse, PT ;  /* 0x000000020700720c */ /* 0x080fe40003f46070 */
[----:B------:R-:W-:Y:S02]  /*0f40*/  @!P0 IADD3 R7, PT, PT, R0, R3, RZ ;  /* 0x0000000300078210 */ /* 0x000fe40007ffe0ff */
[C---:B------:R-:W-:Y:S02]  /*0f50*/  IADD3 R19, PT, PT, R3.reuse, 0x300, RZ ;  /* 0x0000030003137810 */ /* 0x040fe40007ffe0ff */
[----:B------:R-:W-:Y:S01]  /*0f60*/  IADD3 R21, PT, PT, R3, 0x380, RZ ;  /* 0x0000038003157810 */ /* 0x000fe20007ffe0ff */
[----:B0-----:R-:W-:Y:S01]  /*0f70*/  @!P0 IMAD.WIDE.U32 R4, R7, 0x2, R4 ;  /* 0x0000000207048825 */ /* 0x001fe200078e0004 */
[----:B------:R-:W-:-:S02]  /*0f80*/  ISETP.GE.U32.AND P3, PT, R15, R2, PT ;  /* 0x000000020f00720c */ /* 0x000fc40003f66070 */
[-C--:B------:R-:W-:Y:S02]  /*0f90*/  ISETP.GE.U32.AND P4, PT, R19, R2.reuse, PT ;  /* 0x000000021300720c */ /* 0x080fe40003f86070 */
[----:B------:R-:W-:Y:S01]  /*0fa0*/  ISETP.GE.U32.AND P5, PT, R21, R2, PT ;  /* 0x000000021500720c */ /* 0x000fe20003fa6070 */
[----:B------:R-:W-:-:S12]  /*0fb0*/  @P1 BRA `(.L_x_875) ;  /* 0x0000000000a81947 */ /* 0x000fd80003800000 */
[----:B------:R-:W-:Y:S01]  /*0fc0*/  SHF.L.U32 R9, R9, 0x10, RZ ;  /* 0x0000001009097819 */ /* 0x000fe200000006ff */
        /* <DEDUP_REMOVED lines=41> */
.L_x_875:
[----:B------:R-:W-:Y:S05]  /*1260*/  BSYNC.RECONVERGENT B0 ;  /* 0x0000000000007941 */ /* 0x000fea0003800200 */
.L_x_874:
[----:B------:R-:W-:Y:S04]  /*1270*/  BSSY.RECONVERGENT B0, `(.L_x_876) ;  /* 0x000002c000007945 */ /* 0x000fe80003800200 */
[----:B------:R-:W-:Y:S05]  /*1280*/  @P2 BRA `(.L_x_877) ;  /* 0x0000000000a82947 */ /* 0x000fea0003800000 */
[----:B------:R-:W-:Y:S01]  /*1290*/  SHF.L.U32 R11, R11, 0x10, RZ ;  /* 0x000000100b0b7819 */ /* 0x000fe200000006ff */
        /* <DEDUP_REMOVED lines=41> */
.L_x_877:
[----:B------:R-:W-:Y:S05]  /*1530*/  BSYNC.RECONVERGENT B0 ;  /* 0x0000000000007941 */ /* 0x000fea0003800200 */
.L_x_876:
[----:B------:R-:W-:Y:S04]  /*1540*/  BSSY.RECONVERGENT B0, `(.L_x_878) ;  /* 0x000002c000007945 */ /* 0x000fe80003800200 */
[----:B------:R-:W-:Y:S05]  /*1550*/  @P3 BRA `(.L_x_879) ;  /* 0x0000000000a83947 */ /* 0x000fea0003800000 */
        /* <DEDUP_REMOVED lines=42> */
.L_x_879:
[----:B------:R-:W-:Y:S05]  /*1800*/  BSYNC.RECONVERGENT B0 ;  /* 0x0000000000007941 */ /* 0x000fea0003800200 */
.L_x_878:
        /* <DEDUP_REMOVED lines=44> */
.L_x_881:
[----:B------:R-:W-:Y:S05]  /*1ad0*/  BSYNC.RECONVERGENT B0 ;  /* 0x0000000000007941 */ /* 0x000fea0003800200 */
.L_x_880:
        /* <DEDUP_REMOVED lines=35> */
[----:B------:R-:W0:Y:S01]  /*1d10*/  MUFU.RCP R11, R18 ;  /* 0x00000012000b7308 */ /* 0x000e220000001000 */
[----:B------:R-:W-:Y:S02]  /*1d20*/  SHF.L.U32 R20, R17, 0x10, RZ ;  /* 0x0000001011147819 */ /* 0x000fe400000006ff */
[----:B------:R-:W-:-:S06]  /*1d30*/  @P1 FSEL R15, R15, -RZ, P2 ;  /* 0x800000ff0f0f1208 */ /* 0x000fcc0001000000 */
[----:B------:R-:W1:Y:S01]  /*1d40*/  MUFU.TANH R15, R15 ;  /* 0x0000000f000f7308 */ /* 0x000e620000002400 */
[----:B0-----:R-:W-:Y:S01]  /*1d50*/  FMUL.FTZ R16, R16, R11 ;  /* 0x0000000b10107220 */ /* 0x001fe20000410000 */
[----:B-1----:R-:W-:-:S04]  /*1d60*/  FFMA.FTZ R11, -R15, R15, 1 ;  /* 0x3f8000000f0b7423 */ /* 0x002fc8000001010f */
[----:B------:R-:W-:-:S04]  /*1d70*/  FFMA.FTZ R11, R16, R11, R15 ;  /* 0x0000000b100b7223 */ /* 0x000fc8000001000f */
[----:B------:R-:W-:-:S05]  /*1d80*/  FMUL.FTZ R11, R20, R11 ;  /* 0x0000000b140b7220 */ /* 0x000fca0000410000 */
[----:B------:R-:W-:-:S07]  /*1d90*/  F2FP.BF16.F32.PACK_AB R11, RZ, R11 ;  /* 0x0000000bff0b723e */ /* 0x000fce00000010ff */
.L_x_883:
[----:B------:R-:W-:Y:S05]  /*1da0*/  BSYNC.RECONVERGENT B0 ;  /* 0x0000000000007941 */ /* 0x000fea0003800200 */
.L_x_882:
[----:B------:R-:W-:Y:S01]  /*1db0*/  @!P0 MOV R3, R13 ;  /* 0x0000000d00038202 */ /* 0x000fe20000000f00 */
[----:B------:R0:W-:Y:S01]  /*1dc0*/  @!P0 STG.E.U16 desc[UR4][R4.64], R12 ;  /* 0x0000000c04008986 */ /* 0x0001e2000c101504 */
[----:B------:R-:W-:Y:S04]  /*1dd0*/  BSSY.RECONVERGENT B0, `(.L_x_884) ;  /* 0x000002d000007945 */ /* 0x000fe80003800200 */
[----:B------:R-:W-:Y:S01]  /*1de0*/  BSSY.RELIABLE B1, `(.L_x_885) ;  /* 0x0000025000017945 */ /* 0x000fe20003800100 */
[----:B------:R-:W-:-:S13]  /*1df0*/  ISETP.GE.U32.AND P0, PT, R3, R2, PT ;  /* 0x000000020300720c */ /* 0x000fda0003f06070 */
[----:B0-----:R-:W-:Y:S05]  /*1e00*/  @P0 BRA `(.L_x_886) ;  /* 0x0000000000300947 */ /* 0x001fea0003800000 */
[----:B------:R-:W0:Y:S01]  /*1e10*/  LDC.64 R4, c[0x0][0x388] ;  /* 0x0000e200ff047b82 */ /* 0x000e220000000a00 */
[----:B------:R-:W-:Y:S02]  /*1e20*/  IADD3 R13, PT, PT, R0, R3, RZ ;  /* 0x00000003000d7210 */ /* 0x000fe40007ffe0ff */
[----:B------:R-:W-:-:S04]  /*1e30*/  IADD3 R3, PT, PT, R3, 0x80, RZ ;  /* 0x0000008003037810 */ /* 0x000fc80007ffe0ff */
[----:B------:R-:W-:Y:S01]  /*1e40*/  ISETP.GE.U32.AND P0, PT, R3, R2, PT ;  /* 0x000000020300720c */ /* 0x000fe20003f06070 */
[----:B0-----:R-:W-:-:S05]  /*1e50*/  IMAD.WIDE.U32 R4, R13, 0x2, R4 ;  /* 0x000000020d047825 */ /* 0x001fca00078e0004 */
[----:B------:R0:W-:Y:S07]  /*1e60*/  STG.E.U16 desc[UR4][R4.64], R14 ;  /* 0x0000000e04007986 */ /* 0x0001ee000c101504 */
[----:B------:R-:W-:Y:S05]  /*1e70*/  @P0 BRA `(.L_x_887) ;  /* 0x0000000000300947 */ /* 0x000fea0003800000 */
[----:B0-----:R-:W0:Y:S01]  /*1e80*/  LDC.64 R4, c[0x0][0x388] ;  /* 0x0000e200ff047b82 */ /* 0x001e220000000a00 */
[----:B------:R-:W-:Y:S02]  /*1e90*/  IADD3 R13, PT, PT, R0, R3, RZ ;  /* 0x00000003000d7210 */ /* 0x000fe40007ffe0ff */
[----:B------:R-:W-:-:S03]  /*1ea0*/  IADD3 R3, PT, PT, R3, 0x80, RZ ;  /* 0x0000008003037810 */ /* 0x000fc60007ffe0ff */
[----:B0-----:R-:W-:-:S05]  /*1eb0*/  IMAD.WIDE.U32 R4, R13, 0x2, R4 ;  /* 0x000000020d047825 */ /* 0x001fca00078e0004 */
[----:B------:R0:W-:Y:S02]  /*1ec0*/  STG.E.U16 desc[UR4][R4.64], R6 ;  /* 0x0000000604007986 */ /* 0x0001e4000c101504 */
.L_x_886:
[----:B------:R-:W-:-:S13]  /*1ed0*/  ISETP.GE.U32.AND P0, PT, R3, R2, PT ;  /* 0x000000020300720c */ /* 0x000fda0003f06070 */
[----:B------:R-:W-:Y:S05]  /*1ee0*/  @P0 BRA `(.L_x_888) ;  /* 0x0000000000300947 */ /* 0x000fea0003800000 */
[----:B0-----:R-:W0:Y:S01]  /*1ef0*/  LDC.64 R4, c[0x0][0x388] ;  /* 0x0000e200ff047b82 */ /* 0x001e220000000a00 */
[----:B------:R-:W-:Y:S02]  /*1f00*/  IADD3 R13, PT, PT, R0, R3, RZ ;  /* 0x00000003000d7210 */ /* 0x000fe40007ffe0ff */
[----:B------:R-:W-:-:S03]  /*1f10*/  IADD3 R3, PT, PT, R3, 0x80, RZ ;  /* 0x0000008003037810 */ /* 0x000fc60007ffe0ff */
[----:B0-----:R-:W-:-:S05]  /*1f20*/  IMAD.WIDE.U32 R4, R13, 0x2, R4 ;  /* 0x000000020d047825 */ /* 0x001fca00078e0004 */
[----:B------:R1:W-:Y:S02]  /*1f30*/  STG.E.U16 desc[UR4][R4.64], R7 ;  /* 0x0000000704007986 */ /* 0x0003e4000c101504 */
.L_x_887:
[----:B------:R-:W-:-:S13]  /*1f40*/  ISETP.GE.U32.AND P0, PT, R3, R2, PT ;  /* 0x000000020300720c */ /* 0x000fda0003f06070 */
[----:B------:R-:W-:Y:S05]  /*1f50*/  @P0 BRA `(.L_x_889) ;  /* 0x0000000000340947 */ /* 0x000fea0003800000 */
[----:B01----:R-:W0:Y:S01]  /*1f60*/  LDC.64 R4, c[0x0][0x388] ;  /* 0x0000e200ff047b82 */ /* 0x003e220000000a00 */
[----:B------:R-:W-:Y:S02]  /*1f70*/  IADD3 R7, PT, PT, R0, R3, RZ ;  /* 0x0000000300077210 */ /* 0x000fe40007ffe0ff */
[----:B------:R-:W-:-:S03]  /*1f80*/  IADD3 R3, PT, PT, R3, 0x80, RZ ;  /* 0x0000008003037810 */ /* 0x000fc60007ffe0ff */
[----:B0-----:R-:W-:-:S05]  /*1f90*/  IMAD.WIDE.U32 R4, R7, 0x2, R4 ;  /* 0x0000000207047825 */ /* 0x001fca00078e0004 */
[----:B------:R1:W-:Y:S02]  /*1fa0*/  STG.E.U16 desc[UR4][R4.64], R8 ;  /* 0x0000000804007986 */ /* 0x0003e4000c101504 */
.L_x_888:
[----:B------:R-:W-:-:S13]  /*1fb0*/  ISETP.GE.U32.AND P0, PT, R3, R2, PT ;  /* 0x000000020300720c */ /* 0x000fda0003f06070 */
[----:B------:R-:W-:Y:S05]  /*1fc0*/  @P0 BREAK.RELIABLE B1 ;  /* 0x0000000000010942 */ /* 0x000fea0003800100 */
[----:B------:R-:W-:Y:S05]  /*1fd0*/  @P0 BRA `(.L_x_890) ;  /* 0x0000000000300947 */ /* 0x000fea0003800000 */
[----:B01----:R-:W0:Y:S01]  /*1fe0*/  LDC.64 R4, c[0x0][0x388] ;  /* 0x0000e200ff047b82 */ /* 0x003e220000000a00 */
[----:B------:R-:W-:Y:S02]  /*1ff0*/  IADD3 R7, PT, PT, R0, R3, RZ ;  /* 0x0000000300077210 */ /* 0x000fe40007ffe0ff */
[----:B------:R-:W-:-:S03]  /*2000*/  IADD3 R3, PT, PT, R3, 0x80, RZ ;  /* 0x0000008003037810 */ /* 0x000fc60007ffe0ff */
[----:B0-----:R-:W-:-:S05]  /*2010*/  IMAD.WIDE.U32 R4, R7, 0x2, R4 ;  /* 0x0000000207047825 */ /* 0x001fca00078e0004 */
[----:B------:R2:W-:Y:S02]  /*2020*/  STG.E.U16 desc[UR4][R4.64], R9 ;  /* 0x0000000904007986 */ /* 0x0005e4000c101504 */
.L_x_889:
[----:B------:R-:W-:Y:S05]  /*2030*/  BSYNC.RELIABLE B1 ;  /* 0x0000000000017941 */ /* 0x000fea0003800100 */
.L_x_885:
[----:B------:R-:W-:-:S13]  /*2040*/  ISETP.GE.U32.AND P0, PT, R3, R2, PT ;  /* 0x000000020300720c */ /* 0x000fda0003f06070 */
[----:B012---:R-:W0:Y:S01]  /*2050*/  @!P0 LDC.64 R4, c[0x0][0x388] ;  /* 0x0000e200ff048b82 */ /* 0x007e220000000a00 */
[----:B------:R-:W-:Y:S02]  /*2060*/  @!P0 IADD3 R7, PT, PT, R0, R3, RZ ;  /* 0x0000000300078210 */ /* 0x000fe40007ffe0ff */
[----:B------:R-:W-:-:S03]  /*2070*/  @!P0 IADD3 R3, PT, PT, R3, 0x80, RZ ;  /* 0x0000008003038810 */ /* 0x000fc60007ffe0ff */
[----:B0-----:R-:W-:-:S05]  /*2080*/  @!P0 IMAD.WIDE.U32 R4, R7, 0x2, R4 ;  /* 0x0000000207048825 */ /* 0x001fca00078e0004 */
[----:B------:R2:W-:Y:S02]  /*2090*/  @!P0 STG.E.U16 desc[UR4][R4.64], R10 ;  /* 0x0000000a04008986 */ /* 0x0005e4000c101504 */
.L_x_890:
[----:B------:R-:W-:Y:S05]  /*20a0*/  BSYNC.RECONVERGENT B0 ;  /* 0x0000000000007941 */ /* 0x000fea0003800200 */
.L_x_884:
[----:B------:R-:W-:Y:S05]  /*20b0*/  WARPSYNC.ALL ;  /* 0x0000000000007948 */ /* 0x000fea0003800000 */
[----:B------:R-:W-:-:S13]  /*20c0*/  ISETP.GE.U32.AND P0, PT, R3, R2, PT ;  /* 0x000000020300720c */ /* 0x000fda0003f06070 */
[----:B------:R-:W-:Y:S05]  /*20d0*/  @P0 EXIT ;  /* 0x000000000000094d */ /* 0x000fea0003800000 */
[----:B012---:R-:W0:Y:S01]  /*20e0*/  LDC.64 R4, c[0x0][0x388] ;  /* 0x0000e200ff047b82 */ /* 0x007e220000000a00 */
[----:B------:R-:W-:-:S05]  /*20f0*/  IADD3 R3, PT, PT, R0, R3, RZ ;  /* 0x0000000300037210 */ /* 0x000fca0007ffe0ff */
[----:B0-----:R-:W-:-:S05]  /*2100*/  IMAD.WIDE.U32 R2, R3, 0x2, R4 ;  /* 0x0000000203027825 */ /* 0x001fca00078e0004 */
[----:B------:R-:W-:Y:S01]  /*2110*/  STG.E.U16 desc[UR4][R2.64], R11 ;  /* 0x0000000b02007986 */ /* 0x000fe2000c101504 */
[----:B------:R-:W-:Y:S05]  /*2120*/  EXIT ;  /* 0x000000000000794d */ /* 0x000fea0003800000 */
.L_x_867:
[----:B------:R-:W0:Y:S01]  /*2130*/  S2R R6, SR_TID.X ;  /* 0x0000000000067919 */ /* 0x000e220000002100 */
[----:B------:R-:W1:Y:S02]  /*2140*/  LDC.64 R2, c[0x0][0x398] ;  /* 0x0000e600ff027b82 */ /* 0x000e640000000a00 */
[----:B-1----:R-:W-:-:S04]  /*2150*/  IMAD.WIDE.U32 R2, R0, 0x2, R2 ;  /* 0x0000000200027825 */ /* 0x002fc800078e0002 */
[----:B0-----:R-:W-:-:S05]  /*2160*/  IMAD.WIDE.U32 R2, R6, 0x4, R2 ;  /* 0x0000000406027825 */ /* 0x001fca00078e0002 */
[----:B------:R-:W2:Y:S04]  /*2170*/  LDG.E R4, desc[UR4][R2.64] ;  /* 0x0000000402047981 */ /* 0x000ea8000c1e1900 */
[----:B------:R-:W3:Y:S04]  /*2180*/  LDG.E R7, desc[UR4][R2.64+0x200] ;  /* 0x0002000402077981 */ /* 0x000ee8000c1e1900 */
[----:B------:R-:W4:Y:S04]  /*2190*/  LDG.E R11, desc[UR4][R2.64+0x400] ;  /* 0x00040004020b7981 */ /* 0x000f28000c1e1900 */
[----:B------:R0:W5:Y:S01]  /*21a0*/  LDG.E R13, desc[UR4][R2.64+0x600] ;  /* 0x00060004020d7981 */ /* 0x000162000c1e1900 */
[----:B------:R-:W-:Y:S01]  /*21b0*/  HFMA2 R9, -RZ, RZ, 1.625, 0 ;  /* 0x3e800000ff097431 */ /* 0x000fe200000001ff */
[----:B------:R-:W-:-:S02]  /*21c0*/  MOV R10, 0x3d39bf78 ;  /* 0x3d39bf78000a7802 */ /* 0x000fc40000000f00 */
[C---:B--2---:R-:W-:Y:S02]  /*21d0*/  SHF.L.U32 R22, R4.reuse, 0x10, RZ ;  /* 0x0000001004167819 */ /* 0x044fe400000006ff */
[----:B------:R-:W-:Y:S02]  /*21e0*/  PRMT R12, R4, 0x7632, R12 ;  /* 0x00007632040c7816 */ /* 0x000fe4000000000c */
[----:B---3--:R-:W-:Y:S01]  /*21f0*/  SHF.L.U32 R15, R7, 0x10, RZ ;  /* 0x00000010070f7819 */ /* 0x008fe200000006ff */
[----:B------:R-:W-:Y:S01]  /*2200*/  FMUL.FTZ R5, R22, 1.4426950216293334961 ;  /* 0x3fb8aa3b16057820 */ /* 0x000fe20000410000 */
[----:B------:R-:W-:Y:S01]  /*2210*/  SHF.L.U32 R12, R12, 0x10, RZ ;  /* 0x000000100c0c7819 */ /* 0x000fe200000006ff */
[----:B------:R-:W-:Y:S02]  /*2220*/  FMUL.FTZ R16, R22, -1.4426950216293334961 ;  /* 0xbfb8aa3b16107820 */ /* 0x000fe40000410000 */
[----:B------:R-:W-:Y:S02]  /*2230*/  FMUL.FTZ R20, R15, 1.4426950216293334961 ;  /* 0x3fb8aa3b0f147820 */ /* 0x000fe40000410000 */
[----:B------:R-:W1:Y:S01]  /*2240*/  MUFU.EX2 R5, R5 ;  /* 0x0000000500057308 */ /* 0x000e620000000800 */
[----:B------:R-:W-:-:S03]  /*2250*/  FMUL.FTZ R19, R12, 1.4426950216293334961 ;  /* 0x3fb8aa3b0c137820 */ /* 0x000fc60000410000 */
[----:B------:R-:W2:Y:S04]  /*2260*/  MUFU.EX2 R16, R16 ;  /* 0x0000001000107308 */ /* 0x000ea80000000800 */
[----:B------:R-:W0:Y:S01]  /*2270*/  MUFU.EX2 R19, R19 ;  /* 0x0000001300137308 */ /* 0x000e220000000800 */
[----:B-1----:R-:W-:Y:S01]  /*2280*/  FADD.FTZ.RZ R4, R5, 1 ;  /* 0x3f80000005047421 */ /* 0x002fe2000001c000 */
[----:B--2---:R-:W-:-:S04]  /*2290*/  FADD.FTZ R23, R16, 1 ;  /* 0x3f80000010177421 */ /* 0x004fc80000010000 */
[----:B------:R-:W-:Y:S01]  /*22a0*/  IADD3 R4, PT, PT, R4, -0x3f400000, RZ ;  /* 0xc0c0000004047810 */ /* 0x000fe20007ffe0ff */
[----:B0-----:R-:W-:-:S03]  /*22b0*/  FADD.FTZ.RZ R3, R19, 1 ;  /* 0x3f80000013037421 */ /* 0x001fc6000001c000 */
[----:B------:R-:W-:Y:S01]  /*22c0*/  LOP3.LUT R4, R4, 0xff800000, RZ, 0xc0, !PT ;  /* 0xff80000004047812 */ /* 0x000fe200078ec0ff */
[----:B------:R-:W0:Y:S03]  /*22d0*/  MUFU.RCP R23, R23 ;  /* 0x0000001700177308 */ /* 0x000e260000001000 */
[----:B------:R-:W-:Y:S02]  /*22e0*/  IADD3 R2, PT, PT, -R4, 0x40800000, RZ ;  /* 0x4080000004027810 */ /* 0x000fe40007ffe1ff */
[-C--:B------:R-:W-:Y:S02]  /*22f0*/  IADD3 R21, PT, PT, R5, -R4.reuse, RZ ;  /* 0x8000000405157210 */ /* 0x080fe40007ffe0ff */
[----:B------:R-:W-:Y:S01]  /*2300*/  IADD3 R3, PT, PT, R3, -0x3f400000, RZ ;  /* 0xc0c0000003037810 */ /* 0x000fe20007ffe0ff */
[----:B------:R-:W-:Y:S01]  /*2310*/  FFMA.FTZ R2, R2, R9, -1 ;  /* 0xbf80000002027423 */ /* 0x000fe20000010009 */
[----:B------:R-:W-:-:S02]  /*2320*/  I2FP.F32.S32 R4, R4 ;  /* 0x0000000400047245 */ /* 0x000fc40000201400 */
[----:B------:R-:W-:Y:S01]  /*2330*/  LOP3.LUT R8, R3, 0xff800000, RZ, 0xc0, !PT ;  /* 0xff80000003087812 */ /* 0x000fe200078ec0ff */
[----:B------:R-:W-:Y:S02]  /*2340*/  FADD.FTZ R21, R21, R2 ;  /* 0x0000000215157221 */ /* 0x000fe40000010000 */
[----:B------:R-:W-:Y:S01]  /*2350*/  FMUL.FTZ R4, R4, 1.1920928955078125e-07 ;  /* 0x3400000004047820 */ /* 0x000fe20000410000 */
[----:B------:R-:W-:Y:S01]  /*2360*/  IADD3 R18, PT, PT, -R8, 0x40800000, RZ ;  /* 0x4080000008127810 */ /* 0x000fe20007ffe1ff */
[----:B------:R-:W-:Y:S01]  /*2370*/  FFMA.FTZ R2, R21, -R10, 0.10546888411045074463 ;  /* 0x3dd8001215027423 */ /* 0x000fe2000001080a */
[----:B------:R-:W-:Y:S01]  /*2380*/  IADD3 R17, PT, PT, R19, -R8, RZ ;  /* 0x8000000813117210 */ /* 0x000fe20007ffe0ff */
[----:B0-----:R-:W-:Y:S02]  /*2390*/  FMUL.FTZ R22, R22, R23 ;  /* 0x0000001716167220 */ /* 0x001fe40000410000 */
[C---:B------:R-:W-:Y:S01]  /*23a0*/  FFMA.FTZ R14, R21.reuse, R2, -0.13229703903198242188 ;  /* 0xbe0778e0150e7423 */ /* 0x040fe20000010002 */
[----:B------:R-:W-:Y:S01]  /*23b0*/  FFMA.FTZ R18, R18, R9, -1 ;  /* 0xbf80000012127423 */ /* 0x000fe20000010009 */
[----:B------:R-:W0:Y:S02]  /*23c0*/  LDC.64 R2, c[0x0][0x390] ;  /* 0x0000e400ff027b82 */ /* 0x000e240000000a00 */
[----:B------:R-:W-:Y:S01]  /*23d0*/  FFMA.FTZ R14, R21, R14, 0.14491446316242218018 ;  /* 0x3e146475150e7423 */ /* 0x000fe2000001000e */
[----:B------:R-:W-:-:S03]  /*23e0*/  FADD.FTZ R17, R17, R18 ;  /* 0x0000001211117221 */ /* 0x000fc60000010000 */
[----:B------:R-:W-:Y:S01]  /*23f0*/  FFMA.FTZ R14, R21, R14, -0.16641564667224884033 ;  /* 0xbe2a68dd150e7423 */ /* 0x000fe2000001000e */
[----:B------:R-:W-:-:S03]  /*2400*/  FFMA.FTZ R16, R17, -R10, 0.10546888411045074463 ;  /* 0x3dd8001211107423 */ /* 0x000fc6000001080a */
[----:B------:R-:W-:Y:S01]  /*2410*/  FFMA.FTZ R14, R21, R14, 0.19988867640495300293 ;  /* 0x3e4caf9e150e7423 */ /* 0x000fe2000001000e */
[----:B------:R-:W-:-:S03]  /*2420*/  FFMA.FTZ R18, R17, R16, -0.13229703903198242188 ;  /* 0xbe0778e011127423 */ /* 0x000fc60000010010 */
[----:B------:R-:W-:Y:S01]  /*2430*/  FFMA.FTZ R14, R21, R14, -0.25000196695327758789 ;  /* 0xbe800042150e7423 */ /* 0x000fe2000001000e */
[----:B------:R-:W-:-:S03]  /*2440*/  FFMA.FTZ R18, R17, R18, 0.14491446316242218018 ;  /* 0x3e14647511127423 */ /* 0x000fc60000010012 */
[----:B------:R-:W-:Y:S01]  /*2450*/  FFMA.FTZ R16, R21, R14, 0.33333510160446166992 ;  /* 0x3eaaaae615107423 */ /* 0x000fe2000001000e */
[----:B------:R-:W-:Y:S01]  /*2460*/  ISETP.GE.U32.AND P1, PT, R5, 0x7f800000, PT ;  /* 0x7f8000000500780c */ /* 0x000fe20003f26070 */
[----:B------:R-:W1:Y:S01]  /*2470*/  MUFU.EX2 R14, R20 ;  /* 0x00000014000e7308 */ /* 0x000e620000000800 */
[----:B------:R-:W-:Y:S01]  /*2480*/  FFMA.FTZ R18, R17, R18, -0.16641564667224884033 ;  /* 0xbe2a68dd11127423 */ /* 0x000fe20000010012 */
[----:B------:R-:W-:Y:S01]  /*2490*/  FFMA.FTZ R16, R21, R16, -0.5 ;  /* 0xbf00000015107423 */ /* 0x000fe20000010010 */
[----:B0-----:R-:W-:Y:S01]  /*24a0*/  IMAD.WIDE.U32 R2, R0, 0x2, R2 ;  /* 0x0000000200027825 */ /* 0x001fe200078e0002 */
[----:B------:R-:W-:-:S03]  /*24b0*/  ISETP.GT.AND P0, PT, R5, -0x40800000, P1 ;  /* 0xbf8000000500780c */ /* 0x000fc60000f04270 */
[----:B------:R-:W-:Y:S01]  /*24c0*/  FMUL.FTZ R16, R21, R16 ;  /* 0x0000001015107220 */ /* 0x000fe20000410000 */
[----:B------:R-:W-:-:S03]  /*24d0*/  FFMA.FTZ R18, R17, R18, 0.19988867640495300293 ;  /* 0x3e4caf9e11127423 */ /* 0x000fc60000010012 */
[----:B------:R-:W-:Y:S01]  /*24e0*/  FFMA.FTZ R21, R21, R16, R21 ;  /* 0x0000001015157223 */ /* 0x000fe20000010015 */
[----:B------:R-:W-:-:S04]  /*24f0*/  IMAD.WIDE.U32 R2, R6, 0x4, R2 ;  /* 0x0000000406027825 */ /* 0x000fc800078e0002 */
[C---:B------:R-:W-:Y:S01]  /*2500*/  FFMA.FTZ R18, R17.reuse, R18, -0.25000196695327758789 ;  /* 0xbe80004211127423 */ /* 0x040fe20000010012 */
[----:B------:R-:W-:Y:S01]  /*2510*/  FFMA.FTZ R24, R4, 0.69314718246459960938, R21 ;  /* 0x3f31721804187823 */ /* 0x000fe20000010015 */
[----:B-1----:R-:W-:Y:S01]  /*2520*/  FADD.FTZ.RZ R16, R14, 1 ;  /* 0x3f8000000e107421 */ /* 0x002fe2000001c000 */
[----:B------:R-:W2:Y:S01]  /*2530*/  LDG.E R4, desc[UR4][R2.64] ;  /* 0x0000000402047981 */ /* 0x000ea2000c1e1900 */
[----:B------:R-:W-:Y:S01]  /*2540*/  @P1 MOV R28, 0x7f800000 ;  /* 0x7f800000001c1802 */ /* 0x000fe20000000f00 */
[----:B------:R-:W-:Y:S02]  /*2550*/  FFMA.FTZ R18, R17, R18, 0.33333510160446166992 ;  /* 0x3eaaaae611127423 */ /* 0x000fe40000010012 */
[----:B------:R-:W-:-:S04]  /*2560*/  IADD3 R23, PT, PT, R16, -0x3f400000, RZ ;  /* 0xc0c0000010177810 */ /* 0x000fc80007ffe0ff */
[----:B------:R-:W-:-:S04]  /*2570*/  LOP3.LUT R23, R23, 0xff800000, RZ, 0xc0, !PT ;  /* 0xff80000017177812 */ /* 0x000fc800078ec0ff */
[----:B------:R-:W-:Y:S01]  /*2580*/  IADD3 R26, PT, PT, -R23, 0x40800000, RZ ;  /* 0x40800000171a7810 */ /* 0x000fe20007ffe1ff */
[----:B------:R-:W-:Y:S01]  /*2590*/  @P0 FFMA.FTZ R24, R5, R28, +INF ;  /* 0x7f80000005180423 */ /* 0x000fe2000001001c */
[----:B------:R-:W-:Y:S01]  /*25a0*/  IADD3 R25, PT, PT, R14, -R23, RZ ;  /* 0x800000170e197210 */ /* 0x000fe20007ffe0ff */
[----:B------:R-:W-:Y:S01]  /*25b0*/  FFMA.FTZ R18, R17, R18, -0.5 ;  /* 0xbf00000011127423 */ /* 0x000fe20000010012 */
[----:B------:R-:W-:Y:S01]  /*25c0*/  @P1 FSETP.NEU.FTZ.AND P2, PT, R5, RZ, PT ;  /* 0x000000ff0500120b */ /* 0x000fe20003f5d000 */
[----:B------:R-:W-:Y:S01]  /*25d0*/  FFMA.FTZ R26, R26, R9, -1 ;  /* 0xbf8000001a1a7423 */ /* 0x000fe20000010009 */
[----:B------:R-:W-:Y:S01]  /*25e0*/  PRMT R7, R7, 0x7632, R7 ;  /* 0x0000763207077816 */ /* 0x000fe20000000007 */
[----:B------:R-:W3:Y:S01]  /*25f0*/  LDG.E R5, desc[UR4][R2.64+0x200] ;  /* 0x0002000402057981 */ /* 0x000ee2000c1e1900 */
[----:B------:R-:W-:Y:S01]  /*2600*/  I2FP.F32.S32 R8, R8 ;  /* 0x0000000800087245 */ /* 0x000fe20000201400 */
[----:B------:R-:W-:Y:S01]  /*2610*/  FMUL.FTZ R18, R17, R18 ;  /* 0x0000001211127220 */ /* 0x000fe20000410000 */
[----:B------:R-:W-:Y:S01]  /*2620*/  SHF.L.U32 R16, R7, 0x10, RZ ;  /* 0x0000001007107819 */ /* 0x000fe200000006ff */
[----:B------:R-:W-:Y:S01]  /*2630*/  FADD.FTZ R25, R25, R26 ;  /* 0x0000001a19197221 */ /* 0x000fe20000010000 */
[----:B------:R-:W-:Y:S01]  /*2640*/  FMUL.FTZ R20, R12, -1.4426950216293334961 ;  /* 0xbfb8aa3b0c147820 */ /* 0x000fe20000410000 */
[----:B------:R-:W-:Y:S01]  /*2650*/  FMUL.FTZ R7, R8, 1.1920928955078125e-07 ;  /* 0x3400000008077820 */ /* 0x000fe20000410000 */
[----:B------:R-:W-:Y:S01]  /*2660*/  FFMA.FTZ R18, R17, R18, R17 ;  /* 0x0000001211127223 */ /* 0x000fe20000010011 */
[----:B------:R-:W-:Y:S01]  /*2670*/  FFMA.FTZ R8, R25, -R10, 0.10546888411045074463 ;  /* 0x3dd8001219087423 */ /* 0x000fe2000001080a */
[----:B------:R-:W-:-:S02]  /*2680*/  FMUL.FTZ R17, R16, 1.4426950216293334961 ;  /* 0x3fb8aa3b10117820 */ /* 0x000fc40000410000 */
[----:B------:R-:W-:Y:S01]  /*2690*/  FFMA.FTZ R18, R7, 0.69314718246459960938, R18 ;  /* 0x3f31721807127823 */ /* 0x000fe20000010012 */
[----:B------:R-:W-:Y:S01]  /*26a0*/  FFMA.FTZ R26, R25, R8, -0.13229703903198242188 ;  /* 0xbe0778e0191a7423 */ /* 0x000fe20000010008 */
[----:B------:R-:W3:Y:S01]  /*26b0*/  LDG.E R7, desc[UR4][R2.64+0x400] ;  /* 0x0004000402077981 */ /* 0x000ee2000c1e1900 */
[----:B------:R-:W0:Y:S03]  /*26c0*/  MUFU.EX2 R20, R20 ;  /* 0x0000001400147308 */ /* 0x000e260000000800 */
[----:B------:R1:W3:Y:S01]  /*26d0*/  LDG.E R8, desc[UR4][R2.64+0x600] ;  /* 0x0006000402087981 */ /* 0x0002e2000c1e1900 */
[----:B------:R-:W4:Y:S01]  /*26e0*/  MUFU.EX2 R17, R17 ;  /* 0x0000001100117308 */ /* 0x000f220000000800 */
[----:B0-----:R-:W-:Y:S01]  /*26f0*/  FADD.FTZ R21, R20, 1 ;  /* 0x3f80000014157421 */ /* 0x001fe20000010000 */
[----:B----4-:R-:W-:-:S05]  /*2700*/  FADD.FTZ.RZ R20, R17, 1 ;  /* 0x3f80000011147421 */ /* 0x010fca000001c000 */
[----:B------:R-:W0:Y:S01]  /*2710*/  MUFU.RCP R21, R21 ;  /* 0x0000001500157308 */ /* 0x000e220000001000 */
[----:B------:R-:W-:-:S04]  /*2720*/  IADD3 R20, PT, PT, R20, -0x3f400000, RZ ;  /* 0xc0c0000014147810 */ /* 0x000fc80007ffe0ff */
[----:B------:R-:W-:-:S04]  /*2730*/  LOP3.LUT R20, R20, 0xff800000, RZ, 0xc0, !PT ;  /* 0xff80000014147812 */ /* 0x000fc800078ec0ff */
[----:B-1----:R-:W-:Y:S02]  /*2740*/  IADD3 R2, PT, PT, -R20, 0x40800000, RZ ;  /* 0x4080000014027810 */ /* 0x002fe40007ffe1ff */
[----:B------:R-:W-:-:S03]  /*2750*/  IADD3 R27, PT, PT, R17, -R20, RZ ;  /* 0x80000014111b7210 */ /* 0x000fc60007ffe0ff */
[----:B------:R-:W-:Y:S01]  /*2760*/  FFMA.FTZ R2, R2, R9, -1 ;  /* 0xbf80000002027423 */ /* 0x000fe20000010009 */
[----:B------:R-:W-:Y:S01]  /*2770*/  FFMA.FTZ R26, R25, R26, 0.14491446316242218018 ;  /* 0x3e146475191a7423 */ /* 0x000fe2000001001a */
[----:B------:R-:W-:Y:S02]  /*2780*/  ISETP.GE.U32.AND P0, PT, R19, 0x7f800000, PT ;  /* 0x7f8000001300780c */ /* 0x000fe40003f06070 */
[----:B------:R-:W-:Y:S01]  /*2790*/  FADD.FTZ R27, R27, R2 ;  /* 0x000000021b1b7221 */ /* 0x000fe20000010000 */
[----:B------:R-:W-:Y:S01]  /*27a0*/  FFMA.FTZ R26, R25, R26, -0.16641564667224884033 ;  /* 0xbe2a68dd191a7423 */ /* 0x000fe2000001001a */
[----:B0-----:R-:W-:Y:S01]  /*27b0*/  FMUL.FTZ R21, R12, R21 ;  /* 0x000000150c157220 */ /* 0x001fe20000410000 */
[----:B------:R-:W-:Y:S01]  /*27c0*/  @P1 FSEL R24, R24, -RZ, P2 ;  /* 0x800000ff18181208 */ /* 0x000fe20001000000 */
[----:B------:R-:W-:Y:S01]  /*27d0*/  FFMA.FTZ R12, R27, -R10, 0.10546888411045074463 ;  /* 0x3dd800121b0c7423 */ /* 0x000fe2000001080a */
[----:B------:R-:W-:Y:S01]  /*27e0*/  ISETP.GT.AND P3, PT, R19, -0x40800000, P0 ;  /* 0xbf8000001300780c */ /* 0x000fe20000764270 */
[----:B------:R-:W-:Y:S01]  /*27f0*/  FFMA.FTZ R26, R25, R26, 0.19988867640495300293 ;  /* 0x3e4caf9e191a7423 */ /* 0x000fe2000001001a */
[----:B------:R0:W1:Y:S01]  /*2800*/  MUFU.TANH R3, R24 ;  /* 0x0000001800037308 */ /* 0x0000620000002400 */
[----:B------:R-:W-:-:S02]  /*2810*/  FFMA.FTZ R12, R27, R12, -0.13229703903198242188 ;  /* 0xbe0778e01b0c7423 */ /* 0x000fc4000001000c */
[----:B------:R-:W-:Y:S01]  /*2820*/  FFMA.FTZ R26, R25, R26, -0.25000196695327758789 ;  /* 0xbe800042191a7423 */ /* 0x000fe2000001001a */
[----:B------:R-:W-:Y:S01]  /*2830*/  @P0 MOV R28, 0x7f800000 ;  /* 0x7f800000001c0802 */ /* 0x000fe20000000f00 */
[----:B0-----:R-:W-:Y:S02]  /*2840*/  FFMA.FTZ R24, R27, R12, 0.14491446316242218018 ;  /* 0x3e1464751b187423 */ /* 0x001fe4000001000c */
[----:B------:R-:W-:Y:S01]  /*2850*/  FFMA.FTZ R26, R25, R26, 0.33333510160446166992 ;  /* 0x3eaaaae6191a7423 */ /* 0x000fe2000001001a */
[----:B------:R-:W-:Y:S01]  /*2860*/  SHF.L.U32 R12, R11, 0x10, RZ ;  /* 0x000000100b0c7819 */ /* 0x000fe200000006ff */
[----:B------:R-:W-:Y:S01]  /*2870*/  FFMA.FTZ R24, R27, R24, -0.16641564667224884033 ;  /* 0xbe2a68dd1b187423 */ /* 0x000fe20000010018 */
[----:B------:R-:W-:Y:S01]  /*2880*/  ISETP.GE.U32.AND P1, PT, R14, 0x7f800000, PT ;  /* 0x7f8000000e00780c */ /* 0x000fe20003f26070 */
[C---:B------:R-:W-:Y:S01]  /*2890*/  @P3 FFMA.FTZ R18, R19.reuse, R28, +INF ;  /* 0x7f80000013123423 */ /* 0x040fe2000001001c */
[----:B------:R-:W-:Y:S01]  /*28a0*/  @P0 FSETP.NEU.FTZ.AND P2, PT, R19, RZ, PT ;  /* 0x000000ff1300020b */ /* 0x000fe20003f5d000 */
[----:B------:R-:W-:Y:S01]  /*28b0*/  FFMA.FTZ R26, R25, R26, -0.5 ;  /* 0xbf000000191a7423 */ /* 0x000fe2000001001a */
[----:B------:R-:W-:Y:S01]  /*28c0*/  FMUL.FTZ R19, R12, 1.4426950216293334961 ;  /* 0x3fb8aa3b0c137820 */ /* 0x000fe20000410000 */
[----:B------:R-:W-:Y:S01]  /*28d0*/  FFMA.FTZ R24, R27, R24, 0.19988867640495300293 ;  /* 0x3e4caf9e1b187423 */ /* 0x000fe20000010018 */
[----:B------:R-:W-:Y:S01]  /*28e0*/  I2FP.F32.S32 R23, R23 ;  /* 0x0000001700177245 */ /* 0x000fe20000201400 */
[----:B------:R-:W-:Y:S01]  /*28f0*/  FMUL.FTZ R26, R25, R26 ;  /* 0x0000001a191a7220 */ /* 0x000fe20000410000 */
[----:B------:R-:W-:Y:S01]  /*2900*/  ISETP.GT.AND P3, PT, R14, -0x40800000, P1 ;  /* 0xbf8000000e00780c */ /* 0x000fe20000f64270 */
[----:B------:R-:W-:Y:S01]  /*2910*/  FFMA.FTZ R24, R27, R24, -0.25000196695327758789 ;  /* 0xbe8000421b187423 */ /* 0x000fe20000010018 */
[----:B-1----:R-:W-:Y:S01]  /*2920*/  FFMA.FTZ R2, -R3, R3, 1 ;  /* 0x3f80000003027423 */ /* 0x002fe20000010103 */
[----:B------:R-:W0:Y:S01]  /*2930*/  MUFU.EX2 R19, R19 ;  /* 0x0000001300137308 */ /* 0x000e220000000800 */
[----:B------:R-:W-:Y:S01]  /*2940*/  FFMA.FTZ R26, R25, R26, R25 ;  /* 0x0000001a191a7223 */ /* 0x000fe20000010019 */
[----:B------:R-:W-:Y:S01]  /*2950*/  FMUL.FTZ R23, R23, 1.1920928955078125e-07 ;  /* 0x3400000017177820 */ /* 0x000fe20000410000 */
[----:B------:R-:W-:Y:S01]  /*2960*/  FFMA.FTZ R24, R27, R24, 0.33333510160446166992 ;  /* 0x3eaaaae61b187423 */ /* 0x000fe20000010018 */
[----:B------:R-:W-:Y:S01]  /*2970*/  FFMA.FTZ R2, R22, R2, R3 ;  /* 0x0000000216027223 */ /* 0x000fe20000010003 */
[----:B------:R-:W-:Y:S01]  /*2980*/  @P1 MOV R3, 0x7f800000 ;  /* 0x7f80000000031802 */ /* 0x000fe20000000f00 */
[----:B------:R-:W-:Y:S01]  /*2990*/  FFMA.FTZ R22, R23, 0.69314718246459960938, R26 ;  /* 0x3f31721817167823 */ /* 0x000fe2000001001a */
[----:B------:R-:W-:Y:S01]  /*29a0*/  FMUL.FTZ R23, R15, -1.4426950216293334961 ;  /* 0xbfb8aa3b0f177820 */ /* 0x000fe20000410000 */
[C---:B------:R-:W-:Y:S01]  /*29b0*/  FFMA.FTZ R24, R27.reuse, R24, -0.5 ;  /* 0xbf0000001b187423 */ /* 0x040fe20000010018 */
[----:B------:R-:W-:Y:S01]  /*29c0*/  FMUL.FTZ R26, R16, -1.4426950216293334961 ;  /* 0xbfb8aa3b101a7820 */ /* 0x000fe20000410000 */
[----:B------:R-:W-:Y:S01]  /*29d0*/  I2FP.F32.S32 R20, R20 ;  /* 0x0000001400147245 */ /* 0x000fe20000201400 */
[C---:B------:R-:W-:Y:S01]  /*29e0*/  @P3 FFMA.FTZ R22, R14.reuse, R3, +INF ;  /* 0x7f8000000e163423 */ /* 0x040fe20000010003 */
[C---:B------:R-:W-:Y:S01]  /*29f0*/  FMUL.FTZ R24, R27.reuse, R24 ;  /* 0x000000181b187220 */ /* 0x040fe20000410000 */
[----:B------:R-:W-:Y:S01]  /*2a00*/  @P1 FSETP.NEU.FTZ.AND P3, PT, R14, RZ, PT ;  /* 0x000000ff0e00120b */ /* 0x000fe20003f7d000 */
[----:B------:R-:W1:Y:S01]  /*2a10*/  MUFU.EX2 R23, R23 ;  /* 0x0000001700177308 */ /* 0x000e620000000800 */
[----:B------:R-:W-:Y:S01]  /*2a20*/  @P0 FSEL R18, R18, -RZ, P2 ;  /* 0x800000ff12120208 */ /* 0x000fe20001000000 */
[----:B------:R-:W-:-:S02]  /*2a30*/  FFMA.FTZ R25, R27, R24, R27 ;  /* 0x000000181b197223 */ /* 0x000fc4000001001b */
[----:B------:R0:W4:Y:S01]  /*2a40*/  MUFU.EX2 R14, R26 ;  /* 0x0000001a000e7308 */ /* 0x0001220000000800 */
[----:B------:R-:W-:Y:S01]  /*2a50*/  ISETP.GE.U32.AND P4, PT, R17, 0x7f800000, PT ;  /* 0x7f8000001100780c */ /* 0x000fe20003f86070 */
[----:B------:R-:W-:Y:S02]  /*2a60*/  FMUL.FTZ R20, R20, 1.1920928955078125e-07 ;  /* 0x3400000014147820 */ /* 0x000fe40000410000 */
[----:B------:R-:W5:Y:S01]  /*2a70*/  MUFU.TANH R18, R18 ;  /* 0x0000001200127308 */ /* 0x000f620000002400 */
[----:B0-----:R-:W-:Y:S01]  /*2a80*/  FADD.FTZ.RZ R26, R19, 1 ;  /* 0x3f800000131a7421 */ /* 0x001fe2000001c000 */
[----:B------:R-:W-:Y:S01]  /*2a90*/  FFMA.FTZ R25, R20, 0.69314718246459960938, R25 ;  /* 0x3f31721814197823 */ /* 0x000fe20000010019 */
[----:B------:R-:W-:-:S03]  /*2aa0*/  ISETP.GT.AND P5, PT, R17, -0x40800000, P4 ;  /* 0xbf8000001100780c */ /* 0x000fc600027a4270 */
[----:B------:R-:W-:Y:S01]  /*2ab0*/  IADD3 R20, PT, PT, R26, -0x3f400000, RZ ;  /* 0xc0c000001a147810 */ /* 0x000fe20007ffe0ff */
[----:B-1----:R-:W-:Y:S01]  /*2ac0*/  FADD.FTZ R23, R23, 1 ;  /* 0x3f80000017177421 */ /* 0x002fe20000010000 */
[----:B------:R-:W-:Y:S02]  /*2ad0*/  PRMT R11, R11, 0x7632, R11 ;  /* 0x000076320b0b7816 */ /* 0x000fe4000000000b */
[----:B------:R-:W-:Y:S01]  /*2ae0*/  LOP3.LUT R20, R20, 0xff800000, RZ, 0xc0, !PT ;  /* 0xff80000014147812 */ /* 0x000fe200078ec0ff */
[----:B----4-:R-:W-:Y:S01]  /*2af0*/  FADD.FTZ R27, R14, 1 ;  /* 0x3f8000000e1b7421 */ /* 0x010fe20000010000 */
[----:B------:R-:W-:Y:S02]  /*2b00*/  @P4 MOV R26, 0x7f800000 ;  /* 0x7f800000001a4802 */ /* 0x000fe40000000f00 */
[----:B------:R-:W-:Y:S01]  /*2b10*/  IADD3 R14, PT, PT, -R20, 0x40800000, RZ ;  /* 0x40800000140e7810 */ /* 0x000fe20007ffe1ff */
[----:B------:R0:W1:Y:S01]  /*2b20*/  MUFU.RCP R24, R23 ;  /* 0x0000001700187308 */ /* 0x0000620000001000 */
[----:B------:R-:W-:Y:S01]  /*2b30*/  SHF.L.U32 R11, R11, 0x10, RZ ;  /* 0x000000100b0b7819 */ /* 0x000fe200000006ff */
[C---:B------:R-:W-:Y:S01]  /*2b40*/  @P5 FFMA.FTZ R25, R17.reuse, R26, +INF ;  /* 0x7f80000011195423 */ /* 0x040fe2000001001a */
[----:B------:R-:W-:Y:S01]  /*2b50*/  @P1 FSEL R22, R22, -RZ, P3 ;  /* 0x800000ff16161208 */ /* 0x000fe20001800000 */
[----:B------:R-:W-:Y:S01]  /*2b60*/  FFMA.FTZ R14, R14, R9, -1 ;  /* 0xbf8000000e0e7423 */ /* 0x000fe20000010009 */
[----:B------:R-:W-:Y:S01]  /*2b70*/  @P4 FSETP.NEU.FTZ.AND P0, PT, R17, RZ, PT ;  /* 0x000000ff1100420b */ /* 0x000fe20003f1d000 */
[----:B------:R-:W-:Y:S01]  /*2b80*/  FMUL.FTZ R3, R11, 1.4426950216293334961 ;  /* 0x3fb8aa3b0b037820 */ /* 0x000fe20000410000 */
[----:B0-----:R-:W-:Y:S01]  /*2b90*/  IADD3 R23, PT, PT, R19, -R20, RZ ;  /* 0x8000001413177210 */ /* 0x001fe20007ffe0ff */
[----:B------:R-:W0:Y:S01]  /*2ba0*/  MUFU.TANH R17, R22 ;  /* 0x0000001600117308 */ /* 0x000e220000002400 */
[----:B------:R-:W-:-:S03]  /*2bb0*/  @P4 FSEL R25, R25, -RZ, P0 ;  /* 0x800000ff19194208 */ /* 0x000fc60000000000 */
[----:B------:R-:W-:Y:S01]  /*2bc0*/  FADD.FTZ R23, R23, R14 ;  /* 0x0000000e17177221 */ /* 0x000fe20000010000 */
[----:B-----5:R-:W-:-:S03]  /*2bd0*/  FFMA.FTZ R14, -R18, R18, 1 ;  /* 0x3f800000120e7423 */ /* 0x020fc60000010112 */
[----:B------:R-:W4:Y:S01]  /*2be0*/  MUFU.EX2 R3, R3 ;  /* 0x0000000300037308 */ /* 0x000f220000000800 */
[----:B------:R-:W-:Y:S01]  /*2bf0*/  FFMA.FTZ R14, R21, R14, R18 ;  /* 0x0000000e150e7223 */ /* 0x000fe20000010012 */
[C---:B------:R-:W-:Y:S02]  /*2c00*/  FFMA.FTZ R18, R23.reuse, -R10, 0.10546888411045074463 ;  /* 0x3dd8001217127423 */ /* 0x040fe4000001080a */
[----:B------:R-:W5:Y:S02]  /*2c10*/  MUFU.RCP R27, R27 ;  /* 0x0000001b001b7308 */ /* 0x000f640000001000 */
[----:B------:R-:W-:-:S06]  /*2c20*/  FFMA.FTZ R18, R23, R18, -0.13229703903198242188 ;  /* 0xbe0778e017127423 */ /* 0x000fcc0000010012 */
[----:B------:R-:W5:Y:S01]  /*2c30*/  MUFU.TANH R25, R25 ;  /* 0x0000001900197308 */ /* 0x000f620000002400 */
[----:B------:R-:W-:Y:S01]  /*2c40*/  FFMA.FTZ R18, R23, R18, 0.14491446316242218018 ;  /* 0x3e14647517127423 */ /* 0x000fe20000010012 */
[----:B-1----:R-:W-:Y:S01]  /*2c50*/  FMUL.FTZ R24, R15, R24 ;  /* 0x000000180f187220 */ /* 0x002fe20000410000 */
[----:B0-----:R-:W-:Y:S01]  /*2c60*/  FFMA.FTZ R15, -R17, R17, 1 ;  /* 0x3f800000110f7423 */ /* 0x001fe20000010111 */
[----:B----4-:R-:W-:Y:S01]  /*2c70*/  FADD.FTZ.RZ R21, R3, 1 ;  /* 0x3f80000003157421 */ /* 0x010fe2000001c000 */
[C---:B------:R-:W-:Y:S02]  /*2c80*/  FFMA.FTZ R18, R23.reuse, R18, -0.16641564667224884033 ;  /* 0xbe2a68dd17127423 */ /* 0x040fe40000010012 */
[----:B------:R-:W-:Y:S02]  /*2c90*/  FFMA.FTZ R17, R24, R15, R17 ;  /* 0x0000000f18117223 */ /* 0x000fe40000010011 */
[----:B------:R-:W-:Y:S01]  /*2ca0*/  FFMA.FTZ R18, R23, R18, 0.19988867640495300293 ;  /* 0x3e4caf9e17127423 */ /* 0x000fe20000010012 */
[----:B------:R-:W-:Y:S01]  /*2cb0*/  IADD3 R24, PT, PT, R21, -0x3f400000, RZ ;  /* 0xc0c0000015187810 */ /* 0x000fe20007ffe0ff */
[----:B-----5:R-:W-:Y:S01]  /*2cc0*/  FMUL.FTZ R16, R16, R27 ;  /* 0x0000001b10107220 */ /* 0x020fe20000410000 */
[----:B------:R-:W-:Y:S01]  /*2cd0*/  SHF.L.U32 R15, R13, 0x10, RZ ;  /* 0x000000100d0f7819 */ /* 0x000fe200000006ff */
[----:B------:R-:W-:Y:S01]  /*2ce0*/  FFMA.FTZ R22, R23, R18, -0.25000196695327758789 ;  /* 0xbe80004217167423 */ /* 0x000fe20000010012 */
[----:B------:R-:W-:Y:S01]  /*2cf0*/  LOP3.LUT R18, R24, 0xff800000, RZ, 0xc0, !PT ;  /* 0xff80000018127812 */ /* 0x000fe200078ec0ff */
[----:B------:R-:W-:-:S02]  /*2d00*/  FFMA.FTZ R21, -R25, R25, 1 ;  /* 0x3f80000019157423 */ /* 0x000fc40000010119 */
[----:B------:R-:W-:Y:S01]  /*2d10*/  FFMA.FTZ R22, R23, R22, 0.33333510160446166992 ;  /* 0x3eaaaae617167423 */ /* 0x000fe20000010016 */
[----:B------:R-:W-:Y:S01]  /*2d20*/  IADD3 R24, PT, PT, -R18, 0x40800000, RZ ;  /* 0x4080000012187810 */ /* 0x000fe20007ffe1ff */
[----:B------:R-:W-:Y:S01]  /*2d30*/  FFMA.FTZ R16, R16, R21, R25 ;  /* 0x0000001510107223 */ /* 0x000fe20000010019 */
[----:B------:R-:W-:Y:S01]  /*2d40*/  FMUL.FTZ R21, R15, 1.4426950216293334961 ;  /* 0x3fb8aa3b0f157820 */ /* 0x000fe20000410000 */
[----:B------:R-:W-:Y:S01]  /*2d50*/  FFMA.FTZ R22, R23, R22, -0.5 ;  /* 0xbf00000017167423 */ /* 0x000fe20000010016 */
[----:B------:R-:W-:Y:S01]  /*2d60*/  IADD3 R25, PT, PT, R3, -R18, RZ ;  /* 0x8000001203197210 */ /* 0x000fe20007ffe0ff */
[----:B------:R-:W-:-:S03]  /*2d70*/  FFMA.FTZ R24, R24, R9, -1 ;  /* 0xbf80000018187423 */ /* 0x000fc60000010009 */
[----:B------:R-:W0:Y:S01]  /*2d80*/  MUFU.EX2 R21, R21 ;  /* 0x0000001500157308 */ /* 0x000e220000000800 */
[----:B------:R-:W-:Y:S01]  /*2d90*/  FMUL.FTZ R22, R23, R22 ;  /* 0x0000001617167220 */ /* 0x000fe20000410000 */
[----:B------:R-:W-:-:S03]  /*2da0*/  FADD.FTZ R25, R25, R24 ;  /* 0x0000001819197221 */ /* 0x000fc60000010000 */
[----:B------:R-:W-:Y:S01]  /*2db0*/  FFMA.FTZ R23, R23, R22, R23 ;  /* 0x0000001617177223 */ /* 0x000fe20000010017 */
[----:B------:R-:W-:-:S04]  /*2dc0*/  FFMA.FTZ R22, R25, -R10, 0.10546888411045074463 ;  /* 0x3dd8001219167423 */ /* 0x000fc8000001080a */
[----:B------:R-:W-:Y:S01]  /*2dd0*/  FFMA.FTZ R22, R25, R22, -0.13229703903198242188 ;  /* 0xbe0778e019167423 */ /* 0x000fe20000010016 */
[----:B0-----:R-:W-:-:S03]  /*2de0*/  FADD.FTZ.RZ R24, R21, 1 ;  /* 0x3f80000015187421 */ /* 0x001fc6000001c000 */
[C---:B------:R-:W-:Y:S02]  /*2df0*/  FFMA.FTZ R22, R25.reuse, R22, 0.14491446316242218018 ;  /* 0x3e14647519167423 */ /* 0x040fe40000010016 */
[----:B------:R-:W-:Y:S02]  /*2e00*/  IADD3 R26, PT, PT, R24, -0x3f400000, RZ ;  /* 0xc0c00000181a7810 */ /* 0x000fe40007ffe0ff */
[----:B------:R-:W-:Y:S01]  /*2e10*/  FFMA.FTZ R24, R25, R22, -0.16641564667224884033 ;  /* 0xbe2a68dd19187423 */ /* 0x000fe20000010016 */
[----:B------:R-:W-:-:S03]  /*2e20*/  ISETP.GE.U32.AND P1, PT, R19, 0x7f800000, PT ;  /* 0x7f8000001300780c */ /* 0x000fc60003f26070 */
[C---:B------:R-:W-:Y:S01]  /*2e30*/  FFMA.FTZ R24, R25.reuse, R24, 0.19988867640495300293 ;  /* 0x3e4caf9e19187423 */ /* 0x040fe20000010018 */
[----:B------:R-:W-:Y:S02]  /*2e40*/  I2FP.F32.S32 R20, R20 ;  /* 0x0000001400147245 */ /* 0x000fe40000201400 */
[----:B------:R-:W-:Y:S01]  /*2e50*/  LOP3.LUT R22, R26, 0xff800000, RZ, 0xc0, !PT ;  /* 0xff8000001a167812 */ /* 0x000fe200078ec0ff */
[----:B------:R-:W-:Y:S01]  /*2e60*/  FFMA.FTZ R24, R25, R24, -0.25000196695327758789 ;  /* 0xbe80004219187423 */ /* 0x000fe20000010018 */
[----:B------:R-:W-:Y:S01]  /*2e70*/  ISETP.GT.AND P0, PT, R19, -0x40800000, P1 ;  /* 0xbf8000001300780c */ /* 0x000fe20000f04270 */
[----:B------:R-:W-:Y:S01]  /*2e80*/  FMUL.FTZ R20, R20, 1.1920928955078125e-07 ;  /* 0x3400000014147820 */ /* 0x000fe20000410000 */
[----:B------:R-:W-:Y:S01]  /*2e90*/  IADD3 R26, PT, PT, -R22, 0x40800000, RZ ;  /* 0x40800000161a7810 */ /* 0x000fe20007ffe1ff */
[----:B------:R-:W-:Y:S01]  /*2ea0*/  FFMA.FTZ R24, R25, R24, 0.33333510160446166992 ;  /* 0x3eaaaae619187423 */ /* 0x000fe20000010018 */
[----:B------:R-:W-:Y:S01]  /*2eb0*/  PRMT R13, R13, 0x7632, R13 ;  /* 0x000076320d0d7816 */ /* 0x000fe2000000000d */
[----:B------:R-:W-:Y:S01]  /*2ec0*/  FFMA.FTZ R20, R20, 0.69314718246459960938, R23 ;  /* 0x3f31721814147823 */ /* 0x000fe20000010017 */
[----:B------:R-:W-:Y:S01]  /*2ed0*/  IADD3 R23, PT, PT, R21, -R22, RZ ;  /* 0x8000001615177210 */ /* 0x000fe20007ffe0ff */
[----:B------:R-:W-:Y:S01]  /*2ee0*/  FFMA.FTZ R24, R25, R24, -0.5 ;  /* 0xbf00000019187423 */ /* 0x000fe20000010018 */
[----:B------:R-:W-:Y:S01]  /*2ef0*/  FFMA.FTZ R26, R26, R9, -1 ;  /* 0xbf8000001a1a7423 */ /* 0x000fe20000010009 */
[----:B------:R-:W-:-:S02]  /*2f00*/  @P1 MOV R28, 0x7f800000 ;  /* 0x7f800000001c1802 */ /* 0x000fc40000000f00 */
[----:B------:R-:W-:Y:S01]  /*2f10*/  FMUL.FTZ R24, R25, R24 ;  /* 0x0000001819187220 */ /* 0x000fe20000410000 */
[----:B------:R-:W-:Y:S01]  /*2f20*/  SHF.L.U32 R13, R13, 0x10, RZ ;  /* 0x000000100d0d7819 */ /* 0x000fe200000006ff */
[----:B------:R-:W-:Y:S01]  /*2f30*/  FADD.FTZ R23, R23, R26 ;  /* 0x0000001a17177221 */ /* 0x000fe20000010000 */
[C---:B------:R-:W-:Y:S01]  /*2f40*/  @P0 FFMA.FTZ R20, R19.reuse, R28, +INF ;  /* 0x7f80000013140423 */ /* 0x040fe2000001001c */
[----:B------:R-:W-:Y:S01]  /*2f50*/  @P1 FSETP.NEU.FTZ.AND P3, PT, R19, RZ, PT ;  /* 0x000000ff1300120b */ /* 0x000fe20003f7d000 */
[----:B------:R-:W-:Y:S01]  /*2f60*/  FFMA.FTZ R19, R25, R24, R25 ;  /* 0x0000001819137223 */ /* 0x000fe20000010019 */
[----:B------:R-:W-:Y:S01]  /*2f70*/  ISETP.GE.U32.AND P2, PT, R3, 0x7f800000, PT ;  /* 0x7f8000000300780c */ /* 0x000fe20003f46070 */
[----:B------:R-:W-:Y:S01]  /*2f80*/  FFMA.FTZ R26, R23, -R10, 0.10546888411045074463 ;  /* 0x3dd80012171a7423 */ /* 0x000fe2000001080a */
[----:B------:R-:W-:Y:S01]  /*2f90*/  FMUL.FTZ R25, R13, 1.4426950216293334961 ;  /* 0x3fb8aa3b0d197820 */ /* 0x000fe20000410000 */
[----:B------:R-:W-:Y:S02]  /*2fa0*/  I2FP.F32.S32 R24, R18 ;  /* 0x0000001200187245 */ /* 0x000fe40000201400 */
[----:B------:R-:W-:Y:S01]  /*2fb0*/  FFMA.FTZ R26, R23, R26, -0.13229703903198242188 ;  /* 0xbe0778e0171a7423 */ /* 0x000fe2000001001a */
[----:B------:R-:W0:Y:S01]  /*2fc0*/  MUFU.EX2 R18, R25 ;  /* 0x0000001900127308 */ /* 0x000e220000000800 */
[----:B------:R-:W-:Y:S01]  /*2fd0*/  ISETP.GT.AND P0, PT, R3, -0x40800000, P2 ;  /* 0xbf8000000300780c */ /* 0x000fe20001704270 */
[----:B------:R-:W-:Y:S01]  /*2fe0*/  FMUL.FTZ R24, R24, 1.1920928955078125e-07 ;  /* 0x3400000018187820 */ /* 0x000fe20000410000 */
[----:B------:R-:W-:-:S03]  /*2ff0*/  FFMA.FTZ R26, R23, R26, 0.14491446316242218018 ;  /* 0x3e146475171a7423 */ /* 0x000fc6000001001a */
[----:B------:R-:W-:Y:S01]  /*3000*/  FFMA.FTZ R19, R24, 0.69314718246459960938, R19 ;  /* 0x3f31721818137823 */ /* 0x000fe20000010013 */
[----:B------:R-:W-:Y:S01]  /*3010*/  FFMA.FTZ R26, R23, R26, -0.16641564667224884033 ;  /* 0xbe2a68dd171a7423 */ /* 0x000fe2000001001a */
[----:B------:R-:W-:-:S03]  /*3020*/  @P2 MOV R24, 0x7f800000 ;  /* 0x7f80000000182802 */ /* 0x000fc60000000f00 */
[----:B------:R-:W-:-:S03]  /*3030*/  FFMA.FTZ R26, R23, R26, 0.19988867640495300293 ;  /* 0x3e4caf9e171a7423 */ /* 0x000fc6000001001a */
[----:B------:R-:W-:Y:S01]  /*3040*/  @P0 FFMA.FTZ R19, R3, R24, +INF ;  /* 0x7f80000003130423 */ /* 0x000fe20000010018 */
[----:B0-----:R-:W-:Y:S01]  /*3050*/  FADD.FTZ.RZ R24, R18, 1 ;  /* 0x3f80000012187421 */ /* 0x001fe2000001c000 */
[----:B------:R-:W-:Y:S01]  /*3060*/  FFMA.FTZ R26, R23, R26, -0.25000196695327758789 ;  /* 0xbe800042171a7423 */ /* 0x000fe2000001001a */
[----:B------:R-:W-:-:S03]  /*3070*/  @P2 FSETP.NEU.FTZ.AND P5, PT, R3, RZ, PT ;  /* 0x000000ff0300220b */ /* 0x000fc60003fbd000 */
[----:B------:R-:W-:Y:S01]  /*3080*/  IADD3 R3, PT, PT, R24, -0x3f400000, RZ ;  /* 0xc0c0000018037810 */ /* 0x000fe20007ffe0ff */
[----:B------:R-:W-:-:S03]  /*3090*/  FFMA.FTZ R26, R23, R26, 0.33333510160446166992 ;  /* 0x3eaaaae6171a7423 */ /* 0x000fc6000001001a */
[----:B------:R-:W-:Y:S01]  /*30a0*/  LOP3.LUT R3, R3, 0xff800000, RZ, 0xc0, !PT ;  /* 0xff80000003037812 */ /* 0x000fe200078ec0ff */
[----:B------:R-:W-:Y:S01]  /*30b0*/  FFMA.FTZ R26, R23, R26, -0.5 ;  /* 0xbf000000171a7423 */ /* 0x000fe2000001001a */
[----:B------:R-:W-:Y:S02]  /*30c0*/  I2FP.F32.S32 R22, R22 ;  /* 0x0000001600167245 */ /* 0x000fe40000201400 */
[----:B------:R-:W-:Y:S01]  /*30d0*/  IADD3 R24, PT, PT, -R3, 0x40800000, RZ ;  /* 0x4080000003187810 */ /* 0x000fe20007ffe1ff */
[C---:B------:R-:W-:Y:S02]  /*30e0*/  FMUL.FTZ R26, R23.reuse, R26 ;  /* 0x0000001a171a7220 */ /* 0x040fe40000410000 */
[----:B------:R-:W-:Y:S02]  /*30f0*/  FMUL.FTZ R22, R22, 1.1920928955078125e-07 ;  /* 0x3400000016167820 */ /* 0x000fe40000410000 */
[----:B------:R-:W-:Y:S01]  /*3100*/  FFMA.FTZ R23, R23, R26, R23 ;  /* 0x0000001a17177223 */ /* 0x000fe20000010017 */
[----:B------:R-:W-:Y:S01]  /*3110*/  FFMA.FTZ R25, R24, R9, -1 ;  /* 0xbf80000018197423 */ /* 0x000fe20000010009 */
[----:B------:R-:W-:-:S02]  /*3120*/  IADD3 R24, PT, PT, R18, -R3, RZ ;  /* 0x8000000312187210 */ /* 0x000fc40007ffe0ff */
[----:B------:R-:W-:Y:S01]  /*3130*/  FFMA.FTZ R9, R22, 0.69314718246459960938, R23 ;  /* 0x3f31721816097823 */ /* 0x000fe20000010017 */
[----:B------:R-:W-:Y:S01]  /*3140*/  FMUL.FTZ R22, R12, -1.4426950216293334961 ;  /* 0xbfb8aa3b0c167820 */ /* 0x000fe20000410000 */
[----:B------:R-:W-:Y:S01]  /*3150*/  ISETP.GE.U32.AND P4, PT, R21, 0x7f800000, PT ;  /* 0x7f8000001500780c */ /* 0x000fe20003f86070 */
[----:B------:R-:W-:Y:S01]  /*3160*/  FADD.FTZ R23, R24, R25 ;  /* 0x0000001918177221 */ /* 0x000fe20000010000 */
[----:B------:R-:W-:Y:S02]  /*3170*/  FMUL.FTZ R26, R15, -1.4426950216293334961 ;  /* 0xbfb8aa3b0f1a7820 */ /* 0x000fe40000410000 */
[----:B------:R-:W-:Y:S01]  /*3180*/  ISETP.GT.AND P0, PT, R21, -0x40800000, P4 ;  /* 0xbf8000001500780c */ /* 0x000fe20002704270 */
[C---:B------:R-:W-:Y:S01]  /*3190*/  FFMA.FTZ R10, R23.reuse, -R10, 0.10546888411045074463 ;  /* 0x3dd80012170a7423 */ /* 0x040fe2000001080a */
[----:B------:R-:W0:Y:S03]  /*31a0*/  MUFU.EX2 R22, R22 ;  /* 0x0000001600167308 */ /* 0x000e260000000800 */
[C---:B------:R-:W-:Y:S01]  /*31b0*/  FFMA.FTZ R10, R23.reuse, R10, -0.13229703903198242188 ;  /* 0xbe0778e0170a7423 */ /* 0x040fe2000001000a */
[----:B------:R-:W1:Y:S03]  /*31c0*/  MUFU.EX2 R26, R26 ;  /* 0x0000001a001a7308 */ /* 0x000e660000000800 */
[----:B------:R-:W-:Y:S01]  /*31d0*/  FFMA.FTZ R10, R23, R10, 0.14491446316242218018 ;  /* 0x3e146475170a7423 */ /* 0x000fe2000001000a */
[----:B------:R-:W-:-:S03]  /*31e0*/  @P4 MOV R28, 0x7f800000 ;  /* 0x7f800000001c4802 */ /* 0x000fc60000000f00 */
[----:B------:R-:W-:Y:S01]  /*31f0*/  FFMA.FTZ R10, R23, R10, -0.16641564667224884033 ;  /* 0xbe2a68dd170a7423 */ /* 0x000fe2000001000a */
[C---:B------:R-:W-:Y:S01]  /*3200*/  @P4 FSETP.NEU.FTZ.AND P6, PT, R21.reuse, RZ, PT ;  /* 0x000000ff1500420b */ /* 0x040fe20003fdd000 */
[----:B------:R-:W-:Y:S01]  /*3210*/  @P0 FFMA.FTZ R9, R21, R28, +INF ;  /* 0x7f80000015090423 */ /* 0x000fe2000001001c */
[----:B------:R-:W-:Y:S01]  /*3220*/  FMUL.FTZ R25, R11, -1.4426950216293334961 ;  /* 0xbfb8aa3b0b197820 */ /* 0x000fe20000410000 */
[----:B0-----:R-:W-:Y:S01]  /*3230*/  FADD.FTZ R21, R22, 1 ;  /* 0x3f80000016157421 */ /* 0x001fe20000010000 */
[----:B------:R-:W-:-:S04]  /*3240*/  FFMA.FTZ R22, R23, R10, 0.19988867640495300293 ;  /* 0x3e4caf9e17167423 */ /* 0x000fc8000001000a */
[C---:B------:R-:W-:Y:S01]  /*3250*/  FFMA.FTZ R22, R23.reuse, R22, -0.25000196695327758789 ;  /* 0xbe80004217167423 */ /* 0x040fe20000010016 */
[----:B------:R-:W0:Y:S01]  /*3260*/  MUFU.EX2 R25, R25 ;  /* 0x0000001900197308 */ /* 0x000e220000000800 */
[----:B-1----:R-:W-:Y:S02]  /*3270*/  FADD.FTZ R10, R26, 1 ;  /* 0x3f8000001a0a7421 */ /* 0x002fe40000010000 */
[----:B------:R-:W-:Y:S01]  /*3280*/  FFMA.FTZ R26, R23, R22, 0.33333510160446166992 ;  /* 0x3eaaaae6171a7423 */ /* 0x000fe20000010016 */
[----:B------:R-:W-:-:S03]  /*3290*/  ISETP.GE.U32.AND P0, PT, R18, 0x7f800000, PT ;  /* 0x7f8000001200780c */ /* 0x000fc60003f06070 */
[----:B------:R-:W-:Y:S01]  /*32a0*/  FFMA.FTZ R26, R23, R26, -0.5 ;  /* 0xbf000000171a7423 */ /* 0x000fe2000001001a */
[----:B------:R-:W-:Y:S01]  /*32b0*/  FMUL.FTZ R24, R13, -1.4426950216293334961 ;  /* 0xbfb8aa3b0d187820 */ /* 0x000fe20000410000 */
[----:B------:R-:W-:Y:S02]  /*32c0*/  @P1 FSEL R20, R20, -RZ, P3 ;  /* 0x800000ff14141208 */ /* 0x000fe40001800000 */
[----:B------:R-:W-:Y:S01]  /*32d0*/  FMUL.FTZ R26, R23, R26 ;  /* 0x0000001a171a7220 */ /* 0x000fe20000410000 */
[----:B------:R-:W-:Y:S01]  /*32e0*/  ISETP.GT.AND P1, PT, R18, -0x40800000, P0 ;  /* 0xbf8000001200780c */ /* 0x000fe20000724270 */
[----:B0-----:R-:W-:Y:S02]  /*32f0*/  FADD.FTZ R22, R25, 1 ;  /* 0x3f80000019167421 */ /* 0x001fe40000010000 */
[----:B------:R-:W-:Y:S01]  /*3300*/  FFMA.FTZ R25, R23, R26, R23 ;  /* 0x0000001a17197223 */ /* 0x000fe20000010017 */
[----:B------:R-:W-:Y:S01]  /*3310*/  I2FP.F32.S32 R3, R3 ;  /* 0x0000000300037245 */ /* 0x000fe20000201400 */
[----:B------:R-:W0:Y:S01]  /*3320*/  MUFU.EX2 R24, R24 ;  /* 0x0000001800187308 */ /* 0x000e220000000800 */
[----:B--2---:R-:W-:-:S02]  /*3330*/  SHF.L.U32 R23, R4, 0x10, RZ ;  /* 0x0000001004177819 */ /* 0x004fc400000006ff */
[----:B------:R-:W-:Y:S01]  /*3340*/  @P0 MOV R29, 0x7f800000 ;  /* 0x7f800000001d0802 */ /* 0x000fe20000000f00 */
[----:B------:R-:W-:Y:S02]  /*3350*/  FMUL.FTZ R26, R3, 1.1920928955078125e-07 ;  /* 0x34000000031a7820 */ /* 0x000fe40000410000 */
[----:B------:R-:W-:Y:S02]  /*3360*/  FMUL.FTZ R23, R23, R2 ;  /* 0x0000000217177220 */ /* 0x000fe40000410000 */
[----:B------:R-:W1:Y:S01]  /*3370*/  LDC.64 R2, c[0x0][0x388] ;  /* 0x0000e200ff027b82 */ /* 0x000e620000000a00 */
[----:B------:R-:W-:Y:S01]  /*3380*/  FFMA.FTZ R25, R26, 0.69314718246459960938, R25 ;  /* 0x3f3172181a197823 */ /* 0x000fe20000010019 */
[----:B------:R-:W-:Y:S01]  /*3390*/  @P2 FSEL R19, R19, -RZ, P5 ;  /* 0x800000ff13132208 */ /* 0x000fe20002800000 */
[C---:B------:R-:W-:Y:S01]  /*33a0*/  @P1 FFMA.FTZ R25, R18.reuse, R29, +INF ;  /* 0x7f80000012191423 */ /* 0x040fe2000001001d */
[----:B------:R-:W-:Y:S02]  /*33b0*/  @P4 FSEL R9, R9, -RZ, P6 ;  /* 0x800000ff09094208 */ /* 0x000fe40003000000 */
[----:B------:R-:W-:Y:S01]  /*33c0*/  @P0 FSETP.NEU.FTZ.AND P1, PT, R18, RZ, PT ;  /* 0x000000ff1200020b */ /* 0x000fe20003f3d000 */
[----:B------:R-:W2:Y:S01]  /*33d0*/  MUFU.RCP R21, R21 ;  /* 0x0000001500157308 */ /* 0x000ea20000001000 */
[----:B0-----:R-:W-:-:S02]  /*33e0*/  FADD.FTZ R24, R24, 1 ;  /* 0x3f80000018187421 */ /* 0x001fc40000010000 */
[----:B------:R-:W-:-:S05]  /*33f0*/  @P0 FSEL R25, R25, -RZ, P1 ;  /* 0x800000ff19190208 */ /* 0x000fca0000800000 */
[----:B------:R-:W0:Y:S01]  /*3400*/  MUFU.TANH R20, R20 ;  /* 0x0000001400147308 */ /* 0x000e220000002400 */
[----:B------:R-:W-:-:S07]  /*3410*/  PRMT R4, R4, 0x7632, R4 ;  /* 0x0000763204047816 */ /* 0x000fce0000000004 */
[----:B------:R-:W4:Y:S08]  /*3420*/  MUFU.RCP R22, R22 ;  /* 0x0000001600167308 */ /* 0x000f300000001000 */
[----:B------:R-:W5:Y:S08]  /*3430*/  MUFU.TANH R19, R19 ;  /* 0x0000001300137308 */ /* 0x000f700000002400 */
[----:B------:R-:W5:Y:S08]  /*3440*/  MUFU.RCP R10, R10 ;  /* 0x0000000a000a7308 */ /* 0x000f700000001000 */
[----:B------:R-:W5:Y:S01]  /*3450*/  MUFU.TANH R9, R9 ;  /* 0x0000000900097308 */ /* 0x000f620000002400 */
[----:B---3--:R-:W-:-:S02]  /*3460*/  PRMT R18, R5, 0x7632, R18 ;  /* 0x0000763205127816 */ /* 0x008fc40000000012 */
[----:B------:R-:W-:-:S05]  /*3470*/  SHF.L.U32 R27, R4, 0x10, RZ ;  /* 0x00000010041b7819 */ /* 0x000fca00000006ff */
[----:B------:R-:W3:Y:S01]  /*3480*/  MUFU.RCP R24, R24 ;  /* 0x0000001800187308 */ /* 0x000ee20000001000 */
[----:B------:R-:W-:-:S07]  /*3490*/  SHF.L.U32 R4, R5, 0x10, RZ ;  /* 0x0000001005047819 */ /* 0x000fce00000006ff */
[----:B------:R-:W3:Y:S01]  /*34a0*/  MUFU.TANH R25, R25 ;  /* 0x0000001900197308 */ /* 0x000ee20000002400 */
[----:B------:R-:W-:Y:S01]  /*34b0*/  SHF.L.U32 R5, R18, 0x10, RZ ;  /* 0x0000001012057819 */ /* 0x000fe200000006ff */
[----:B-1----:R-:W-:-:S04]  /*34c0*/  IMAD.WIDE.U32 R2, R0, 0x2, R2 ;  /* 0x0000000200027825 */ /* 0x002fc800078e0002 */
[----:B------:R-:W-:Y:S01]  /*34d0*/  FMUL.FTZ R17, R4, R17 ;  /* 0x0000001104117220 */ /* 0x000fe20000410000 */
[----:B--2---:R-:W-:Y:S01]  /*34e0*/  FMUL.FTZ R21, R12, R21 ;  /* 0x000000150c157220 */ /* 0x004fe20000410000 */
[----:B0-----:R-:W-:Y:S01]  /*34f0*/  FFMA.FTZ R0, -R20, R20, 1 ;  /* 0x3f80000014007423 */ /* 0x001fe20000010114 */
[----:B------:R-:W-:Y:S01]  /*3500*/  FMUL.FTZ R16, R5, R16 ;  /* 0x0000001005107220 */ /* 0x000fe20000410000 */
[----:B----4-:R-:W-:Y:S01]  /*3510*/  FMUL.FTZ R22, R11, R22 ;  /* 0x000000160b167220 */ /* 0x010fe20000410000 */
[----:B-----5:R-:W-:Y:S01]  /*3520*/  FFMA.FTZ R4, -R19, R19, 1 ;  /* 0x3f80000013047423 */ /* 0x020fe20000010113 */
[----:B------:R-:W-:Y:S01]  /*3530*/  FMUL.FTZ R10, R15, R10 ;  /* 0x0000000a0f0a7220 */ /* 0x000fe20000410000 */
[----:B------:R-:W-:Y:S01]  /*3540*/  FFMA.FTZ R5, -R9, R9, 1 ;  /* 0x3f80000009057423 */ /* 0x000fe20000010109 */
[----:B------:R-:W-:Y:S01]  /*3550*/  FFMA.FTZ R20, R21, R0, R20 ;  /* 0x0000000015147223 */ /* 0x000fe20000010014 */
[----:B------:R-:W-:Y:S01]  /*3560*/  FFMA.FTZ R19, R22, R4, R19 ;  /* 0x0000000416137223 */ /* 0x000fe20000010013 */
[----:B------:R-:W-:Y:S01]  /*3570*/  PRMT R0, R7, 0x7632, R0 ;  /* 0x0000763207007816 */ /* 0x000fe20000000000 */
[----:B------:R-:W-:Y:S01]  /*3580*/  FFMA.FTZ R5, R10, R5, R9 ;  /* 0x000000050a057223 */ /* 0x000fe20000010009 */
[----:B------:R-:W-:Y:S01]  /*3590*/  PRMT R4, R8, 0x7632, R4 ;  /* 0x0000763208047816 */ /* 0x000fe20000000004 */
[----:B---3--:R-:W-:Y:S01]  /*35a0*/  FMUL.FTZ R24, R13, R24 ;  /* 0x000000180d187220 */ /* 0x008fe20000410000 */
[----:B------:R-:W-:Y:S01]  /*35b0*/  FFMA.FTZ R9, -R25, R25, 1 ;  /* 0x3f80000019097423 */ /* 0x000fe20000010119 */
[----:B------:R-:W-:-:S02]  /*35c0*/  SHF.L.U32 R7, R7, 0x10, RZ ;  /* 0x0000001007077819 */ /* 0x000fc400000006ff */
[----:B------:R-:W-:Y:S01]  /*35d0*/  SHF.L.U32 R0, R0, 0x10, RZ ;  /* 0x0000001000007819 */ /* 0x000fe200000006ff */
[----:B------:R-:W-:Y:S01]  /*35e0*/  FFMA.FTZ R9, R24, R9, R25 ;  /* 0x0000000918097223 */ /* 0x000fe20000010019 */
[----:B------:R-:W-:Y:S02]  /*35f0*/  SHF.L.U32 R8, R8, 0x10, RZ ;  /* 0x0000001008087819 */ /* 0x000fe400000006ff */
[----:B------:R-:W-:Y:S01]  /*3600*/  SHF.L.U32 R4, R4, 0x10, RZ ;  /* 0x0000001004047819 */ /* 0x000fe200000006ff */
[----:B------:R-:W-:Y:S01]  /*3610*/  FMUL.FTZ R7, R7, R20 ;  /* 0x0000001407077220 */ /* 0x000fe20000410000 */
[----:B------:R-:W-:Y:S01]  /*3620*/  FMUL.FTZ R0, R0, R19 ;  /* 0x0000001300007220 */ /* 0x000fe20000410000 */
[----:B------:R-:W-:Y:S01]  /*3630*/  FMUL.FTZ R14, R27, R14 ;  /* 0x0000000e1b0e7220 */ /* 0x000fe20000410000 */
[----:B------:R-:W-:Y:S01]  /*3640*/  FMUL.FTZ R11, R8, R5 ;  /* 0x00000005080b7220 */ /* 0x000fe20000410000 */
[----:B------:R-:W-:Y:S01]  /*3650*/  FMUL.FTZ R4, R4, R9 ;  /* 0x0000000904047220 */ /* 0x000fe20000410000 */
[----:B------:R-:W-:Y:S01]  /*3660*/  IMAD.WIDE.U32 R2, R6, 0x4, R2 ;  /* 0x0000000406027825 */ /* 0x000fe200078e0002 */
[----:B------:R-:W-:-:S02]  /*3670*/  F2FP.BF16.F32.PACK_AB R5, R0, R7 ;  /* 0x000000070005723e */ /* 0x000fc400000010ff */
[----:B------:R-:W-:Y:S02]  /*3680*/  F2FP.BF16.F32.PACK_AB R23, R14, R23 ;  /* 0x000000170e17723e */ /* 0x000fe400000010ff */
[----:B------:R-:W-:Y:S02]  /*3690*/  F2FP.BF16.F32.PACK_AB R17, R16, R17 ;  /* 0x000000111011723e */ /* 0x000fe400000010ff */
[----:B------:R-:W-:Y:S01]  /*36a0*/  F2FP.BF16.F32.PACK_AB R7, R4, R11 ;  /* 0x0000000b0407723e */ /* 0x000fe200000010ff */
[----:B------:R-:W-:Y:S04]  /*36b0*/  STG.E desc[UR4][R2.64], R23 ;  /* 0x0000001702007986 */ /* 0x000fe8000c101904 */
[----:B------:R-:W-:Y:S04]  /*36c0*/  STG.E desc[UR4][R2.64+0x200], R17 ;  /* 0x0002001102007986 */ /* 0x000fe8000c101904 */
[----:B------:R-:W-:Y:S04]  /*36d0*/  STG.E desc[UR4][R2.64+0x400], R5 ;  /* 0x0004000502007986 */ /* 0x000fe8000c101904 */
[----:B------:R-:W-:Y:S01]  /*36e0*/  STG.E desc[UR4][R2.64+0x600], R7 ;  /* 0x0006000702007986 */ /* 0x000fe2000c101904 */
[----:B------:R-:W-:Y:S05]  /*36f0*/  EXIT ;  /* 0x000000000000794d */ /* 0x000fea0003800000 */
.L_x_891:
        /* <DEDUP_REMOVED lines=16> */
.L_x_7242:


//--------------------- .text._ZN2at6native29vectorized_elementwise_kernelILi4EZZZNS0_61_GLOBAL__N__b29612f4_23_ActivationMishKernel_cu_9e10b42f_310020mish_backward_kernelERNS_14TensorIteratorEENKUlvE_clEvENKUlvE2_clEvEUlN3c108BFloat16ES8_E_St5arrayIPcLm3EEEEviT0_T1_ --------------------------
	.section	.text._ZN2at6native29vectorized_elementwise_kernelILi4EZZZNS0_61_GLOBAL__N__b29612f4_23_ActivationMishKernel_cu_9e10b42f_310020mish_backward_kernelERNS_14TensorIteratorEENKUlvE_clEvENKUlvE2_clEvEUlN3c108BFloat16ES8_E_St5arrayIPcLm3EEEEviT0_T1_,"ax",@progbits
	.align	128
        .global         _ZN2at6native29vectorized_elementwise_kernelILi4EZZZNS0_61_GLOBAL__N__b29612f4_23_ActivationMishKernel_cu_9e10b42f_310020mish_backward_kernelERNS_14TensorIteratorEENKUlvE_clEvENKUlvE2_clEvEUlN3c108BFloat16ES8_E_St5arrayIPcLm3EEEEviT0_T1_
        .type           _ZN2at6native29vectorized_elementwise_kernelILi4EZZZNS0_61_GLOBAL__N__b29612f4_23_ActivationMishKernel_cu_9e10b42f_310020mish_backward_kernelERNS_14TensorIteratorEENKUlvE_clEvENKUlvE2_clEvEUlN3c108BFloat16ES8_E_St5arrayIPcLm3EEEEviT0_T1_,@function
        .size           _ZN2at6native29vectorized_elementwise_kernelILi4EZZZNS0_61_GLOBAL__N__b29612f4_23_ActivationMishKernel_cu_9e10b42f_310020mish_backward_kernelERNS_14TensorIteratorEENKUlvE_clEvENKUlvE2_clEvEUlN3c108BFloat16ES8_E_St5arrayIPcLm3EEEEviT0_T1_,(.L_x_7243 - _ZN2at6native29vectorized_elementwise_kernelILi4EZZZNS0_61_GLOBAL__N__b29612f4_23_ActivationMishKernel_cu_9e10b42f_310020mish_backward_kernelERNS_14TensorIteratorEENKUlvE_clEvENKUlvE2_clEvEUlN3c108BFloat16ES8_E_St5arrayIPcLm3EEEEviT0_T1_)
        .other          _ZN2at6native29vectorized_elementwise_kernelILi4EZZZNS0_61_GLOBAL__N__b29612f4_23_ActivationMishKernel_cu_9e10b42f_310020mish_backward_kernelERNS_14TensorIteratorEENKUlvE_clEvENKUlvE2_clEvEUlN3c108BFloat16ES8_E_St5arrayIPcLm3EEEEviT0_T1_,@"STO_CUDA_ENTRY STV_DEFAULT"
_ZN2at6native29vectorized_elementwise_kernelILi4EZZZNS0_61_GLOBAL__N__b29612f4_23_ActivationMishKernel_cu_9e10b42f_310020mish_backward_kernelERNS_14TensorIteratorEENKUlvE_clEvENKUlvE2_clEvEUlN3c108BFloat16ES8_E_St5arrayIPcLm3EEEEviT0_T1_:
.text._ZN2at6native29vectorized_elementwise_kernelILi4EZZZNS0_61_GLOBAL__N__b29612f4_23_ActivationMishKernel_cu_9e10b42f_310020mish_backward_kernelERNS_14TensorIteratorEENKUlvE_clEvENKUlvE2_clEvEUlN3c108BFloat16ES8_E_St5arrayIPcLm3EEEEviT0_T1_:
        /* <DEDUP_REMOVED lines=142> */
.L_x_894:
[----:B------:R-:W-:Y:S05]  /*08e0*/  BSYNC.RECONVERGENT B0 ;  /* 0x0000000000007941 */ /* 0x000fea0003800200 */
.L_x_893:
        /* <DEDUP_REMOVED lines=46> */
.L_x_896:
[----:B------:R-:W-:Y:S05]  /*0bd0*/  BSYNC.RECONVERGENT B0 ;  /* 0x0000000000007941 */ /* 0x000fea0003800200 */
.L_x_895:
        /* <DEDUP_REMOVED lines=49> */
.L_x_898:
[----:B------:R-:W-:Y:S05]  /*0ef0*/  BSYNC.RECONVERGENT B0 ;  /* 0x0000000000007941 */ /* 0x000fea0003800200 */
.L_x_897:
        /* <DEDUP_REMOVED lines=54> */
.L_x_900:
[----:B------:R-:W-:Y:S05]  /*1260*/  BSYNC.RECONVERGENT B0 ;  /* 0x0000000000007941 */ /* 0x000fea0003800200 */
.L_x_899:
        /* <DEDUP_REMOVED lines=44> */
.L_x_902:
[----:B------:R-:W-:Y:S05]  /*1530*/  BSYNC.RECONVERGENT B0 ;  /* 0x0000000000007941 */ /* 0x000fea0003800200 */
.L_x_901:
        /* <DEDUP_REMOVED lines=44> */
.L_x_904:
[----:B------:R-:W-:Y:S05]  /*1800*/  BSYNC.RECONVERGENT B0 ;  /* 0x0000000000007941 */ /* 0x000fea0003800200 */
.L_x_903:
        /* <DEDUP_REMOVED lines=44> */
.L_x_906:
[----:B------:R-:W-:Y:S05]  /*1ad0*/  BSYNC.RECONVERGENT B0 ;  /* 0x0000000000007941 */ /* 0x000fea0003800200 */
.L_x_905:
        /* <DEDUP_REMOVED lines=44> */
.L_x_908:
[----:B------:R-:W-:Y:S05]  /*1da0*/  BSYNC.RECONVERGENT B0 ;  /* 0x0000000000007941 */ /* 0x000fea0003800200 */
.L_x_907:
        /* <DEDUP_REMOVED lines=18> */
.L_x_911:
[----:B------:R-:W-:-:S13]  /*1ed0*/  ISETP.GE.U32.AND P0, PT, R3, R2, PT ;  /* 0x000000020300720c */ /* 0x000fda0003f06070 */
[----:B------:R-:W-:Y:S05]  /*1ee0*/  @P0 BRA `(.L_x_913) ;  /* 0x0000000000300947 */ /* 0x000fea0003800000 */
[----:B0-----:R-:W0:Y:S01]  /*1ef0*/  LDC.64 R4, c[0x0][0x388] ;  /* 0x0000e200ff047b82 */ /* 0x001e220000000a00 */
[----:B------:R-:W-:Y:S02]  /*1f00*/  IADD3 R13, PT, PT, R0, R3, RZ ;  /* 0x00000003000d7210 */ /* 0x000fe40007ffe0ff */
[----:B------:R-:W-:-:S03]  /*1f10*/  IADD3 R3, PT, PT, R3, 0x80, RZ ;  /* 0x0000008003037810 */ /* 0x000fc60007ffe0ff */
[----:B0-----:R-:W-:-:S05]  /*1f20*/  IMAD.WIDE.U32 R4, R13, 0x2, R4 ;  /* 0x000000020d047825 */ /* 0x001fca00078e0004 */
[----:B------:R1:W-:Y:S02]  /*1f30*/  STG.E.U16 desc[UR4][R4.64], R7 ;  /* 0x0000000704007986 */ /* 0x0003e4000c101504 */
.L_x_912:
[----:B------:R-:W-:-:S13]  /*1f40*/  ISETP.GE.U32.AND P0, PT, R3, R2, PT ;  /* 0x000000020300720c */ /* 0x000fda0003f06070 */
[----:B------:R-:W-:Y:S05]  /*1f50*/  @P0 BRA `(.L_x_914) ;  /* 0x0000000000340947 */ /* 0x000fea0003800000 */
[----:B01----:R-:W0:Y:S01]  /*1f60*/  LDC.64 R4, c[0x0][0x388] ;  /* 0x0000e200ff047b82 */ /* 0x003e220000000a00 */
[----:B------:R-:W-:Y:S02]  /*1f70*/  IADD3 R7, PT, PT, R0, R3, RZ ;  /* 0x0000000300077210 */ /* 0x000fe40007ffe0ff */
[----:B------:R-:W-:-:S03]  /*1f80*/  IADD3 R3, PT, PT, R3, 0x80, RZ ;  /* 0x0000008003037810 */ /* 0x000fc60007ffe0ff */
[----:B0-----:R-:W-:-:S05]  /*1f90*/  IMAD.WIDE.U32 R4, R7, 0x2, R4 ;  /* 0x0000000207047825 */ /* 0x001fca00078e0004 */
[----:B------:R1:W-:Y:S02]  /*1fa0*/  STG.E.U16 desc[UR4][R4.64], R8 ;  /* 0x0000000804007986 */ /* 0x0003e4000c101504 */
.L_x_913:
        /* <DEDUP_REMOVED lines=8> */
.L_x_914:
[----:B------:R-:W-:Y:S05]  /*2030*/  BSYNC.RELIABLE B1 ;  /* 0x0000000000017941 */ /* 0x000fea0003800100 */
.L_x_910:
[----:B------:R-:W-:-:S13]  /*2040*/  ISETP.GE.U32.AND P0, PT, R3, R2, PT ;  /* 0x000000020300720c */ /* 0x000fda0003f06070 */
[----:B012---:R-:W0:Y:S01]  /*2050*/  @!P0 LDC.64 R4, c[0x0][0x388] ;  /* 0x0000e200ff048b82 */ /* 0x007e220000000a00 */
[----:B------:R-:W-:Y:S02]  /*2060*/  @!P0 IADD3 R7, PT, PT, R0, R3, RZ ;  /* 0x0000000300078210 */ /* 0x000fe40007ffe0ff */
[----:B------:R-:W-:-:S03]  /*2070*/  @!P0 IADD3 R3, PT, PT, R3, 0x80, RZ ;  /* 0x0000008003038810 */ /* 0x000fc60007ffe0ff */
[----:B0-----:R-:W-:-:S05]  /*2080*/  @!P0 IMAD.WIDE.U32 R4, R7, 0x2, R4 ;  /* 0x0000000207048825 */ /* 0x001fca00078e0004 */
[----:B------:R2:W-:Y:S02]  /*2090*/  @!P0 STG.E.U16 desc[UR4][R4.64], R10 ;  /* 0x0000000a04008986 */ /* 0x0005e4000c101504 */
.L_x_915:
[----:B------:R-:W-:Y:S05]  /*20a0*/  BSYNC.RECONVERGENT B0 ;  /* 0x0000000000007941 */ /* 0x000fea0003800200 */
.L_x_909:
        /* <DEDUP_REMOVED lines=8> */
.L_x_892:
[----:B------:R-:W0:Y:S01]  /*2130*/  S2R R8, SR_TID.X ;  /* 0x0000000000087919 */ /* 0x000e220000002100 */
[----:B------:R-:W1:Y:S02]  /*2140*/  LDC.64 R2, c[0x0][0x398] ;  /* 0x0000e600ff027b82 */ /* 0x000e640000000a00 */
[----:B-1----:R-:W-:-:S04]  /*2150*/  IMAD.WIDE.U32 R2, R0, 0x2, R2 ;  /* 0x0000000200027825 */ /* 0x002fc800078e0002 */
[----:B0-----:R-:W-:-:S05]  /*2160*/  IMAD.WIDE.U32 R6, R8, 0x8, R2 ;  /* 0x0000000808067825 */ /* 0x001fca00078e0002 */
[----:B------:R-:W2:Y:S04]  /*2170*/  LDG.E.64 R4, desc[UR4][R6.64] ;  /* 0x0000000406047981 */ /* 0x000ea8000c1e1b00 */
[----:B------:R0:W3:Y:S01]  /*2180*/  LDG.E.64 R2, desc[UR4][R6.64+0x400] ;  /* 0x0004000406027981 */ /* 0x0000e2000c1e1b00 */
[----:B------:R-:W-:Y:S01]  /*2190*/  HFMA2 R13, -RZ, RZ, 1.625, 0 ;  /* 0x3e800000ff0d7431 */ /* 0x000fe200000001ff */
[C---:B--2---:R-:W-:Y:S02]  /*21a0*/  SHF.L.U32 R15, R4.reuse, 0x10, RZ ;  /* 0x00000010040f7819 */ /* 0x044fe400000006ff */
[----:B------:R-:W-:Y:S02]  /*21b0*/  SHF.L.U32 R16, R5, 0x10, RZ ;  /* 0x0000001005107819 */ /* 0x000fe400000006ff */
[----:B------:R-:W-:Y:S01]  /*21c0*/  PRMT R18, R4, 0x7632, R18 ;  /* 0x0000763204127816 */ /* 0x000fe20000000012 */
[C---:B------:R-:W-:Y:S01]  /*21d0*/  FMUL.FTZ R9, R15.reuse, 1.4426950216293334961 ;  /* 0x3fb8aa3b0f097820 */ /* 0x040fe20000410000 */
[----:B0-----:R-:W-:Y:S01]  /*21e0*/  FMUL.FTZ R7, R15, -1.4426950216293334961 ;  /* 0xbfb8aa3b0f077820 */ /* 0x001fe20000410000 */
[----:B------:R-:W-:Y:S01]  /*21f0*/  FMUL.FTZ R10, R16, 1.4426950216293334961 ;  /* 0x3fb8aa3b100a7820 */ /* 0x000fe20000410000 */
[----:B------:R-:W-:Y:S01]  /*2200*/  SHF.L.U32 R18, R18, 0x10, RZ ;  /* 0x0000001012127819 */ /* 0x000fe200000006ff */
[----:B------:R-:W-:Y:S01]  /*2210*/  FMUL.FTZ R19, R16, -1.4426950216293334961 ;  /* 0xbfb8aa3b10137820 */ /* 0x000fe20000410000 */
[----:B------:R-:W-:Y:S01]  /*2220*/  PRMT R5, R5, 0x7632, R5 ;  /* 0x0000763205057816 */ /* 0x000fe20000000005 */
[----:B------:R-:W0:Y:S02]  /*2230*/  MUFU.EX2 R9, R9 ;  /* 0x0000000900097308 */ /* 0x000e240000000800 */
[----:B------:R-:W-:-:S02]  /*2240*/  FMUL.FTZ R11, R18, 1.4426950216293334961 ;  /* 0x3fb8aa3b120b7820 */ /* 0x000fc40000410000 */
[----:B------:R-:W1:Y:S04]  /*2250*/  MUFU.EX2 R10, R10 ;  /* 0x0000000a000a7308 */ /* 0x000e680000000800 */
[----:B------:R-:W2:Y:S04]  /*2260*/  MUFU.EX2 R6, R11 ;  /* 0x0000000b00067308 */ /* 0x000ea80000000800 */
[----:B------:R-:W-:Y:S01]  /*2270*/  MUFU.EX2 R7, R7 ;  /* 0x0000000700077308 */ /* 0x000fe20000000800 */
[C---:B0-----:R-:W-:Y:S01]  /*2280*/  FADD.FTZ.RZ R4, R9.reuse, 1 ;  /* 0x3f80000009047421 */ /* 0x041fe2000001c000 */
[----:B------:R-:W-:-:S02]  /*2290*/  ISETP.GE.U32.AND P1, PT, R9, 0x7f800000, PT ;  /* 0x7f8000000900780c */ /* 0x000fc40003f26070 */
[----:B------:R-:W0:Y:S01]  /*22a0*/  MUFU.EX2 R19, R19 ;  /* 0x0000001300137308 */ /* 0x000e220000000800 */
[----:B-1----:R-:W-:Y:S01]  /*22b0*/  FADD.FTZ.RZ R14, R10, 1 ;  /* 0x3f8000000a0e7421 */ /* 0x002fe2000001c000 */
[----:B------:R-:W-:Y:S02]  /*22c0*/  IADD3 R4, PT, PT, R4, -0x3f400000, RZ ;  /* 0xc0c0000004047810 */ /* 0x000fe40007ffe0ff */
[----:B------:R-:W-:Y:S01]  /*22d0*/  ISETP.GT.AND P3, PT, R9, -0x40800000, P1 ;  /* 0xbf8000000900780c */ /* 0x000fe20000f64270 */
[----:B--2---:R-:W-:Y:S01]  /*22e0*/  FADD.FTZ.RZ R20, R6, 1 ;  /* 0x3f80000006147421 */ /* 0x004fe2000001c000 */
[----:B------:R-:W-:Y:S02]  /*22f0*/  LOP3.LUT R4, R4, 0xff800000, RZ, 0xc0, !PT ;  /* 0xff80000004047812 */ /* 0x000fe400078ec0ff */
[----:B------:R-:W-:Y:S02]  /*2300*/  IADD3 R17, PT, PT, R14, -0x3f400000, RZ ;  /* 0xc0c000000e117810 */ /* 0x000fe40007ffe0ff */
[----:B------:R-:W-:-:S02]  /*2310*/  IADD3 R12, PT, PT, -R4, 0x40800000, RZ ;  /* 0x40800000040c7810 */ /* 0x000fc40007ffe1ff */
[----:B------:R-:W-:Y:S01]  /*2320*/  IADD3 R11, PT, PT, R9, -R4, RZ ;  /* 0x80000004090b7210 */ /* 0x000fe20007ffe0ff */
[----:B0-----:R-:W-:Y:S01]  /*2330*/  FADD.FTZ R23, R19, 1 ;  /* 0x3f80000013177421 */ /* 0x001fe20000010000 */
[----:B------:R-:W-:Y:S01]  /*2340*/  LOP3.LUT R17, R17, 0xff800000, RZ, 0xc0, !PT ;  /* 0xff80000011117812 */ /* 0x000fe200078ec0ff */
[----:B------:R-:W-:Y:S01]  /*2350*/  FFMA.FTZ R14, R12, R13, -1 ;  /* 0xbf8000000c0e7423 */ /* 0x000fe2000001000d */
[----:B------:R-:W-:Y:S02]  /*2360*/  MOV R12, 0x3d39bf78 ;  /* 0x3d39bf78000c7802 */ /* 0x000fe40000000f00 */
[----:B------:R-:W-:Y:S01]  /*2370*/  IADD3 R20, PT, PT, R20, -0x3f400000, RZ ;  /* 0xc0c0000014147810 */ /* 0x000fe20007ffe0ff */
[----:B------:R-:W-:Y:S01]  /*2380*/  FADD.FTZ R11, R11, R14 ;  /* 0x0000000e0b0b7221 */ /* 0x000fe20000010000 */
[----:B------:R-:W-:Y:S01]  /*2390*/  FADD.FTZ R14, R7, 1 ;  /* 0x3f800000070e7421 */ /* 0x000fe20000010000 */
[----:B------:R-:W-:Y:S01]  /*23a0*/  IADD3 R22, PT, PT, -R17, 0x40800000, RZ ;  /* 0x4080000011167810 */ /* 0x000fe20007ffe1ff */
[----:B------:R-:W-:Y:S01]  /*23b0*/  MUFU.RCP R23, R23 ;  /* 0x0000001700177308 */ /* 0x000fe20000001000 */
[----:B------:R-:W-:Y:S01]  /*23c0*/  LOP3.LUT R7, R20, 0xff800000, RZ, 0xc0, !PT ;  /* 0xff80000014077812 */ /* 0x000fe200078ec0ff */
[----:B------:R-:W-:Y:S01]  /*23d0*/  FFMA.FTZ R20, R11, -R12, 0.10546888411045074463 ;  /* 0x3dd800120b147423 */ /* 0x000fe2000001080c */
[----:B------:R-:W-:Y:S01]  /*23e0*/  IADD3 R21, PT, PT, R10, -R17, RZ ;  /* 0x800000110a157210 */ /* 0x000fe20007ffe0ff */
[----:B------:R-:W-:Y:S01]  /*23f0*/  FFMA.FTZ R24, R22, R13, -1 ;  /* 0xbf80000016187423 */ /* 0x000fe2000001000d */
[----:B------:R-:W-:Y:S01]  /*2400*/  IADD3 R22, PT, PT, -R7, 0x40800000, RZ ;  /* 0x4080000007167810 */ /* 0x000fe20007ffe1ff */
[----:B------:R-:W-:Y:S01]  /*2410*/  FFMA.FTZ R20, R11, R20, -0.13229703903198242188 ;  /* 0xbe0778e00b147423 */ /* 0x000fe20000010014 */
[----:B------:R-:W-:Y:S01]  /*2420*/  IADD3 R19, PT, PT, R6, -R7, RZ ;  /* 0x8000000706137210 */ /* 0x000fe20007ffe0ff */
[----:B------:R-:W-:Y:S01]  /*2430*/  FADD.FTZ R21, R21, R24 ;  /* 0x0000001815157221 */ /* 0x000fe20000010000 */
[----:B------:R-:W0:Y:S01]  /*2440*/  MUFU.RCP R14, R14 ;  /* 0x0000000e000e7308 */ /* 0x000e220000001000 */
[----:B------:R-:W-:Y:S01]  /*2450*/  FFMA.FTZ R20, R11, R20, 0.14491446316242218018 ;  /* 0x3e1464750b147423 */ /* 0x000fe20000010014 */
[----:B------:R-:W-:Y:S01]  /*2460*/  FFMA.FTZ R22, R22, R13, -1 ;  /* 0xbf80000016167423 */ /* 0x000fe2000001000d */
[----:B------:R-:W-:Y:S01]  /*2470*/  FFMA.FTZ R24, R21, -R12, 0.10546888411045074463 ;  /* 0x3dd8001215187423 */ /* 0x000fe2000001080c */
[----:B------:R-:W-:Y:S01]  /*2480*/  I2FP.F32.S32 R4, R4 ;  /* 0x0000000400047245 */ /* 0x000fe20000201400 */
[----:B------:R-:W-:Y:S01]  /*2490*/  FFMA.FTZ R20, R11, R20, -0.16641564667224884033 ;  /* 0xbe2a68dd0b147423 */ /* 0x000fe20000010014 */
[----:B------:R-:W-:Y:S01]  /*24a0*/  FADD.FTZ R19, R19, R22 ;  /* 0x0000001613137221 */ /* 0x000fe20000010000 */
[----:B------:R-:W-:Y:S01]  /*24b0*/  FFMA.FTZ R24, R21, R24, -0.13229703903198242188 ;  /* 0xbe0778e015187423 */ /* 0x000fe20000010018 */
[----:B------:R-:W-:Y:S01]  /*24c0*/  ISETP.GE.U32.AND P0, PT, R10, 0x7f800000, PT ;  /* 0x7f8000000a00780c */ /* 0x000fe20003f06070 */
[----:B------:R-:W-:Y:S01]  /*24d0*/  FFMA.FTZ R20, R11, R20, 0.19988867640495300293 ;  /* 0x3e4caf9e0b147423 */ /* 0x000fe20000010014 */
[----:B------:R-:W-:Y:S01]  /*24e0*/  FFMA.FTZ R22, R19, -R12, 0.10546888411045074463 ;  /* 0x3dd8001213167423 */ /* 0x000fe2000001080c */
[----:B------:R-:W-:Y:S01]  /*24f0*/  FFMA.FTZ R24, R21, R24, 0.14491446316242218018 ;  /* 0x3e14647515187423 */ /* 0x000fe20000010018 */
[----:B------:R-:W-:Y:S01]  /*2500*/  I2FP.F32.S32 R17, R17 ;  /* 0x0000001100117245 */ /* 0x000fe20000201400 */
[----:B------:R-:W-:Y:S01]  /*2510*/  FFMA.FTZ R20, R11, R20, -0.25000196695327758789 ;  /* 0xbe8000420b147423 */ /* 0x000fe20000010014 */
[----:B------:R-:W-:Y:S01]  /*2520*/  FFMA.FTZ R22, R19, R22, -0.13229703903198242188 ;  /* 0xbe0778e013167423 */ /* 0x000fe20000010016 */
[----:B------:R-:W-:Y:S01]  /*2530*/  FFMA.FTZ R24, R21, R24, -0.16641564667224884033 ;  /* 0xbe2a68dd15187423 */ /* 0x000fe20000010018 */
[----:B------:R-:W-:Y:S01]  /*2540*/  @P1 FSETP.NEU.FTZ.AND P2, PT, R9, RZ, PT ;  /* 0x000000ff0900120b */ /* 0x000fe20003f5d000 */
[----:B------:R-:W-:Y:S01]  /*2550*/  FFMA.FTZ R20, R11, R20, 0.33333510160446166992 ;  /* 0x3eaaaae60b147423 */ /* 0x000fe20000010014 */
[----:B------:R-:W-:Y:S01]  /*2560*/  FFMA.FTZ R22, R19, R22, 0.14491446316242218018 ;  /* 0x3e14647513167423 */ /* 0x000fe20000010016 */
[----:B0-----:R-:W-:Y:S01]  /*2570*/  FMUL.FTZ R15, R15, R14 ;  /* 0x0000000e0f0f7220 */ /* 0x001fe20000410000 */
[----:B------:R-:W-:Y:S01]  /*2580*/  FFMA.FTZ R24, R21, R24, 0.19988867640495300293 ;  /* 0x3e4caf9e15187423 */ /* 0x000fe20000010018 */
[----:B------:R-:W-:Y:S01]  /*2590*/  FFMA.FTZ R20, R11, R20, -0.5 ;  /* 0xbf0000000b147423 */ /* 0x000fe20000010014 */
[----:B------:R-:W-:Y:S01]  /*25a0*/  FFMA.FTZ R22, R19, R22, -0.16641564667224884033 ;  /* 0xbe2a68dd13167423 */ /* 0x000fe20000010016 */
[----:B------:R-:W-:Y:S01]  /*25b0*/  FMUL.FTZ R16, R16, R23 ;  /* 0x0000001710107220 */ /* 0x000fe20000410000 */
[----:B------:R-:W-:Y:S01]  /*25c0*/  FFMA.FTZ R24, R21, R24, -0.25000196695327758789 ;  /* 0xbe80004215187423 */ /* 0x000fe20000010018 */
[----:B------:R-:W-:Y:S01]  /*25d0*/  FMUL.FTZ R20, R11, R20 ;  /* 0x000000140b147220 */ /* 0x000fe20000410000 */
[----:B------:R-:W-:Y:S01]  /*25e0*/  FFMA.FTZ R14, R19, R22, 0.19988867640495300293 ;  /* 0x3e4caf9e130e7423 */ /* 0x000fe20000010016 */
[----:B------:R-:W-:Y:S01]  /*25f0*/  I2FP.F32.S32 R7, R7 ;  /* 0x0000000700077245 */ /* 0x000fe20000201400 */
[----:B------:R-:W-:Y:S01]  /*2600*/  FFMA.FTZ R24, R21, R24, 0.33333510160446166992 ;  /* 0x3eaaaae615187423 */ /* 0x000fe20000010018 */
[----:B------:R-:W-:Y:S01]  /*2610*/  FFMA.FTZ R22, R11, R20, R11 ;  /* 0x000000140b167223 */ /* 0x000fe2000001000b */
[----:B------:R-:W-:Y:S01]  /*2620*/  SHF.L.U32 R11, R5, 0x10, RZ ;  /* 0x00000010050b7819 */ /* 0x000fe200000006ff */
[----:B------:R-:W-:Y:S01]  /*2630*/  FFMA.FTZ R14, R19, R14, -0.25000196695327758789 ;  /* 0xbe800042130e7423 */ /* 0x000fe2000001000e */
[----:B------:R-:W-:Y:S01]  /*2640*/  FMUL.FTZ R5, R4, 1.1920928955078125e-07 ;  /* 0x3400000004057820 */ /* 0x000fe20000410000 */
[----:B------:R-:W-:Y:S01]  /*2650*/  @P1 MOV R4, 0x7f800000 ;  /* 0x7f80000000041802 */ /* 0x000fe20000000f00 */
[----:B------:R-:W-:Y:S01]  /*2660*/  FFMA.FTZ R24, R21, R24, -0.5 ;  /* 0xbf00000015187423 */ /* 0x000fe20000010018 */
[----:B------:R-:W-:Y:S01]  /*2670*/  FFMA.FTZ R14, R19, R14, 0.33333510160446166992 ;  /* 0x3eaaaae6130e7423 */ /* 0x000fe2000001000e */
[----:B------:R-:W-:Y:S01]  /*2680*/  FFMA.FTZ R22, R5, 0.69314718246459960938, R22 ;  /* 0x3f31721805167823 */ /* 0x000fe20000010016 */
[----:B------:R-:W-:Y:S01]  /*2690*/  FMUL.FTZ R7, R7, 1.1920928955078125e-07 ;  /* 0x3400000007077820 */ /* 0x000fe20000410000 */
[----:B------:R-:W-:Y:S01]  /*26a0*/  @P3 FFMA.FTZ R22, R9, R4, +INF ;  /* 0x7f80000009163423 */ /* 0x000fe20000010004 */
[----:B------:R-:W-:Y:S01]  /*26b0*/  FFMA.FTZ R20, R19, R14, -0.5 ;  /* 0xbf00000013147423 */ /* 0x000fe2000001000e */
[----:B------:R-:W0:Y:S01]  /*26c0*/  LDC.64 R4, c[0x0][0x390] ;  /* 0x0000e400ff047b82 */ /* 0x000e220000000a00 */
[----:B------:R-:W-:Y:S01]  /*26d0*/  ISETP.GT.AND P3, PT, R10, -0x40800000, P0 ;  /* 0xbf8000000a00780c */ /* 0x000fe20000764270 */
[----:B------:R-:W-:Y:S01]  /*26e0*/  FMUL.FTZ R24, R21, R24 ;  /* 0x0000001815187220 */ /* 0x000fe20000410000 */
[----:B------:R-:W-:Y:S01]  /*26f0*/  FMUL.FTZ R20, R19, R20 ;  /* 0x0000001413147220 */ /* 0x000fe20000410000 */
[----:B------:R-:W-:Y:S01]  /*2700*/  @P1 FSEL R22, R22, -RZ, P2 ;  /* 0x800000ff16161208 */ /* 0x000fe20001000000 */
[----:B------:R-:W-:Y:S01]  /*2710*/  FMUL.FTZ R25, R11, 1.4426950216293334961 ;  /* 0x3fb8aa3b0b197820 */ /* 0x000fe20000410000 */
[----:B------:R-:W-:Y:S01]  /*2720*/  FFMA.FTZ R23, R21, R24, R21 ;  /* 0x0000001815177223 */ /* 0x000fe20000010015 */
[----:B------:R-:W-:Y:S01]  /*2730*/  FFMA.FTZ R20, R19, R20, R19 ;  /* 0x0000001413147223 */ /* 0x000fe20000010013 */
[----:B------:R-:W-:Y:S01]  /*2740*/  FMUL.FTZ R24, R17, 1.1920928955078125e-07 ;  /* 0x3400000011187820 */ /* 0x000fe20000410000 */
[----:B------:R-:W-:Y:S01]  /*2750*/  @P0 MOV R19, 0x7f800000 ;  /* 0x7f80000000130802 */ /* 0x000fe20000000f00 */
[----:B------:R1:W2:Y:S01]  /*2760*/  MUFU.EX2 R14, R25 ;  /* 0x00000019000e7308 */ /* 0x0002a20000000800 */
[----:B------:R-:W-:Y:S01]  /*2770*/  ISETP.GE.U32.AND P1, PT, R6, 0x7f800000, PT ;  /* 0x7f8000000600780c */ /* 0x000fe20003f26070 */
[----:B------:R-:W-:Y:S01]  /*2780*/  FFMA.FTZ R23, R24, 0.69314718246459960938, R23 ;  /* 0x3f31721818177823 */ /* 0x000fe20000010017 */
[C---:B------:R-:W-:Y:S01]  /*2790*/  @P0 FSETP.NEU.FTZ.AND P2, PT, R10.reuse, RZ, PT ;  /* 0x000000ff0a00020b */ /* 0x040fe20003f5d000 */
[----:B------:R-:W-:Y:S01]  /*27a0*/  @P3 FFMA.FTZ R23, R10, R19, +INF ;  /* 0x7f8000000a173423 */ /* 0x000fe20000010013 */
[----:B------:R-:W-:Y:S01]  /*27b0*/  ISETP.GT.AND P3, PT, R6, -0x40800000, P1 ;  /* 0xbf8000000600780c */ /* 0x000fe20000f64270 */
[----:B------:R-:W-:Y:S01]  /*27c0*/  FFMA.FTZ R20, R7, 0.69314718246459960938, R20 ;  /* 0x3f31721807147823 */ /* 0x000fe20000010014 */
[----:B------:R-:W-:Y:S01]  /*27d0*/  FMUL.FTZ R21, R18, -1.4426950216293334961 ;  /* 0xbfb8aa3b12157820 */ /* 0x000fe20000410000 */
[----:B---3--:R-:W-:Y:S01]  /*27e0*/  SHF.L.U32 R9, R2, 0x10, RZ ;  /* 0x0000001002097819 */ /* 0x008fe200000006ff */
[----:B------:R-:W3:Y:S01]  /*27f0*/  MUFU.TANH R22, R22 ;  /* 0x0000001600167308 */ /* 0x000ee20000002400 */
[----:B------:R-:W-:-:S03]  /*2800*/  @P0 FSEL R23, R23, -RZ, P2 ;  /* 0x800000ff17170208 */ /* 0x000fc60001000000 */
[----:B-1----:R-:W-:Y:S01]  /*2810*/  FMUL.FTZ R25, R9, 1.4426950216293334961 ;  /* 0x3fb8aa3b09197820 */ /* 0x002fe20000410000 */
[----:B------:R-:W-:Y:S01]  /*2820*/  @P1 MOV R27, 0x7f800000 ;  /* 0x7f800000001b1802 */ /* 0x000fe20000000f00 */
[----:B0-----:R-:W-:Y:S01]  /*2830*/  IMAD.WIDE.U32 R4, R0, 0x2, R4 ;  /* 0x0000000200047825 */ /* 0x001fe200078e0004 */
[----:B------:R-:W-:-:S03]  /*2840*/  @P1 FSETP.NEU.FTZ.AND P0, PT, R6, RZ, PT ;  /* 0x000000ff0600120b */ /* 0x000fc60003f1d000 */
[----:B--2---:R-:W-:Y:S01]  /*2850*/  FADD.FTZ.RZ R17, R14, 1 ;  /* 0x3f8000000e117421 */ /* 0x004fe2000001c000 */
[----:B------:R-:W0:Y:S01]  /*2860*/  MUFU.EX2 R21, R21 ;  /* 0x0000001500157308 */ /* 0x000e220000000800 */
[----:B------:R-:W-:Y:S01]  /*2870*/  @P3 FFMA.FTZ R20, R6, R27, +INF ;  /* 0x7f80000006143423 */ /* 0x000fe2000001001b */
[----:B------:R-:W-:Y:S02]  /*2880*/  IMAD.WIDE.U32 R6, R8, 0x8, R4 ;  /* 0x0000000808067825 */ /* 0x000fe400078e0004 */
[----:B------:R-:W-:Y:S01]  /*2890*/  IADD3 R17, PT, PT, R17, -0x3f400000, RZ ;  /* 0xc0c0000011117810 */ /* 0x000fe20007ffe0ff */
[----:B------:R0:W1:Y:S01]  /*28a0*/  MUFU.EX2 R10, R25 ;  /* 0x00000019000a7308 */ /* 0x0000620000000800 */
[----:B------:R-:W-:Y:S01]  /*28b0*/  @P1 FSEL R20, R20, -RZ, P0 ;  /* 0x800000ff14141208 */ /* 0x000fe20000000000 */
[----:B------:R-:W2:Y:S01]  /*28c0*/  LDG.E.64 R4, desc[UR4][R6.64] ;  /* 0x0000000406047981 */ /* 0x000ea2000c1e1b00 */
[----:B------:R-:W-:Y:S01]  /*28d0*/  LOP3.LUT R17, R17, 0xff800000, RZ, 0xc0, !PT ;  /* 0xff80000011117812 */ /* 0x000fe200078ec0ff */
[----:B------:R-:W4:Y:S03]  /*28e0*/  MUFU.TANH R23, R23 ;  /* 0x0000001700177308 */ /* 0x000f260000002400 */
[----:B------:R-:W-:Y:S01]  /*28f0*/  IADD3 R24, PT, PT, -R17, 0x40800000, RZ ;  /* 0x4080000011187810 */ /* 0x000fe20007ffe1ff */
[----:B0-----:R-:W-:Y:S01]  /*2900*/  FADD.FTZ R25, R21, 1 ;  /* 0x3f80000015197421 */ /* 0x001fe20000010000 */
[----:B------:R-:W-:Y:S01]  /*2910*/  IADD3 R19, PT, PT, R14, -R17, RZ ;  /* 0x800000110e137210 */ /* 0x000fe20007ffe0ff */
[----:B---3--:R-:W-:Y:S01]  /*2920*/  FFMA.FTZ R21, -R22, R22, 1 ;  /* 0x3f80000016157423 */ /* 0x008fe20000010116 */
[----:B------:R-:W3:Y:S01]  /*2930*/  LDG.E.64 R6, desc[UR4][R6.64+0x400] ;  /* 0x0004000406067981 */ /* 0x000ee2000c1e1b00 */
[----:B------:R-:W-:-:S02]  /*2940*/  FFMA.FTZ R24, R24, R13, -1 ;  /* 0xbf80000018187423 */ /* 0x000fc4000001000d */
[----:B------:R-:W-:Y:S01]  /*2950*/  FFMA.FTZ R15, R15, R21, R22 ;  /* 0x000000150f0f7223 */ /* 0x000fe20000010016 */
[----:B-1----:R-:W-:Y:S01]  /*2960*/  FADD.FTZ.RZ R21, R10, 1 ;  /* 0x3f8000000a157421 */ /* 0x002fe2000001c000 */
[----:B------:R-:W0:Y:S01]  /*2970*/  MUFU.RCP R25, R25 ;  /* 0x0000001900197308 */ /* 0x000e220000001000 */
[----:B------:R-:W-:-:S04]  /*2980*/  FADD.FTZ R19, R19, R24 ;  /* 0x0000001813137221 */ /* 0x000fc80000010000 */
[----:B------:R-:W-:-:S04]  /*2990*/  FFMA.FTZ R24, R19, -R12, 0.10546888411045074463 ;  /* 0x3dd8001213187423 */ /* 0x000fc8000001080c */
[----:B------:R-:W-:Y:S01]  /*29a0*/  FFMA.FTZ R24, R19, R24, -0.13229703903198242188 ;  /* 0xbe0778e013187423 */ /* 0x000fe20000010018 */
[----:B------:R-:W-:-:S03]  /*29b0*/  IADD3 R21, PT, PT, R21, -0x3f400000, RZ ;  /* 0xc0c0000015157810 */ /* 0x000fc60007ffe0ff */
[----:B------:R-:W-:Y:S01]  /*29c0*/  FFMA.FTZ R24, R19, R24, 0.14491446316242218018 ;  /* 0x3e14647513187423 */ /* 0x000fe20000010018 */
[----:B----4-:R-:W-:Y:S01]  /*29d0*/  FFMA.FTZ R22, -R23, R23, 1 ;  /* 0x3f80000017167423 */ /* 0x010fe20000010117 */
[----:B------:R-:W-:Y:S02]  /*29e0*/  LOP3.LUT R21, R21, 0xff800000, RZ, 0xc0, !PT ;  /* 0xff80000015157812 */ /* 0x000fe400078ec0ff */
[----:B------:R-:W-:Y:S01]  /*29f0*/  FFMA.FTZ R24, R19, R24, -0.16641564667224884033 ;  /* 0xbe2a68dd13187423 */ /* 0x000fe20000010018 */
[----:B------:R-:W1:Y:S01]  /*2a00*/  MUFU.TANH R20, R20 ;  /* 0x0000001400147308 */ /* 0x000e620000002400 */
[----:B------:R-:W-:Y:S01]  /*2a10*/  FFMA.FTZ R16, R16, R22, R23 ;  /* 0x0000001610107223 */ /* 0x000fe20000010017 */
[----:B------:R-:W-:Y:S01]  /*2a20*/  IADD3 R22, PT, PT, -R21, 0x40800000, RZ ;  /* 0x4080000015167810 */ /* 0x000fe20007ffe1ff */
[----:B------:R-:W-:Y:S01]  /*2a30*/  FFMA.FTZ R24, R19, R24, 0.19988867640495300293 ;  /* 0x3e4caf9e13187423 */ /* 0x000fe20000010018 */
[----:B------:R-:W-:-:S03]  /*2a40*/  IADD3 R23, PT, PT, R10, -R21, RZ ;  /* 0x800000150a177210 */ /* 0x000fc60007ffe0ff */
[----:B------:R-:W-:Y:S01]  /*2a50*/  FFMA.FTZ R24, R19, R24, -0.25000196695327758789 ;  /* 0xbe80004213187423 */ /* 0x000fe20000010018 */
[----:B------:R-:W-:-:S03]  /*2a60*/  FFMA.FTZ R22, R22, R13, -1 ;  /* 0xbf80000016167423 */ /* 0x000fc6000001000d */
[----:B------:R-:W-:Y:S01]  /*2a70*/  FFMA.FTZ R24, R19, R24, 0.33333510160446166992 ;  /* 0x3eaaaae613187423 */ /* 0x000fe20000010018 */
[----:B------:R-:W-:Y:S01]  /*2a80*/  FADD.FTZ R23, R23, R22 ;  /* 0x0000001617177221 */ /* 0x000fe20000010000 */
[----:B------:R-:W-:Y:S02]  /*2a90*/  PRMT R2, R2, 0x7632, R2 ;  /* 0x0000763202027816 */ /* 0x000fe40000000002 */
[----:B------:R-:W-:Y:S01]  /*2aa0*/  FFMA.FTZ R24, R19, R24, -0.5 ;  /* 0xbf00000013187423 */ /* 0x000fe20000010018 */
[----:B------:R-:W-:Y:S01]  /*2ab0*/  FFMA.FTZ R22, R23, -R12, 0.10546888411045074463 ;  /* 0x3dd8001217167423 */ /* 0x000fe2000001080c */
[----:B0-----:R-:W-:Y:S01]  /*2ac0*/  FMUL.FTZ R25, R18, R25 ;  /* 0x0000001912197220 */ /* 0x001fe20000410000 */
[----:B-1----:R-:W-:Y:S01]  /*2ad0*/  FFMA.FTZ R18, -R20, R20, 1 ;  /* 0x3f80000014127423 */ /* 0x002fe20000010114 */
[----:B------:R-:W-:Y:S01]  /*2ae0*/  FMUL.FTZ R24, R19, R24 ;  /* 0x0000001813187220 */ /* 0x000fe20000410000 */
[----:B------:R-:W-:Y:S01]  /*2af0*/  FFMA.FTZ R22, R23, R22, -0.13229703903198242188 ;  /* 0xbe0778e017167423 */ /* 0x000fe20000010016 */
[----:B------:R-:W-:Y:S01]  /*2b00*/  SHF.L.U32 R2, R2, 0x10, RZ ;  /* 0x0000001002027819 */ /* 0x000fe200000006ff */
[----:B------:R-:W-:Y:S01]  /*2b10*/  FFMA.FTZ R18, R25, R18, R20 ;  /* 0x0000001219127223 */ /* 0x000fe20000010014 */
[----:B------:R-:W-:Y:S01]  /*2b20*/  FFMA.FTZ R19, R19, R24, R19 ;  /* 0x0000001813137223 */ /* 0x000fe20000010013 */
[----:B------:R-:W-:Y:S01]  /*2b30*/  FFMA.FTZ R24, R23, R22, 0.14491446316242218018 ;  /* 0x3e14647517187423 */ /* 0x000fe20000010016 */
[----:B------:R-:W-:Y:S01]  /*2b40*/  ISETP.GE.U32.AND P0, PT, R14, 0x7f800000, PT ;  /* 0x7f8000000e00780c */ /* 0x000fe20003f06070 */
[----:B------:R-:W-:Y:S01]  /*2b50*/  FMUL.FTZ R25, R2, 1.4426950216293334961 ;  /* 0x3fb8aa3b02197820 */ /* 0x000fe20000410000 */
[----:B------:R-:W-:Y:S01]  /*2b60*/  SHF.L.U32 R20, R3, 0x10, RZ ;  /* 0x0000001003147819 */ /* 0x000fe200000006ff */
[----:B------:R-:W-:Y:S01]  /*2b70*/  FFMA.FTZ R24, R23, R24, -0.16641564667224884033 ;  /* 0xbe2a68dd17187423 */ /* 0x000fe20000010018 */
[----:B------:R-:W-:-:S02]  /*2b80*/  I2FP.F32.S32 R17, R17 ;  /* 0x0000001100117245 */ /* 0x000fc40000201400 */
[----:B------:R-:W-:Y:S01]  /*2b90*/  ISETP.GT.AND P1, PT, R14, -0x40800000, P0 ;  /* 0xbf8000000e00780c */ /* 0x000fe20000724270 */
[----:B------:R-:W-:Y:S01]  /*2ba0*/  FMUL.FTZ R27, R20, 1.4426950216293334961 ;  /* 0x3fb8aa3b141b7820 */ /* 0x000fe20000410000 */
[----:B------:R-:W0:Y:S01]  /*2bb0*/  MUFU.EX2 R25, R25 ;  /* 0x0000001900197308 */ /* 0x000e220000000800 */
[----:B------:R-:W-:Y:S01]  /*2bc0*/  FFMA.FTZ R26, R23, R24, 0.19988867640495300293 ;  /* 0x3e4caf9e171a7423 */ /* 0x000fe20000010018 */
[----:B------:R-:W-:Y:S02]  /*2bd0*/  FMUL.FTZ R24, R17, 1.1920928955078125e-07 ;  /* 0x3400000011187820 */ /* 0x000fe40000410000 */
[----:B------:R-:W1:Y:S02]  /*2be0*/  MUFU.EX2 R22, R27 ;  /* 0x0000001b00167308 */ /* 0x000e640000000800 */
[----:B------:R-:W-:Y:S01]  /*2bf0*/  FFMA.FTZ R17, R24, 0.69314718246459960938, R19 ;  /* 0x3f31721818117823 */ /* 0x000fe20000010013 */
[----:B------:R-:W-:Y:S01]  /*2c00*/  @P0 MOV R19, 0x7f800000 ;  /* 0x7f80000000130802 */ /* 0x000fe20000000f00 */
[----:B------:R-:W-:-:S04]  /*2c10*/  FFMA.FTZ R26, R23, R26, -0.25000196695327758789 ;  /* 0xbe800042171a7423 */ /* 0x000fc8000001001a */
[C---:B------:R-:W-:Y:S01]  /*2c20*/  @P1 FFMA.FTZ R17, R14.reuse, R19, +INF ;  /* 0x7f8000000e111423 */ /* 0x040fe20000010013 */
[----:B------:R-:W-:Y:S01]  /*2c30*/  @P0 FSETP.NEU.FTZ.AND P1, PT, R14, RZ, PT ;  /* 0x000000ff0e00020b */ /* 0x000fe20003f3d000 */
[----:B------:R-:W-:Y:S01]  /*2c40*/  FFMA.FTZ R26, R23, R26, 0.33333510160446166992 ;  /* 0x3eaaaae6171a7423 */ /* 0x000fe2000001001a */
[----:B0-----:R-:W-:-:S03]  /*2c50*/  FADD.FTZ.RZ R14, R25, 1 ;  /* 0x3f800000190e7421 */ /* 0x001fc6000001c000 */
[C---:B------:R-:W-:Y:S01]  /*2c60*/  FFMA.FTZ R26, R23.reuse, R26, -0.5 ;  /* 0xbf000000171a7423 */ /* 0x040fe2000001001a */
[----:B-1----:R-:W-:Y:S01]  /*2c70*/  FADD.FTZ.RZ R19, R22, 1 ;  /* 0x3f80000016137421 */ /* 0x002fe2000001c000 */
[----:B------:R-:W-:Y:S02]  /*2c80*/  IADD3 R24, PT, PT, R14, -0x3f400000, RZ ;  /* 0xc0c000000e187810 */ /* 0x000fe40007ffe0ff */
[----:B------:R-:W-:Y:S01]  /*2c90*/  I2FP.F32.S32 R21, R21 ;  /* 0x0000001500157245 */ /* 0x000fe20000201400 */
[----:B------:R-:W-:Y:S01]  /*2ca0*/  FMUL.FTZ R26, R23, R26 ;  /* 0x0000001a171a7220 */ /* 0x000fe20000410000 */
[----:B------:R-:W-:Y:S02]  /*2cb0*/  ISETP.GE.U32.AND P5, PT, R10, 0x7f800000, PT ;  /* 0x7f8000000a00780c */ /* 0x000fe40003fa6070 */
[----:B------:R-:W-:Y:S02]  /*2cc0*/  IADD3 R19, PT, PT, R19, -0x3f400000, RZ ;  /* 0xc0c0000013137810 */ /* 0x000fe40007ffe0ff */
[----:B------:R-:W-:Y:S01]  /*2cd0*/  LOP3.LUT R24, R24, 0xff800000, RZ, 0xc0, !PT ;  /* 0xff80000018187812 */ /* 0x000fe200078ec0ff */
[----:B------:R-:W-:Y:S01]  /*2ce0*/  FFMA.FTZ R23, R23, R26, R23 ;  /* 0x0000001a17177223 */ /* 0x000fe20000010017 */
[----:B------:R-:W-:Y:S01]  /*2cf0*/  FMUL.FTZ R14, R21, 1.1920928955078125e-07 ;  /* 0x34000000150e7820 */ /* 0x000fe20000410000 */
[----:B------:R-:W-:-:S02]  /*2d00*/  ISETP.GT.AND P2, PT, R10, -0x40800000, P5 ;  /* 0xbf8000000a00780c */ /* 0x000fc40002f44270 */
[----:B------:R-:W-:Y:S02]  /*2d10*/  LOP3.LUT R21, R19, 0xff800000, RZ, 0xc0, !PT ;  /* 0xff80000013157812 */ /* 0x000fe400078ec0ff */
[----:B------:R-:W-:Y:S02]  /*2d20*/  IADD3 R26, PT, PT, -R24, 0x40800000, RZ ;  /* 0x40800000181a7810 */ /* 0x000fe40007ffe1ff */
[----:B------:R-:W-:Y:S02]  /*2d30*/  IADD3 R28, PT, PT, -R21, 0x40800000, RZ ;  /* 0x40800000151c7810 */ /* 0x000fe40007ffe1ff */
[----:B------:R-:W-:Y:S01]  /*2d40*/  IADD3 R19, PT, PT, R25, -R24, RZ ;  /* 0x8000001819137210 */ /* 0x000fe20007ffe0ff */
[-C--:B------:R-:W-:Y:S01]  /*2d50*/  FFMA.FTZ R26, R26, R13.reuse, -1 ;  /* 0xbf8000001a1a7423 */ /* 0x080fe2000001000d */
[----:B------:R-:W-:Y:S01]  /*2d60*/  FFMA.FTZ R14, R14, 0.69314718246459960938, R23 ;  /* 0x3f3172180e0e7823 */ /* 0x000fe20000010017 */
[----:B------:R-:W-:Y:S01]  /*2d70*/  @P5 MOV R27, 0x7f800000 ;  /* 0x7f800000001b5802 */ /* 0x000fe20000000f00 */
[----:B------:R-:W-:Y:S01]  /*2d80*/  FFMA.FTZ R28, R28, R13, -1 ;  /* 0xbf8000001c1c7423 */ /* 0x000fe2000001000d */
[----:B------:R-:W-:Y:S01]  /*2d90*/  IADD3 R23, PT, PT, R22, -R21, RZ ;  /* 0x8000001516177210 */ /* 0x000fe20007ffe0ff */
[----:B------:R-:W-:Y:S01]  /*2da0*/  FADD.FTZ R19, R19, R26 ;  /* 0x0000001a13137221 */ /* 0x000fe20000010000 */
[C---:B------:R-:W-:Y:S01]  /*2db0*/  @P5 FSETP.NEU.FTZ.AND P6, PT, R10.reuse, RZ, PT ;  /* 0x000000ff0a00520b */ /* 0x040fe20003fdd000 */
[----:B------:R-:W-:-:S02]  /*2dc0*/  @P2 FFMA.FTZ R14, R10, R27, +INF ;  /* 0x7f8000000a0e2423 */ /* 0x000fc4000001001b */
[----:B------:R-:W-:Y:S01]  /*2dd0*/  FADD.FTZ R23, R23, R28 ;  /* 0x0000001c17177221 */ /* 0x000fe20000010000 */
[----:B------:R-:W-:-:S03]  /*2de0*/  FFMA.FTZ R10, R19, -R12, 0.10546888411045074463 ;  /* 0x3dd80012130a7423 */ /* 0x000fc6000001080c */
[----:B------:R-:W-:Y:S01]  /*2df0*/  FFMA.FTZ R26, R23, -R12, 0.10546888411045074463 ;  /* 0x3dd80012171a7423 */ /* 0x000fe2000001080c */
[----:B------:R-:W-:-:S03]  /*2e00*/  FFMA.FTZ R10, R19, R10, -0.13229703903198242188 ;  /* 0xbe0778e0130a7423 */ /* 0x000fc6000001000a */
[----:B------:R-:W-:Y:S01]  /*2e10*/  FFMA.FTZ R26, R23, R26, -0.13229703903198242188 ;  /* 0xbe0778e0171a7423 */ /* 0x000fe2000001001a */
[----:B------:R-:W-:Y:S01]  /*2e20*/  FFMA.FTZ R10, R19, R10, 0.14491446316242218018 ;  /* 0x3e146475130a7423 */ /* 0x000fe2000001000a */
[----:B------:R-:W-:Y:S02]  /*2e30*/  PRMT R3, R3, 0x7632, R3 ;  /* 0x0000763203037816 */ /* 0x000fe40000000003 */
[----:B------:R-:W-:Y:S01]  /*2e40*/  FFMA.FTZ R26, R23, R26, 0.14491446316242218018 ;  /* 0x3e146475171a7423 */ /* 0x000fe2000001001a */
[----:B------:R-:W-:Y:S01]  /*2e50*/  FFMA.FTZ R10, R19, R10, -0.16641564667224884033 ;  /* 0xbe2a68dd130a7423 */ /* 0x000fe2000001000a */
[----:B------:R-:W-:Y:S02]  /*2e60*/  SHF.L.U32 R3, R3, 0x10, RZ ;  /* 0x0000001003037819 */ /* 0x000fe400000006ff */
[----:B------:R-:W-:Y:S01]  /*2e70*/  FFMA.FTZ R26, R23, R26, -0.16641564667224884033 ;  /* 0xbe2a68dd171a7423 */ /* 0x000fe2000001001a */
[----:B------:R-:W-:-:S03]  /*2e80*/  FFMA.FTZ R10, R19, R10, 0.19988867640495300293 ;  /* 0x3e4caf9e130a7423 */ /* 0x000fc6000001000a */
[----:B------:R-:W-:Y:S01]  /*2e90*/  FFMA.FTZ R26, R23, R26, 0.19988867640495300293 ;  /* 0x3e4caf9e171a7423 */ /* 0x000fe2000001001a */
[----:B------:R-:W-:Y:S01]  /*2ea0*/  FFMA.FTZ R28, R19, R10, -0.25000196695327758789 ;  /* 0xbe800042131c7423 */ /* 0x000fe2000001000a */
[----:B------:R-:W-:Y:S02]  /*2eb0*/  FMUL.FTZ R10, R3, 1.4426950216293334961 ;  /* 0x3fb8aa3b030a7820 */ /* 0x000fe40000410000 */
[----:B------:R-:W-:-:S04]  /*2ec0*/  FFMA.FTZ R26, R23, R26, -0.25000196695327758789 ;  /* 0xbe800042171a7423 */ /* 0x000fc8000001001a */
[----:B------:R-:W0:Y:S01]  /*2ed0*/  MUFU.EX2 R10, R10 ;  /* 0x0000000a000a7308 */ /* 0x000e220000000800 */
[----:B------:R-:W-:-:S04]  /*2ee0*/  FFMA.FTZ R26, R23, R26, 0.33333510160446166992 ;  /* 0x3eaaaae6171a7423 */ /* 0x000fc8000001001a */
[----:B------:R-:W-:Y:S01]  /*2ef0*/  FFMA.FTZ R26, R23, R26, -0.5 ;  /* 0xbf000000171a7423 */ /* 0x000fe2000001001a */
[----:B------:R-:W-:-:S03]  /*2f00*/  FFMA.FTZ R28, R19, R28, 0.33333510160446166992 ;  /* 0x3eaaaae6131c7423 */ /* 0x000fc6000001001c */
[----:B------:R-:W-:Y:S01]  /*2f10*/  FMUL.FTZ R26, R23, R26 ;  /* 0x0000001a171a7220 */ /* 0x000fe20000410000 */
[----:B------:R-:W-:-:S03]  /*2f20*/  FFMA.FTZ R28, R19, R28, -0.5 ;  /* 0xbf000000131c7423 */ /* 0x000fc6000001001c */
[----:B------:R-:W-:Y:S01]  /*2f30*/  FFMA.FTZ R26, R23, R26, R23 ;  /* 0x0000001a171a7223 */ /* 0x000fe20000010017 */
[----:B0-----:R-:W-:Y:S01]  /*2f40*/  FADD.FTZ.RZ R23, R10, 1 ;  /* 0x3f8000000a177421 */ /* 0x001fe2000001c000 */
[----:B------:R-:W-:Y:S01]  /*2f50*/  I2FP.F32.S32 R24, R24 ;  /* 0x0000001800187245 */ /* 0x000fe20000201400 */
[----:B------:R-:W-:-:S03]  /*2f60*/  FMUL.FTZ R28, R19, R28 ;  /* 0x0000001c131c7220 */ /* 0x000fc60000410000 */
[----:B------:R-:W-:Y:S01]  /*2f70*/  IADD3 R23, PT, PT, R23, -0x3f400000, RZ ;  /* 0xc0c0000017177810 */ /* 0x000fe20007ffe0ff */
[----:B------:R-:W-:Y:S01]  /*2f80*/  FFMA.FTZ R19, R19, R28, R19 ;  /* 0x0000001c13137223 */ /* 0x000fe20000010013 */
[----:B------:R-:W-:Y:S02]  /*2f90*/  FMUL.FTZ R24, R24, 1.1920928955078125e-07 ;  /* 0x3400000018187820 */ /* 0x000fe40000410000 */
[----:B------:R-:W-:Y:S02]  /*2fa0*/  LOP3.LUT R23, R23, 0xff800000, RZ, 0xc0, !PT ;  /* 0xff80000017177812 */ /* 0x000fe400078ec0ff */
[----:B------:R-:W-:Y:S02]  /*2fb0*/  FFMA.FTZ R19, R24, 0.69314718246459960938, R19 ;  /* 0x3f31721818137823 */ /* 0x000fe40000010013 */
[----:B------:R-:W-:-:S05]  /*2fc0*/  IADD3 R24, PT, PT, -R23, 0x40800000, RZ ;  /* 0x4080000017187810 */ /* 0x000fca0007ffe1ff */
[----:B------:R-:W-:Y:S01]  /*2fd0*/  FFMA.FTZ R24, R24, R13, -1 ;  /* 0xbf80000018187423 */ /* 0x000fe2000001000d */
[----:B------:R-:W-:-:S05]  /*2fe0*/  IADD3 R13, PT, PT, R10, -R23, RZ ;  /* 0x800000170a0d7210 */ /* 0x000fca0007ffe0ff */
[----:B------:R-:W-:Y:S01]  /*2ff0*/  FADD.FTZ R13, R13, R24 ;  /* 0x000000180d0d7221 */ /* 0x000fe20000010000 */
[----:B------:R-:W-:-:S03]  /*3000*/  ISETP.GE.U32.AND P2, PT, R25, 0x7f800000, PT ;  /* 0x7f8000001900780c */ /* 0x000fc60003f46070 */
[----:B------:R-:W-:Y:S01]  /*3010*/  FFMA.FTZ R12, R13, -R12, 0.10546888411045074463 ;  /* 0x3dd800120d0c7423 */ /* 0x000fe2000001080c */
[----:B------:R-:W-:-:S03]  /*3020*/  ISETP.GT.AND P3, PT, R25, -0x40800000, P2 ;  /* 0xbf8000001900780c */ /* 0x000fc60001764270 */
[----:B------:R-:W-:Y:S01]  /*3030*/  FFMA.FTZ R12, R13, R12, -0.13229703903198242188 ;  /* 0xbe0778e00d0c7423 */ /* 0x000fe2000001000c */
[----:B------:R-:W-:-:S03]  /*3040*/  I2FP.F32.S32 R21, R21 ;  /* 0x0000001500157245 */ /* 0x000fc60000201400 */
[C---:B------:R-:W-:Y:S02]  /*3050*/  FFMA.FTZ R12, R13.reuse, R12, 0.14491446316242218018 ;  /* 0x3e1464750d0c7423 */ /* 0x040fe4000001000c */
[----:B------:R-:W-:Y:S02]  /*3060*/  @P2 MOV R24, 0x7f800000 ;  /* 0x7f80000000182802 */ /* 0x000fe40000000f00 */
[----:B------:R-:W-:Y:S01]  /*3070*/  FFMA.FTZ R12, R13, R12, -0.16641564667224884033 ;  /* 0xbe2a68dd0d0c7423 */ /* 0x000fe2000001000c */
[----:B------:R-:W-:-:S03]  /*3080*/  FMUL.FTZ R21, R21, 1.1920928955078125e-07 ;  /* 0x3400000015157820 */ /* 0x000fc60000410000 */
[----:B------:R-:W-:Y:S01]  /*3090*/  FFMA.FTZ R12, R13, R12, 0.19988867640495300293 ;  /* 0x3e4caf9e0d0c7423 */ /* 0x000fe2000001000c */
[----:B------:R-:W-:Y:S01]  /*30a0*/  @P3 FFMA.FTZ R19, R25, R24, +INF ;  /* 0x7f80000019133423 */ /* 0x000fe20000010018 */
[----:B------:R-:W-:Y:S02]  /*30b0*/  FFMA.FTZ R24, R21, 0.69314718246459960938, R26 ;  /* 0x3f31721815187823 */ /* 0x000fe4000001001a */
[----:B------:R-:W-:-:S04]  /*30c0*/  FFMA.FTZ R26, R13, R12, -0.25000196695327758789 ;  /* 0xbe8000420d1a7423 */ /* 0x000fc8000001000c */
[----:B------:R-:W-:-:S04]  /*30d0*/  FFMA.FTZ R26, R13, R26, 0.33333510160446166992 ;  /* 0x3eaaaae60d1a7423 */ /* 0x000fc8000001001a */
[----:B------:R-:W-:Y:S01]  /*30e0*/  FFMA.FTZ R26, R13, R26, -0.5 ;  /* 0xbf0000000d1a7423 */ /* 0x000fe2000001001a */
[----:B------:R-:W-:-:S03]  /*30f0*/  FMUL.FTZ R27, R11, -1.4426950216293334961 ;  /* 0xbfb8aa3b0b1b7820 */ /* 0x000fc60000410000 */
[----:B------:R-:W-:Y:S01]  /*3100*/  FMUL.FTZ R26, R13, R26 ;  /* 0x0000001a0d1a7220 */ /* 0x000fe20000410000 */
[----:B------:R-:W-:Y:S02]  /*3110*/  ISETP.GE.U32.AND P3, PT, R22, 0x7f800000, PT ;  /* 0x7f8000001600780c */ /* 0x000fe40003f66070 */
[----:B------:R-:W-:Y:S02]  /*3120*/  @P5 FSEL R14, R14, -RZ, P6 ;  /* 0x800000ff0e0e5208 */ /* 0x000fe40003000000 */
[----:B------:R-:W-:Y:S01]  /*3130*/  @P2 FSETP.NEU.FTZ.AND P6, PT, R25, RZ, PT ;  /* 0x000000ff1900220b */ /* 0x000fe20003fdd000 */
[----:B------:R-:W-:Y:S02]  /*3140*/  FFMA.FTZ R25, R13, R26, R13 ;  /* 0x0000001a0d197223 */ /* 0x000fe4000001000d */
[----:B------:R-:W0:Y:S01]  /*3150*/  MUFU.EX2 R26, R27 ;  /* 0x0000001b001a7308 */ /* 0x000e220000000800 */
[----:B------:R-:W-:Y:S01]  /*3160*/  ISETP.GT.AND P4, PT, R22, -0x40800000, P3 ;  /* 0xbf8000001600780c */ /* 0x000fe20001f84270 */
[----:B------:R-:W-:Y:S01]  /*3170*/  FMUL.FTZ R12, R9, -1.4426950216293334961 ;  /* 0xbfb8aa3b090c7820 */ /* 0x000fe20000410000 */
[----:B------:R-:W-:-:S03]  /*3180*/  @P0 FSEL R17, R17, -RZ, P1 ;  /* 0x800000ff11110208 */ /* 0x000fc60000800000 */
[----:B------:R-:W-:Y:S02]  /*3190*/  @P3 MOV R21, 0x7f800000 ;  /* 0x7f80000000153802 */ /* 0x000fe40000000f00 */
[----:B------:R-:W1:Y:S01]  /*31a0*/  MUFU.EX2 R12, R12 ;  /* 0x0000000c000c7308 */ /* 0x000e620000000800 */
[----:B------:R-:W-:Y:S01]  /*31b0*/  ISETP.GE.U32.AND P5, PT, R10, 0x7f800000, PT ;  /* 0x7f8000000a00780c */ /* 0x000fe20003fa6070 */
[----:B0-----:R-:W-:-:S04]  /*31c0*/  FADD.FTZ R26, R26, 1 ;  /* 0x3f8000001a1a7421 */ /* 0x001fc80000010000 */
[----:B------:R-:W-:Y:S01]  /*31d0*/  @P4 FFMA.FTZ R24, R22, R21, +INF ;  /* 0x7f80000016184423 */ /* 0x000fe20000010015 */
[----:B------:R-:W-:Y:S01]  /*31e0*/  FMUL.FTZ R21, R20, -1.4426950216293334961 ;  /* 0xbfb8aa3b14157820 */ /* 0x000fe20000410000 */
[----:B------:R-:W0:Y:S01]  /*31f0*/  MUFU.TANH R17, R17 ;  /* 0x0000001100117308 */ /* 0x000e220000002400 */
[----:B------:R-:W-:Y:S01]  /*3200*/  FMUL.FTZ R28, R2, -1.4426950216293334961 ;  /* 0xbfb8aa3b021c7820 */ /* 0x000fe20000410000 */
[----:B------:R-:W-:Y:S01]  /*3210*/  FMUL.FTZ R29, R3, -1.4426950216293334961 ;  /* 0xbfb8aa3b031d7820 */ /* 0x000fe20000410000 */
[----:B------:R-:W-:Y:S02]  /*3220*/  I2FP.F32.S32 R23, R23 ;  /* 0x0000001700177245 */ /* 0x000fe40000201400 */
[----:B------:R-:W-:-:S03]  /*3230*/  ISETP.GT.AND P0, PT, R10, -0x40800000, P5 ;  /* 0xbf8000000a00780c */ /* 0x000fc60002f04270 */
[----:B------:R-:W4:Y:S01]  /*3240*/  MUFU.RCP R26, R26 ;  /* 0x0000001a001a7308 */ /* 0x000f220000001000 */
[----:B------:R-:W-:Y:S01]  /*3250*/  @P3 FSETP.NEU.FTZ.AND P4, PT, R22, RZ, PT ;  /* 0x000000ff1600320b */ /* 0x000fe20003f9d000 */
[----:B-1----:R-:W-:-:S06]  /*3260*/  FADD.FTZ R12, R12, 1 ;  /* 0x3f8000000c0c7421 */ /* 0x002fcc0000010000 */
[----:B------:R-:W1:Y:S04]  /*3270*/  MUFU.EX2 R21, R21 ;  /* 0x0000001500157308 */ /* 0x000e680000000800 */
[----:B------:R5:W-:Y:S04]  /*3280*/  MUFU.EX2 R13, R28 ;  /* 0x0000001c000d7308 */ /* 0x000be80000000800 */
[----:B------:R-:W4:Y:S01]  /*3290*/  MUFU.EX2 R22, R29 ;  /* 0x0000001d00167308 */ /* 0x000f220000000800 */
[----:B-----5:R-:W-:-:S04]  /*32a0*/  FMUL.FTZ R28, R23, 1.1920928955078125e-07 ;  /* 0x34000000171c7820 */ /* 0x020fc80000410000 */
[----:B------:R-:W-:Y:S01]  /*32b0*/  FFMA.FTZ R23, R28, 0.69314718246459960938, R25 ;  /* 0x3f3172181c177823 */ /* 0x000fe20000010019 */
[----:B------:R-:W-:Y:S01]  /*32c0*/  @P5 MOV R25, 0x7f800000 ;  /* 0x7f80000000195802 */ /* 0x000fe20000000f00 */
[----:B------:R-:W5:Y:S01]  /*32d0*/  MUFU.RCP R12, R12 ;  /* 0x0000000c000c7308 */ /* 0x000f620000001000 */
[----:B-1----:R-:W-:Y:S01]  /*32e0*/  FADD.FTZ R21, R21, 1 ;  /* 0x3f80000015157421 */ /* 0x002fe20000010000 */
[----:B------:R-:W-:Y:S02]  /*32f0*/  @P3 FSEL R24, R24, -RZ, P4 ;  /* 0x800000ff18183208 */ /* 0x000fe40002000000 */
[C---:B------:R-:W-:Y:S01]  /*3300*/  @P0 FFMA.FTZ R23, R10.reuse, R25, +INF ;  /* 0x7f8000000a170423 */ /* 0x040fe20000010019 */
[----:B------:R-:W-:Y:S01]  /*3310*/  @P5 FSETP.NEU.FTZ.AND P0, PT, R10, RZ, PT ;  /* 0x000000ff0a00520b */ /* 0x000fe20003f1d000 */
[----:B0-----:R-:W-:Y:S02]  /*3320*/  FFMA.FTZ R10, -R17, R17, 1 ;  /* 0x3f800000110a7423 */ /* 0x001fe40000010111 */
[----:B------:R-:W0:Y:S01]  /*3330*/  MUFU.TANH R14, R14 ;  /* 0x0000000e000e7308 */ /* 0x000e220000002400 */
[----:B----4-:R-:W-:Y:S01]  /*3340*/  FADD.FTZ R22, R22, 1 ;  /* 0x3f80000016167421 */ /* 0x010fe20000010000 */
[----:B------:R-:W-:Y:S01]  /*3350*/  FMUL.FTZ R26, R11, R26 ;  /* 0x0000001a0b1a7220 */ /* 0x000fe20000410000 */
[----:B------:R-:W-:Y:S01]  /*3360*/  FADD.FTZ R13, R13, 1 ;  /* 0x3f8000000d0d7421 */ /* 0x000fe20000010000 */
[----:B------:R-:W-:-:S02]  /*3370*/  @P2 FSEL R19, R19, -RZ, P6 ;  /* 0x800000ff13132208 */ /* 0x000fc40003000000 */
[----:B------:R-:W-:Y:S01]  /*3380*/  @P5 FSEL R23, R23, -RZ, P0 ;  /* 0x800000ff17175208 */ /* 0x000fe20000000000 */
[----:B------:R-:W-:Y:S01]  /*3390*/  FFMA.FTZ R17, R26, R10, R17 ;  /* 0x0000000a1a117223 */ /* 0x000fe20000010011 */
[----:B------:R-:W1:Y:S01]  /*33a0*/  MUFU.RCP R21, R21 ;  /* 0x0000001500157308 */ /* 0x000e620000001000 */
[----:B------:R-:W4:Y:S07]  /*33b0*/  LDC.64 R10, c[0x0][0x388] ;  /* 0x0000e200ff0a7b82 */ /* 0x000f2e0000000a00 */
[----:B------:R-:W3:Y:S08]  /*33c0*/  MUFU.TANH R24, R24 ;  /* 0x0000001800187308 */ /* 0x000ef00000002400 */
[----:B------:R-:W3:Y:S01]  /*33d0*/  MUFU.RCP R22, R22 ;  /* 0x0000001600167308 */ /* 0x000ee20000001000 */
[----:B-----5:R-:W-:Y:S01]  /*33e0*/  FMUL.FTZ R9, R9, R12 ;  /* 0x0000000c09097220 */ /* 0x020fe20000410000 */
[----:B0-----:R-:W-:-:S06]  /*33f0*/  FFMA.FTZ R12, -R14, R14, 1 ;  /* 0x3f8000000e0c7423 */ /* 0x001fcc000001010e */
[----:B------:R-:W0:Y:S08]  /*3400*/  MUFU.RCP R13, R13 ;  /* 0x0000000d000d7308 */ /* 0x000e300000001000 */
[----:B------:R-:W5:Y:S08]  /*3410*/  MUFU.TANH R19, R19 ;  /* 0x0000001300137308 */ /* 0x000f700000002400 */
[----:B------:R-:W4:Y:S01]  /*3420*/  MUFU.TANH R23, R23 ;  /* 0x0000001700177308 */ /* 0x000f220000002400 */
[----:B------:R-:W-:Y:S01]  /*3430*/  FFMA.FTZ R14, R9, R12, R14 ;  /* 0x0000000c090e7223 */ /* 0x000fe2000001000e */
[----:B--2---:R-:W-:Y:S01]  /*3440*/  SHF.L.U32 R12, R4, 0x10, RZ ;  /* 0x00000010040c7819 */ /* 0x004fe200000006ff */
[----:B-1----:R-:W-:Y:S01]  /*3450*/  FMUL.FTZ R21, R20, R21 ;  /* 0x0000001514157220 */ /* 0x002fe20000410000 */
[----:B------:R-:W-:-:S02]  /*3460*/  PRMT R4, R4, 0x7632, R4 ;  /* 0x0000763204047816 */ /* 0x000fc40000000004 */
[----:B------:R-:W-:Y:S01]  /*3470*/  SHF.L.U32 R9, R5, 0x10, RZ ;  /* 0x0000001005097819 */ /* 0x000fe200000006ff */
[----:B---3--:R-:W-:Y:S01]  /*3480*/  FFMA.FTZ R20, -R24, R24, 1 ;  /* 0x3f80000018147423 */ /* 0x008fe20000010118 */
[----:B------:R-:W-:Y:S01]  /*3490*/  FMUL.FTZ R22, R3, R22 ;  /* 0x0000001603167220 */ /* 0x000fe20000410000 */
[----:B------:R-:W-:Y:S01]  /*34a0*/  SHF.L.U32 R3, R4, 0x10, RZ ;  /* 0x0000001004037819 */ /* 0x000fe200000006ff */
[----:B0-----:R-:W-:Y:S01]  /*34b0*/  FMUL.FTZ R2, R2, R13 ;  /* 0x0000000d02027220 */ /* 0x001fe20000410000 */
[----:B------:R-:W-:Y:S01]  /*34c0*/  FMUL.FTZ R16, R9, R16 ;  /* 0x0000001009107220 */ /* 0x000fe20000410000 */
[----:B------:R-:W-:Y:S01]  /*34d0*/  PRMT R5, R5, 0x7632, R5 ;  /* 0x0000763205057816 */ /* 0x000fe20000000005 */
[----:B------:R-:W-:Y:S01]  /*34e0*/  FFMA.FTZ R24, R21, R20, R24 ;  /* 0x0000001415187223 */ /* 0x000fe20000010018 */
[----:B------:R-:W-:Y:S01]  /*34f0*/  PRMT R4, R6, 0x7632, R4 ;  /* 0x0000763206047816 */ /* 0x000fe20000000004 */
[----:B-----5:R-:W-:Y:S01]  /*3500*/  FFMA.FTZ R13, -R19, R19, 1 ;  /* 0x3f800000130d7423 */ /* 0x020fe20000010113 */
[----:B------:R-:W-:Y:S01]  /*3510*/  PRMT R9, R7, 0x7632, R9 ;  /* 0x0000763207097816 */ /* 0x000fe20000000009 */
[----:B----4-:R-:W-:-:S04]  /*3520*/  IMAD.WIDE.U32 R10, R0, 0x2, R10 ;  /* 0x00000002000a7825 */ /* 0x010fc800078e000a */
[----:B------:R-:W-:Y:S01]  /*3530*/  FFMA.FTZ R20, -R23, R23, 1 ;  /* 0x3f80000017147423 */ /* 0x000fe20000010117 */
[----:B------:R-:W-:Y:S01]  /*3540*/  FMUL.FTZ R18, R3, R18 ;  /* 0x0000001203127220 */ /* 0x000fe20000410000 */
[----:B------:R-:W-:Y:S01]  /*3550*/  SHF.L.U32 R0, R5, 0x10, RZ ;  /* 0x0000001005007819 */ /* 0x000fe200000006ff */
[----:B------:R-:W-:Y:S01]  /*3560*/  FFMA.FTZ R2, R2, R13, R19 ;  /* 0x0000000d02027223 */ /* 0x000fe20000010013 */
[----:B------:R-:W-:Y:S01]  /*3570*/  SHF.L.U32 R3, R6, 0x10, RZ ;  /* 0x0000001006037819 */ /* 0x000fe200000006ff */
[----:B------:R-:W-:Y:S01]  /*3580*/  FFMA.FTZ R22, R22, R20, R23 ;  /* 0x0000001416167223 */ /* 0x000fe20000010017 */
[----:B------:R-:W-:Y:S02]  /*3590*/  SHF.L.U32 R7, R7, 0x10, RZ ;  /* 0x0000001007077819 */ /* 0x000fe400000006ff */
[----:B------:R-:W-:Y:S02]  /*35a0*/  SHF.L.U32 R5, R4, 0x10, RZ ;  /* 0x0000001004057819 */ /* 0x000fe400000006ff */
[----:B------:R-:W-:Y:S01]  /*35b0*/  SHF.L.U32 R9, R9, 0x10, RZ ;  /* 0x0000001009097819 */ /* 0x000fe200000006ff */
[----:B------:R-:W-:Y:S01]  /*35c0*/  FMUL.FTZ R15, R12, R15 ;  /* 0x0000000f0c0f7220 */ /* 0x000fe20000410000 */
        /* <DEDUP_REMOVED lines=10> */
[----:B------:R-:W-:Y:S04]  /*3670*/  STG.E.64 desc[UR4][R10.64], R18 ;  /* 0x000000120a007986 */ /* 0x000fe8000c101b04 */
[----:B------:R-:W-:Y:S01]  /*3680*/  STG.E.64 desc[UR4][R10.64+0x400], R8 ;  /* 0x000400080a007986 */ /* 0x000fe2000c101b04 */
[----:B------:R-:W-:Y:S05]  /*3690*/  EXIT ;  /* 0x000000000000794d */ /* 0x000fea0003800000 */
.L_x_916:
        /* <DEDUP_REMOVED lines=14> */
.L_x_7243:


//--------------------- .text._ZN2at6native29vectorized_elementwise_kernelILi8EZZZNS0_61_GLOBAL__N__b29612f4_23_ActivationMishKernel_cu_9e10b42f_310020mish_backward_kernelERNS_14TensorIteratorEENKUlvE_clEvENKUlvE2_clEvEUlN3c108BFloat16ES8_E_St5arrayIPcLm3EEEEviT0_T1_ --------------------------
	.section	.text._ZN2at6native29vectorized_elementwise_kernelILi8EZZZNS0_61_GLOBAL__N__b29612f4_23_ActivationMishKernel_cu_9e10b42f_310020mish_backward_kernelERNS_14TensorIteratorEENKUlvE_clEvENKUlvE2_clEvEUlN3c108BFloat16ES8_E_St5arrayIPcLm3EEEEviT0_T1_,"ax",@progbits
	.align	128
        .global         _ZN2at6native29vectorized_elementwise_kernelILi8EZZZNS0_61_GLOBAL__N__b29612f4_23_ActivationMishKernel_cu_9e10b42f_310020mish_backward_kernelERNS_14TensorIteratorEENKUlvE_clEvENKUlvE2_clEvEUlN3c108BFloat16ES8_E_St5arrayIPcLm3EEEEviT0_T1_
        .type           _ZN2at6native29vectorized_elementwise_kernelILi8EZZZNS0_61_GLOBAL__N__b29612f4_23_ActivationMishKernel_cu_9e10b42f_310020mish_backward_kernelERNS_14TensorIteratorEENKUlvE_clEvENKUlvE2_clEvEUlN3c108BFloat16ES8_E_St5arrayIPcLm3EEEEviT0_T1_,@function
        .size           _ZN2at6native29vectorized_elementwise_kernelILi8EZZZNS0_61_GLOBAL__N__b29612f4_23_ActivationMishKernel_cu_9e10b42f_310020mish_backward_kernelERNS_14TensorIteratorEENKUlvE_clEvENKUlvE2_clEvEUlN3c108BFloat16ES8_E_St5arrayIPcLm3EEEEviT0_T1_,(.L_x_7244 - _ZN2at6native29vectorized_elementwise_kernelILi8EZZZNS0_61_GLOBAL__N__b29612f4_23_ActivationMishKernel_cu_9e10b42f_310020mish_backward_kernelERNS_14TensorIteratorEENKUlvE_clEvENKUlvE2_clEvEUlN3c108BFloat16ES8_E_St5arrayIPcLm3EEEEviT0_T1_)
        .other          _ZN2at6native29vectorized_elementwise_kernelILi8EZZZNS0_61_GLOBAL__N__b29612f4_23_ActivationMishKernel_cu_9e10b42f_310020mish_backward_kernelERNS_14TensorIteratorEENKUlvE_clEvENKUlvE2_clEvEUlN3c108BFloat16ES8_E_St5arrayIPcLm3EEEEviT0_T1_,@"STO_CUDA_ENTRY STV_DEFAULT"
_ZN2at6native29vectorized_elementwise_kernelILi8EZZZNS0_61_GLOBAL__N__b29612f4_23_ActivationMishKernel_cu_9e10b42f_310020mish_backward_kernelERNS_14TensorIteratorEENKUlvE_clEvENKUlvE2_clEvEUlN3c108BFloat16ES8_E_St5arrayIPcLm3EEEEviT0_T1_:
.text._ZN2at6native29vectorized_elementwise_kernelILi8EZZZNS0_61_GLOBAL__N__b29612f4_23_ActivationMishKernel_cu_9e10b42f_310020mish_backward_kernelERNS_14TensorIteratorEENKUlvE_clEvENKUlvE2_clEvEUlN3c108BFloat16ES8_E_St5arrayIPcLm3EEEEviT0_T1_:
[----:B------:R-:W-:Y:S01]  /*0000*/  LDC R1, c[0x0][0x37c] ;  /* 0x0000df00ff017b82 */ /* 0x000fe20000000800 */
[----:B------:R-:W-:Y:S05]  /*0010*/  EXIT ;  /* 0x000000000000794d */ /* 0x000fea0003800000 */
.L_x_917:
        /* <DEDUP_REMOVED lines=14> */
.L_x_7244:


//--------------------- .text._ZN2at6native18elementwise_kernelILi128ELi4EZNS0_15gpu_kernel_implIZZZNS0_61_GLOBAL__N__b29612f4_23_ActivationMishKernel_cu_9e10b42f_310020mish_backward_kernelERNS_14TensorIteratorEENKUlvE_clEvENKUlvE1_clEvEUlN3c104HalfES9_E_EEvRNS_18TensorIteratorBaseERKT_EUliE_EEviT1_ --------------------------
	.section	.text._ZN2at6native18elementwise_kernelILi128ELi4EZNS0_15gpu_kernel_implIZZZNS0_61_GLOBAL__N__b29612f4_23_ActivationMishKernel_cu_9e10b42f_310020mish_backward_kernelERNS_14TensorIteratorEENKUlvE_clEvENKUlvE1_clEvEUlN3c104HalfES9_E_EEvRNS_18TensorIteratorBaseERKT_EUliE_EEviT1_,"ax",@progbits
	.align	128
        .global         _ZN2at6native18elementwise_kernelILi128ELi4EZNS0_15gpu_kernel_implIZZZNS0_61_GLOBAL__N__b29612f4_23_ActivationMishKernel_cu_9e10b42f_310020mish_backward_kernelERNS_14TensorIteratorEENKUlvE_clEvENKUlvE1_clEvEUlN3c104HalfES9_E_EEvRNS_18TensorIteratorBaseERKT_EUliE_EEviT1_
        .type           _ZN2at6native18elementwise_kernelILi128ELi4EZNS0_15gpu_kernel_implIZZZNS0_61_GLOBAL__N__b29612f4_23_ActivationMishKernel_cu_9e10b42f_310020mish_backward_kernelERNS_14TensorIteratorEENKUlvE_clEvENKUlvE1_clEvEUlN3c104HalfES9_E_EEvRNS_18TensorIteratorBaseERKT_EUliE_EEviT1_,@function
        .size           _ZN2at6native18elementwise_kernelILi128ELi4EZNS0_15gpu_kernel_implIZZZNS0_61_GLOBAL__N__b29612f4_23_ActivationMishKernel_cu_9e10b42f_310020mish_backward_kernelERNS_14TensorIteratorEENKUlvE_clEvENKUlvE1_clEvEUlN3c104HalfES9_E_EEvRNS_18TensorIteratorBaseERKT_EUliE_EEviT1_,(.L_x_7245 - _ZN2at6native18elementwise_kernelILi128ELi4EZNS0_15gpu_kernel_implIZZZNS0_61_GLOBAL__N__b29612f4_23_ActivationMishKernel_cu_9e10b42f_310020mish_backward_kernelERNS_14TensorIteratorEENKUlvE_clEvENKUlvE1_clEvEUlN3c104HalfES9_E_EEvRNS_18TensorIteratorBaseERKT_EUliE_EEviT1_)
        .other          _ZN2at6native18elementwise_kernelILi128ELi4EZNS0_15gpu_kernel_implIZZZNS0_61_GLOBAL__N__b29612f4_23_ActivationMishKernel_cu_9e10b42f_310020mish_backward_kernelERNS_14TensorIteratorEENKUlvE_clEvENKUlvE1_clEvEUlN3c104HalfES9_E_EEvRNS_18TensorIteratorBaseERKT_EUliE_EEviT1_,@"STO_CUDA_ENTRY STV_DEFAULT"
_ZN2at6native18elementwise_kernelILi128ELi4EZNS0_15gpu_kernel_implIZZZNS0_61_GLOBAL__N__b29612f4_23_ActivationMishKernel_cu_9e10b42f_310020mish_backward_kernelERNS_14TensorIteratorEENKUlvE_clEvENKUlvE1_clEvEUlN3c104HalfES9_E_EEvRNS_18TensorIteratorBaseERKT_EUliE_EEviT1_:
.text._ZN2at6native18elementwise_kernelILi128ELi4EZNS0_15gpu_kernel_implIZZZNS0_61_GLOBAL__N__b29612f4_23_ActivationMishKernel_cu_9e10b42f_310020mish_backward_kernelERNS_14TensorIteratorEENKUlvE_clEvENKUlvE1_clEvEUlN3c104HalfES9_E_EEvRNS_18TensorIteratorBaseERKT_EUliE_EEviT1_:
        /* <DEDUP_REMOVED lines=24> */
[----:B------:R-:W-:Y:S01]  /*0180*/  HFMA2 R16, -RZ, RZ, 0, 0 ;  /* 0x00000000ff107431 */ /* 0x000fe200000001ff */
[----:B------:R-:W1:Y:S01]  /*0190*/  LDCU UR6, c[0x0][0x38c] ;  /* 0x00007180ff0677ac */ /* 0x000e620008000800 */
[----:B------:R-:W2:Y:S01]  /*01a0*/  LDCU.64 UR8, c[0x0][0x4b8] ;  /* 0x00009700ff0877ac */ /* 0x000ea20008000a00 */
[----:B------:R-:W-:Y:S02]  /*01b0*/  UISETP.NE.AND UP0, UPT, UR41, URZ, UPT ;  /* 0x000000ff2900728c */ /* 0x000fe4000bf05270 */
[----:B0-----:R-:W-:Y:S01]  /*01c0*/  IMAD.HI.U32 R2, R17, UR4, R16 ;  /* 0x0000000411027c27 */ /* 0x001fe2000f8e0010 */
[----:B------:R-:W0:Y:S04]  /*01d0*/  LDCU UR4, c[0x0][0x4c0] ;  /* 0x00009800ff0477ac */ /* 0x000e280008000800 */
[----:B------:R-:W-:-:S05]  /*01e0*/  SHF.R.U32.HI R3, RZ, UR5, R2 ;  /* 0x00000005ff037c19 */ /* 0x000fca0008011602 */
[----:B------:R-:W-:-:S04]  /*01f0*/  IMAD.MOV R18, RZ, RZ, -R3 ;  /* 0x000000ffff127224 */ /* 0x000fc800078e0a03 */
        /* <DEDUP_REMOVED lines=330> */
[----:B------:R-:W2:Y:S03]  /*16a0*/  LDCU.64 UR8, c[0x0][0x5d8] ;  /* 0x0000bb00ff0877ac */ /* 0x000ea60008000a00 */
        /* <DEDUP_REMOVED lines=8> */
.L_x_920:
        /* <DEDUP_REMOVED lines=16> */
[----:B0-----:R-:W-:-:S04]  /*1830*/  F2FP.F16.F32.PACK_AB R0, RZ, R0 ;  /* 0x00000000ff00723e */ /* 0x001fc800000000ff */
[----:B------:R-:W-:Y:S01]  /*1840*/  PRMT R19, R0, 0x7610, R19 ;  /* 0x0000761000137816 */ /* 0x000fe20000000013 */
[----:B------:R-:W-:Y:S06]  /*1850*/  BRA `(.L_x_926) ;  /* 0x0000000c00e87947 */ /* 0x000fec0003800000 */
.L_x_924:
[----:B------:R-:W2:Y:S02]  /*1860*/  LDG.E.U8 R2, desc[UR36][R2.64] ;  /* 0x0000002402027981 */ /* 0x000ea4000c1e1100 */
[----:B--2---:R-:W-:-:S04]  /*1870*/  I2FP.F32.U32 R0, R2 ;  /* 0x0000000200007245 */ /* 0x004fc80000201000 */
[----:B------:R-:W-:-:S04]  /*1880*/  F2FP.F16.F32.PACK_AB R0, RZ, R0 ;  /* 0x00000000ff00723e */ /* 0x000fc800000000ff */
[----:B------:R-:W-:Y:S01]  /*1890*/  PRMT R19, R0, 0x7610, R19 ;  /* 0x0000761000137816 */ /* 0x000fe20000000013 */
[----:B------:R-:W-:Y:S06]  /*18a0*/  BRA `(.L_x_926) ;  /* 0x0000000c00d47947 */ /* 0x000fec0003800000 */
.L_x_923:
        /* <DEDUP_REMOVED lines=8> */
[----:B0-----:R-:W-:-:S04]  /*1930*/  F2FP.F16.F32.PACK_AB R0, RZ, R0 ;  /* 0x00000000ff00723e */ /* 0x001fc800000000ff */
[----:B------:R-:W-:Y:S01]  /*1940*/  PRMT R19, R0, 0x7610, R19 ;  /* 0x0000761000137816 */ /* 0x000fe20000000013 */
[----:B------:R-:W-:Y:S06]  /*1950*/  BRA `(.L_x_926) ;  /* 0x0000000c00a87947 */ /* 0x000fec0003800000 */
.L_x_928:
[----:B------:R-:W2:Y:S02]  /*1960*/  LDG.E R2, desc[UR36][R2.64] ;  /* 0x0000002402027981 */ /* 0x000ea4000c1e1900 */
[----:B--2---:R-:W-:-:S04]  /*1970*/  I2FP.F32.S32 R0, R2 ;  /* 0x0000000200007245 */ /* 0x004fc80000201400 */
[----:B------:R-:W-:-:S04]  /*1980*/  F2FP.F16.F32.PACK_AB R0, RZ, R0 ;  /* 0x00000000ff00723e */ /* 0x000fc800000000ff */
[----:B------:R-:W-:Y:S01]  /*1990*/  PRMT R19, R0, 0x7610, R19 ;  /* 0x0000761000137816 */ /* 0x000fe20000000013 */
[----:B------:R-:W-:Y:S06]  /*19a0*/  BRA `(.L_x_926) ;  /* 0x0000000c00947947 */ /* 0x000fec0003800000 */
.L_x_927:
[----:B------:R-:W2:Y:S02]  /*19b0*/  LDG.E.U16 R2, desc[UR36][R2.64] ;  /* 0x0000002402027981 */ /* 0x000ea4000c1e1500 */
[----:B--2---:R-:W0:Y:S02]  /*19c0*/  I2F.S16 R0, R2 ;  /* 0x0000000200007306 */ /* 0x004e240000101400 */
[----:B0-----:R-:W-:-:S04]  /*19d0*/  F2FP.F16.F32.PACK_AB R0, RZ, R0 ;  /* 0x00000000ff00723e */ /* 0x001fc800000000ff */
[----:B------:R-:W-:Y:S01]  /*19e0*/  PRMT R19, R0, 0x7610, R19 ;  /* 0x0000761000137816 */ /* 0x000fe20000000013 */
[----:B------:R-:W-:Y:S06]  /*19f0*/  BRA `(.L_x_926) ;  /* 0x0000000c00807947 */ /* 0x000fec0003800000 */
.L_x_922:
[----:B------:R-:W-:-:S09]  /*1a00*/  UISETP.GT.AND UP0, UPT, UR4, 0x6, UPT ;  /* 0x000000060400788c */ /* 0x000fd2000bf04270 */
[----:B------:R-:W-:Y:S05]  /*1a10*/  BRA.U UP0, `(.L_x_929) ;  /* 0x0000000100247547 */ /* 0x000fea000b800000 */
[----:B------:R-:W-:-:S09]  /*1a20*/  UISETP.NE.AND UP0, UPT, UR4, 0x5, UPT ;  /* 0x000000050400788c */ /* 0x000fd2000bf05270 */
[----:B------:R-:W-:Y:S05]  /*1a30*/  BRA.U !UP0, `(.L_x_930) ;  /* 0x0000000108147547 */ /* 0x000fea000b800000 */
[----:B------:R-:W-:-:S09]  /*1a40*/  UISETP.NE.AND UP0, UPT, UR4, 0x6, UPT ;  /* 0x000000060400788c */ /* 0x000fd2000bf05270 */
[----:B------:R-:W-:Y:S05]  /*1a50*/  BRA.U UP0, `(.L_x_925) ;  /* 0x0000000900cc7547 */ /* 0x000fea000b800000 */
[----:B------:R-:W2:Y:S02]  /*1a60*/  LDG.E R2, desc[UR36][R2.64] ;  /* 0x0000002402027981 */ /* 0x000ea4000c1e1900 */
[----:B--2---:R-:W-:Y:S01]  /*1a70*/  F2FP.F16.F32.PACK_AB R19, RZ, R2 ;  /* 0x00000002ff13723e */ /* 0x004fe200000000ff */
[----:B------:R-:W-:Y:S06]  /*1a80*/  BRA `(.L_x_926) ;  /* 0x0000000c005c7947 */ /* 0x000fec0003800000 */
.L_x_930:
[----:B------:R0:W5:Y:S01]  /*1a90*/  LDG.E.U16 R19, desc[UR36][R2.64] ;  /* 0x0000002402137981 */ /* 0x000162000c1e1500 */
[----:B------:R-:W-:Y:S05]  /*1aa0*/  BRA `(.L_x_926) ;  /* 0x0000000c00547947 */ /* 0x000fea0003800000 */
.L_x_929:
[----:B------:R-:W-:-:S09]  /*1ab0*/  UISETP.NE.AND UP0, UPT, UR4, 0x7, UPT ;  /* 0x000000070400788c */ /* 0x000fd2000bf05270 */
[----:B------:R-:W-:Y:S05]  /*1ac0*/  BRA.U !UP0, `(.L_x_931) ;  /* 0x0000000108247547 */ /* 0x000fea000b800000 */
[----:B------:R-:W-:-:S09]  /*1ad0*/  UISETP.NE.AND UP0, UPT, UR4, 0x8, UPT ;  /* 0x000000080400788c */ /* 0x000fd2000bf05270 */
[----:B------:R-:W-:Y:S05]  /*1ae0*/  BRA.U !UP0, `(.L_x_932) ;  /* 0x0000000108147547 */ /* 0x000fea000b800000 */
[----:B------:R-:W-:-:S09]  /*1af0*/  UISETP.NE.AND UP0, UPT, UR4, 0x9, UPT ;  /* 0x000000090400788c */ /* 0x000fd2000bf05270 */
[----:B------:R-:W-:Y:S05]  /*1b00*/  BRA.U UP0, `(.L_x_925) ;  /* 0x0000000900a07547 */ /* 0x000fea000b800000 */
[----:B------:R-:W2:Y:S02]  /*1b10*/  LDG.E R2, desc[UR36][R2.64] ;  /* 0x0000002402027981 */ /* 0x000ea4000c1e1900 */
[----:B--2---:R-:W-:Y:S01]  /*1b20*/  F2FP.F16.F32.PACK_AB R19, RZ, R2 ;  /* 0x00000002ff13723e */ /* 0x004fe200000000ff */
[----:B------:R-:W-:Y:S06]  /*1b30*/  BRA `(.L_x_926) ;  /* 0x0000000c00307947 */ /* 0x000fec0003800000 */
.L_x_932:
[----:B------:R1:W5:Y:S01]  /*1b40*/  LDG.E.U16 R19, desc[UR36][R2.64] ;  /* 0x0000002402137981 */ /* 0x000362000c1e1500 */
[----:B------:R-:W-:Y:S05]  /*1b50*/  BRA `(.L_x_926) ;  /* 0x0000000c00287947 */ /* 0x000fea0003800000 */
.L_x_931:
        /* <DEDUP_REMOVED lines=10> */
[----:B------:R-:W-:-:S04]  /*1c00*/  F2FP.F16.F32.PACK_AB R0, RZ, R0 ;  /* 0x00000000ff00723e */ /* 0x000fc800000000ff */
[----:B------:R-:W-:Y:S01]  /*1c10*/  PRMT R19, R0, 0x7610, R19 ;  /* 0x0000761000137816 */ /* 0x000fe20000000013 */
[----:B------:R-:W-:Y:S06]  /*1c20*/  BRA `(.L_x_926) ;  /* 0x0000000800f47947 */ /* 0x000fec0003800000 */
.L_x_921:
        /* <DEDUP_REMOVED lines=11> */
[----:B------:R-:W-:-:S04]  /*1ce0*/  F2FP.F16.F32.PACK_AB R0, RZ, R0 ;  /* 0x00000000ff00723e */ /* 0x000fc800000000ff */
[----:B------:R-:W-:Y:S01]  /*1cf0*/  PRMT R19, R0, 0x7610, R19 ;  /* 0x0000761000137816 */ /* 0x000fe20000000013 */
[----:B------:R-:W-:Y:S06]  /*1d00*/  BRA `(.L_x_926) ;  /* 0x0000000800bc7947 */ /* 0x000fec0003800000 */
.L_x_935:
        /* <DEDUP_REMOVED lines=13> */
.L_x_934:
        /* <DEDUP_REMOVED lines=24> */
[----:B------:R-:W-:-:S04]  /*1f60*/  F2FP.F16.F32.PACK_AB R5, RZ, R5 ;  /* 0x00000005ff05723e */ /* 0x000fc800000000ff */
[----:B------:R-:W-:Y:S01]  /*1f70*/  PRMT R19, R5, 0x7610, R19 ;  /* 0x0000761005137816 */ /* 0x000fe20000000013 */
[----:B------:R-:W-:Y:S06]  /*1f80*/  BRA `(.L_x_926) ;  /* 0x00000008001c7947 */ /* 0x000fec0003800000 */
.L_x_937:
        /* <DEDUP_REMOVED lines=11> */
[----:B------:R-:W-:-:S04]  /*2040*/  F2FP.F16.F32.PACK_AB R0, RZ, R0 ;  /* 0x00000000ff00723e */ /* 0x000fc800000000ff */
[----:B------:R-:W-:Y:S01]  /*2050*/  PRMT R19, R0, 0x7610, R19 ;  /* 0x0000761000137816 */ /* 0x000fe20000000013 */
[----:B------:R-:W-:Y:S06]  /*2060*/  BRA `(.L_x_926) ;  /* 0x0000000400e47947 */ /* 0x000fec0003800000 */
.L_x_936:
[----:B------:R-:W2:Y:S02]  /*2070*/  LDG.E.U16 R0, desc[UR36][R2.64] ;  /* 0x0000002402007981 */ /* 0x000ea4000c1e1500 */
[----:B--2---:R-:W-:-:S04]  /*2080*/  SHF.L.U32 R0, R0, 0x10, RZ ;  /* 0x0000001000007819 */ /* 0x004fc800000006ff */
[----:B------:R-:W-:-:S04]  /*2090*/  F2FP.F16.F32.PACK_AB R0, RZ, R0 ;  /* 0x00000000ff00723e */ /* 0x000fc800000000ff */
[----:B------:R-:W-:Y:S01]  /*20a0*/  PRMT R19, R0, 0x7610, R19 ;  /* 0x0000761000137816 */ /* 0x000fe20000000013 */
[----:B------:R-:W-:Y:S06]  /*20b0*/  BRA `(.L_x_926) ;  /* 0x0000000400d07947 */ /* 0x000fec0003800000 */
.L_x_933:
        /* <DEDUP_REMOVED lines=10> */
[----:B------:R-:W-:-:S04]  /*2160*/  F2FP.F16.F32.PACK_AB R0, RZ, R0 ;  /* 0x00000000ff00723e */ /* 0x000fc800000000ff */
[----:B------:R-:W-:Y:S01]  /*2170*/  PRMT R19, R0, 0x7610, R19 ;  /* 0x0000761000137816 */ /* 0x000fe20000000013 */
[----:B------:R-:W-:Y:S06]  /*2180*/  BRA `(.L_x_926) ;  /* 0x00000004009c7947 */ /* 0x000fec0003800000 */
.L_x_940:
        /* <DEDUP_REMOVED lines=21> */
.L_x_944:
[----:B------:R-:W-:Y:S05]  /*22e0*/  BSYNC.RECONVERGENT B1 ;  /* 0x0000000000017941 */ /* 0x000fea0003800200 */
.L_x_943:
[----:B------:R-:W-:Y:S01]  /*22f0*/  IMAD.SHL.U32 R0, R0, 0x100000, RZ ;  /* 0x0010000000007824 */ /* 0x000fe200078e00ff */
[----:B------:R-:W-:-:S04]  /*2300*/  LEA R2, R2, 0x3b800000, 0x17 ;  /* 0x3b80000002027811 */ /* 0x000fc800078eb8ff */
[----:B------:R-:W-:-:S07]  /*2310*/  LOP3.LUT R0, R2, R0, R7, 0xfe, !PT ;  /* 0x0000000002007212 */ /* 0x000fce00078efe07 */
.L_x_942:
[----:B------:R-:W-:Y:S05]  /*2320*/  BSYNC.RECONVERGENT B0 ;  /* 0x0000000000007941 */ /* 0x000fea0003800200 */
.L_x_941:
[----:B------:R-:W-:-:S04]  /*2330*/  F2FP.F16.F32.PACK_AB R0, RZ, R0 ;  /* 0x00000000ff00723e */ /* 0x000fc800000000ff */
[----:B------:R-:W-:Y:S01]  /*2340*/  PRMT R19, R0, 0x7610, R19 ;  /* 0x0000761000137816 */ /* 0x000fe20000000013 */
[----:B------:R-:W-:Y:S06]  /*2350*/  BRA `(.L_x_926) ;  /* 0x0000000400287947 */ /* 0x000fec0003800000 */
.L_x_939:
        /* <DEDUP_REMOVED lines=21> */
.L_x_948:
[----:B------:R-:W-:Y:S05]  /*24b0*/  BSYNC.RECONVERGENT B1 ;  /* 0x0000000000017941 */ /* 0x000fea0003800200 */
.L_x_947:
[----:B------:R-:W-:Y:S01]  /*24c0*/  IMAD.SHL.U32 R0, R0, 0x200000, RZ ;  /* 0x0020000000007824 */ /* 0x000fe200078e00ff */
[----:B------:R-:W-:-:S04]  /*24d0*/  LEA R2, R2, 0x37800000, 0x17 ;  /* 0x3780000002027811 */ /* 0x000fc800078eb8ff */
[----:B------:R-:W-:-:S07]  /*24e0*/  LOP3.LUT R0, R2, R0, R7, 0xfe, !PT ;  /* 0x0000000002007212 */ /* 0x000fce00078efe07 */
.L_x_946:
[----:B------:R-:W-:Y:S05]  /*24f0*/  BSYNC.RECONVERGENT B0 ;  /* 0x0000000000007941 */ /* 0x000fea0003800200 */
.L_x_945:
[----:B------:R-:W-:-:S04]  /*2500*/  F2FP.F16.F32.PACK_AB R0, RZ, R0 ;  /* 0x00000000ff00723e */ /* 0x000fc800000000ff */
[----:B------:R-:W-:Y:S01]  /*2510*/  PRMT R19, R0, 0x7610, R19 ;  /* 0x0000761000137816 */ /* 0x000fe20000000013 */
[----:B------:R-:W-:Y:S06]  /*2520*/  BRA `(.L_x_926) ;  /* 0x0000000000b47947 */ /* 0x000fec0003800000 */
.L_x_938:
[----:B------:R-:W-:-:S09]  /*2530*/  UISETP.NE.AND UP0, UPT, UR4, 0x1c, UPT ;  /* 0x0000001c0400788c */ /* 0x000fd2000bf05270 */
[----:B------:R-:W-:Y:S05]  /*2540*/  BRA.U !UP0, `(.L_x_949) ;  /* 0x00000001089c7547 */ /* 0x000fea000b800000 */
[----:B------:R-:W-:-:S09]  /*2550*/  UISETP.NE.AND UP0, UPT, UR4, 0x1d, UPT ;  /* 0x0000001d0400788c */ /* 0x000fd2000bf05270 */
[----:B------:R-:W-:Y:S05]  /*2560*/  BRA.U !UP0, `(.L_x_950) ;  /* 0x0000000108807547 */ /* 0x000fea000b800000 */
[----:B------:R-:W-:-:S09]  /*2570*/  UISETP.NE.AND UP0, UPT, UR4, 0x2c, UPT ;  /* 0x0000002c0400788c */ /* 0x000fd2000bf05270 */
[----:B------:R-:W-:Y:S05]  /*2580*/  BRA.U !UP0, `(.L_x_951) ;  /* 0x0000000108487547 */ /* 0x000fea000b800000 */
.L_x_925:
        /* <DEDUP_REMOVED lines=12> */
[----:B---3--:R-:W-:Y:S01]  /*2650*/  IMAD.U32 R10, RZ, RZ, UR8 ;  /* 0x00000008ff0a7e24 */ /* 0x008fe2000f8e00ff */
[----:B------:R-:W-:-:S07]  /*2660*/  MOV R11, UR9 ;  /* 0x00000009000b7c02 */ /* 0x000fce0008000f00 */
[----:B------:R-:W-:-:S07]  /*2670*/  LEPC R20, `(.L_x_952) ;  /* 0x000000001014794e */ /* 0x000fce0000000000 */
[----:B--2---:R-:W-:Y:S05]  /*2680*/  CALL.ABS.NOINC R2 ;  /* 0x0000000002007343 */ /* 0x004fea0003c00000 */
.L_x_952:
[----:B------:R-:W-:Y:S01]  /*2690*/  PRMT R19, RZ, 0x7610, R19 ;  /* 0x00007610ff137816 */ /* 0x000fe20000000013 */
[----:B------:R-:W-:Y:S06]  /*26a0*/  BRA `(.L_x_926) ;  /* 0x0000000000547947 */ /* 0x000fec0003800000 */
.L_x_951:
        /* <DEDUP_REMOVED lines=8> */
.L_x_954:
[----:B------:R-:W-:Y:S05]  /*2730*/  BSYNC.RECONVERGENT B0 ;  /* 0x0000000000007941 */ /* 0x000fea0003800200 */
.L_x_953:
[----:B------:R-:W-:-:S04]  /*2740*/  F2FP.F16.F32.PACK_AB R0, RZ, R0 ;  /* 0x00000000ff00723e */ /* 0x000fc800000000ff */
[----:B------:R-:W-:Y:S01]  /*2750*/  PRMT R19, R0, 0x7610, R19 ;  /* 0x0000761000137816 */ /* 0x000fe20000000013 */
[----:B------:R-:W-:Y:S06]  /*2760*/  BRA `(.L_x_926) ;  /* 0x0000000000247947 */ /* 0x000fec0003800000 */
.L_x_950:
[----:B------:R-:W2:Y:S02]  /*2770*/  LDG.E.64 R2, desc[UR36][R2.64] ;  /* 0x0000002402027981 */ /* 0x000ea4000c1e1b00 */
[----:B--2---:R-:W0:Y:S02]  /*2780*/  I2F.U64 R0, R2 ;  /* 0x0000000200007312 */ /* 0x004e240000301000 */
[----:B0-----:R-:W-:-:S04]  /*2790*/  F2FP.F16.F32.PACK_AB R0, RZ, R0 ;  /* 0x00000000ff00723e */ /* 0x001fc800000000ff */
[----:B------:R-:W-:Y:S01]  /*27a0*/  PRMT R19, R0, 0x7610, R19 ;  /* 0x0000761000137816 */ /* 0x000fe20000000013 */
[----:B------:R-:W-:Y:S06]  /*27b0*/  BRA `(.L_x_926) ;  /* 0x0000000000107947 */ /* 0x000fec0003800000 */
.L_x_949:
[----:B------:R-:W2:Y:S02]  /*27c0*/  LDG.E R2, desc[UR36][R2.64] ;  /* 0x0000002402027981 */ /* 0x000ea4000c1e1900 */
[----:B--2---:R-:W-:-:S04]  /*27d0*/  I2FP.F32.U32 R0, R2 ;  /* 0x0000000200007245 */ /* 0x004fc80000201000 */
[----:B------:R-:W-:-:S04]  /*27e0*/  F2FP.F16.F32.PACK_AB R0, RZ, R0 ;  /* 0x00000000ff00723e */ /* 0x000fc800000000ff */
[----:B------:R-:W-:-:S07]  /*27f0*/  PRMT R19, R0, 0x7610, R19 ;  /* 0x0000761000137816 */ /* 0x000fce0000000013 */
.L_x_926:
[----:B------:R-:W0:Y:S01]  /*2800*/  LDCU.64 UR6, c[0x0][0x5f8] ;  /* 0x0000bf00ff0677ac */ /* 0x000e220008000a00 */
[----:B------:R-:W-:-:S04]  /*2810*/  UPRMT UR4, UR42, 0x9910, URZ ;  /* 0x000099102a047896 */ /* 0x000fc800080000ff */
[----:B------:R-:W-:Y:S01]  /*2820*/  UISETP.GT.AND UP0, UPT, UR4, 0x9, UPT ;  /* 0x000000090400788c */ /* 0x000fe2000bf04270 */
[----:B01----:R-:W-:-:S05]  /*2830*/  IADD3 R2, P0, PT, R18, UR6, RZ ;  /* 0x0000000612027c10 */ /* 0x003fca000ff1e0ff */
        /* <DEDUP_REMOVED lines=12> */
[----:B0-----:R-:W-:Y:S01]  /*2900*/  F2FP.F16.F32.PACK_AB R0, RZ, R0 ;  /* 0x00000000ff00723e */ /* 0x001fe200000000ff */
[----:B------:R-:W-:Y:S06]  /*2910*/  BRA `(.L_x_960) ;  /* 0x0000000c00ac7947 */ /* 0x000fec0003800000 */
.L_x_958:
[----:B------:R-:W2:Y:S02]  /*2920*/  LDG.E.U8 R2, desc[UR36][R2.64] ;  /* 0x0000002402027981 */ /* 0x000ea4000c1e1100 */
[----:B--2---:R-:W-:-:S04]  /*2930*/  I2FP.F32.U32 R0, R2 ;  /* 0x0000000200007245 */ /* 0x004fc80000201000 */
[----:B------:R-:W-:Y:S01]  /*2940*/  F2FP.F16.F32.PACK_AB R0, RZ, R0 ;  /* 0x00000000ff00723e */ /* 0x000fe200000000ff */
[----:B------:R-:W-:Y:S06]  /*2950*/  BRA `(.L_x_960) ;  /* 0x0000000c009c7947 */ /* 0x000fec0003800000 */
.L_x_957:
        /* <DEDUP_REMOVED lines=8> */
[----:B0-----:R-:W-:Y:S01]  /*29e0*/  F2FP.F16.F32.PACK_AB R0, RZ, R0 ;  /* 0x00000000ff00723e */ /* 0x001fe200000000ff */
[----:B------:R-:W-:Y:S06]  /*29f0*/  BRA `(.L_x_960) ;  /* 0x0000000c00747947 */ /* 0x000fec0003800000 */
.L_x_962:
[----:B------:R-:W2:Y:S02]  /*2a00*/  LDG.E R2, desc[UR36][R2.64] ;  /* 0x0000002402027981 */ /* 0x000ea4000c1e1900 */
[----:B--2---:R-:W-:-:S04]  /*2a10*/  I2FP.F32.S32 R0, R2 ;  /* 0x0000000200007245 */ /* 0x004fc80000201400 */
[----:B------:R-:W-:Y:S01]  /*2a20*/  F2FP.F16.F32.PACK_AB R0, RZ, R0 ;  /* 0x00000000ff00723e */ /* 0x000fe200000000ff */
[----:B------:R-:W-:Y:S06]  /*2a30*/  BRA `(.L_x_960) ;  /* 0x0000000c00647947 */ /* 0x000fec0003800000 */
.L_x_961:
[----:B------:R-:W2:Y:S02]  /*2a40*/  LDG.E.U16 R2, desc[UR36][R2.64] ;  /* 0x0000002402027981 */ /* 0x000ea4000c1e1500 */
[----:B--2---:R-:W0:Y:S02]  /*2a50*/  I2F.S16 R0, R2 ;  /* 0x0000000200007306 */ /* 0x004e240000101400 */
[----:B0-----:R-:W-:Y:S01]  /*2a60*/  F2FP.F16.F32.PACK_AB R0, RZ, R0 ;  /* 0x00000000ff00723e */ /* 0x001fe200000000ff */
[----:B------:R-:W-:Y:S06]  /*2a70*/  BRA `(.L_x_960) ;  /* 0x0000000c00547947 */ /* 0x000fec0003800000 */
.L_x_956:
        /* <DEDUP_REMOVED lines=9> */
.L_x_964:
[----:B------:R1:W5:Y:S01]  /*2b10*/  LDG.E.U16 R0, desc[UR36][R2.64] ;  /* 0x0000002402007981 */ /* 0x000362000c1e1500 */
[----:B------:R-:W-:Y:S05]  /*2b20*/  BRA `(.L_x_960) ;  /* 0x0000000c00287947 */ /* 0x000fea0003800000 */
.L_x_963:
        /* <DEDUP_REMOVED lines=9> */
.L_x_966:
[----:B------:R0:W5:Y:S01]  /*2bc0*/  LDG.E.U16 R0, desc[UR36][R2.64] ;  /* 0x0000002402007981 */ /* 0x000162000c1e1500 */
[----:B------:R-:W-:Y:S05]  /*2bd0*/  BRA `(.L_x_960) ;  /* 0x0000000800fc7947 */ /* 0x000fea0003800000 */
.L_x_965:
        /* <DEDUP_REMOVED lines=10> */
[----:B------:R-:W-:Y:S01]  /*2c80*/  F2FP.F16.F32.PACK_AB R0, RZ, R0 ;  /* 0x00000000ff00723e */ /* 0x000fe200000000ff */
[----:B------:R-:W-:Y:S06]  /*2c90*/  BRA `(.L_x_960) ;  /* 0x0000000800cc7947 */ /* 0x000fec0003800000 */
.L_x_955:
        /* <DEDUP_REMOVED lines=11> */
[----:B------:R-:W-:Y:S01]  /*2d50*/  F2FP.F16.F32.PACK_AB R0, RZ, R0 ;  /* 0x00000000ff00723e */ /* 0x000fe200000000ff */
[----:B------:R-:W-:Y:S06]  /*2d60*/  BRA `(.L_x_960) ;  /* 0x0000000800987947 */ /* 0x000fec0003800000 */
.L_x_969:
        /* <DEDUP_REMOVED lines=12> */
.L_x_968:
        /* <DEDUP_REMOVED lines=27> */
.L_x_971:
        /* <DEDUP_REMOVED lines=11> */
[----:B------:R-:W-:Y:S01]  /*3090*/  F2FP.F16.F32.PACK_AB R0, RZ, R0 ;  /* 0x00000000ff00723e */ /* 0x000fe200000000ff */
[----:B------:R-:W-:Y:S06]  /*30a0*/  BRA `(.L_x_960) ;  /* 0x0000000400c87947 */ /* 0x000fec0003800000 */
.L_x_970:
[----:B------:R-:W2:Y:S02]  /*30b0*/  LDG.E.U16 R0, desc[UR36][R2.64] ;  /* 0x0000002402007981 */ /* 0x000ea4000c1e1500 */
[----:B--2---:R-:W-:-:S05]  /*30c0*/  IMAD.U32 R0, R0, 0x10000, RZ ;  /* 0x0001000000007824 */ /* 0x004fca00078e00ff */
[----:B------:R-:W-:Y:S01]  /*30d0*/  F2FP.F16.F32.PACK_AB R0, RZ, R0 ;  /* 0x00000000ff00723e */ /* 0x000fe200000000ff */
[----:B------:R-:W-:Y:S06]  /*30e0*/  BRA `(.L_x_960) ;  /* 0x0000000400b87947 */ /* 0x000fec0003800000 */
.L_x_967:
        /* <DEDUP_REMOVED lines=10> */
[----:B------:R-:W-:Y:S01]  /*3190*/  F2FP.F16.F32.PACK_AB R0, RZ, R0 ;  /* 0x00000000ff00723e */ /* 0x000fe200000000ff */
[----:B------:R-:W-:Y:S06]  /*31a0*/  BRA `(.L_x_960) ;  /* 0x0000000400887947 */ /* 0x000fec0003800000 */
.L_x_974:
        /* <DEDUP_REMOVED lines=21> */
.L_x_978:
[----:B------:R-:W-:Y:S05]  /*3300*/  BSYNC.RECONVERGENT B1 ;  /* 0x0000000000017941 */ /* 0x000fea0003800200 */
.L_x_977:
[----:B------:R-:W-:Y:S01]  /*3310*/  IMAD.SHL.U32 R0, R0, 0x100000, RZ ;  /* 0x0010000000007824 */ /* 0x000fe200078e00ff */
[----:B------:R-:W-:-:S04]  /*3320*/  LEA R2, R2, 0x3b800000, 0x17 ;  /* 0x3b80000002027811 */ /* 0x000fc800078eb8ff */
[----:B------:R-:W-:-:S07]  /*3330*/  LOP3.LUT R0, R2, R0, R7, 0xfe, !PT ;  /* 0x0000000002007212 */ /* 0x000fce00078efe07 */
.L_x_976:
[----:B------:R-:W-:Y:S05]  /*3340*/  BSYNC.RECONVERGENT B0 ;  /* 0x0000000000007941 */ /* 0x000fea0003800200 */
.L_x_975:
[----:B------:R-:W-:Y:S01]  /*3350*/  F2FP.F16.F32.PACK_AB R0, RZ, R0 ;  /* 0x00000000ff00723e */ /* 0x000fe200000000ff */
[----:B------:R-:W-:Y:S06]  /*3360*/  BRA `(.L_x_960) ;  /* 0x0000000400187947 */ /* 0x000fec0003800000 */
.L_x_973:
        /* <DEDUP_REMOVED lines=21> */
.L_x_982:
[----:B------:R-:W-:Y:S05]  /*34c0*/  BSYNC.RECONVERGENT B1 ;  /* 0x0000000000017941 */ /* 0x000fea0003800200 */
.L_x_981:
[----:B------:R-:W-:Y:S01]  /*34d0*/  IMAD.SHL.U32 R0, R0, 0x200000, RZ ;  /* 0x0020000000007824 */ /* 0x000fe200078e00ff */
[----:B------:R-:W-:-:S04]  /*34e0*/  LEA R2, R2, 0x37800000, 0x17 ;  /* 0x3780000002027811 */ /* 0x000fc800078eb8ff */
[----:B------:R-:W-:-:S07]  /*34f0*/  LOP3.LUT R0, R2, R0, R7, 0xfe, !PT ;  /* 0x0000000002007212 */ /* 0x000fce00078efe07 */
.L_x_980:
[----:B------:R-:W-:Y:S05]  /*3500*/  BSYNC.RECONVERGENT B0 ;  /* 0x0000000000007941 */ /* 0x000fea0003800200 */
.L_x_979:
[----:B------:R-:W-:Y:S01]  /*3510*/  F2FP.F16.F32.PACK_AB R0, RZ, R0 ;  /* 0x00000000ff00723e */ /* 0x000fe200000000ff */
[----:B------:R-:W-:Y:S06]  /*3520*/  BRA `(.L_x_960) ;  /* 0x0000000000a87947 */ /* 0x000fec0003800000 */
.L_x_972:
[----:B------:R-:W-:-:S09]  /*3530*/  UISETP.NE.AND UP0, UPT, UR4, 0x1c, UPT ;  /* 0x0000001c0400788c */ /* 0x000fd2000bf05270 */
[----:B------:R-:W-:Y:S05]  /*3540*/  BRA.U !UP0, `(.L_x_983) ;  /* 0x0000000108947547 */ /* 0x000fea000b800000 */
[----:B------:R-:W-:-:S09]  /*3550*/  UISETP.NE.AND UP0, UPT, UR4, 0x1d, UPT ;  /* 0x0000001d0400788c */ /* 0x000fd2000bf05270 */
[----:B------:R-:W-:Y:S05]  /*3560*/  BRA.U !UP0, `(.L_x_984) ;  /* 0x00000001087c7547 */ /* 0x000fea000b800000 */
[----:B------:R-:W-:-:S09]  /*3570*/  UISETP.NE.AND UP0, UPT, UR4, 0x2c, UPT ;  /* 0x0000002c0400788c */ /* 0x000fd2000bf05270 */
[----:B------:R-:W-:Y:S05]  /*3580*/  BRA.U !UP0, `(.L_x_985) ;  /* 0x0000000108487547 */ /* 0x000fea000b800000 */
.L_x_959:
[----:B------:R-:W-:Y:S01]  /*3590*/  MOV R2, 0x0 ;  /* 0x0000000000027802 */ /* 0x000fe20000000f00 */
[----:B------:R-:W0:Y:S01]  /*35a0*/  LDCU.64 UR4, c[0x4][0x128] ;  /* 0x01002500ff0477ac */ /* 0x000e220008000a00 */
[----:B------:R-:W-:Y:S02]  /*35b0*/  HFMA2 R13, -RZ, RZ, 0, 0 ;  /* 0x00000000ff0d7431 */ /* 0x000fe400000001ff */
[----:B------:R-:W-:Y:S01]  /*35c0*/  IMAD.MOV.U32 R8, RZ, RZ, 0x4e ;  /* 0x0000004eff087424 */ /* 0x000fe200078e00ff */
[----:B------:R-:W1:Y:S01]  /*35d0*/  LDCU.64 UR6, c[0x4][0x130] ;  /* 0x01002600ff0677ac */ /* 0x000e620008000a00 */
[----:B------:R-:W2:Y:S01]  /*35e0*/  LDC.64 R2, c[0x4][R2] ;  /* 0x0100000002027b82 */ /* 0x000ea20000000a00 */
[----:B------:R-:W-:Y:S01]  /*35f0*/  IMAD.MOV.U32 R12, RZ, RZ, 0x1 ;  /* 0x00000001ff0c7424 */ /* 0x000fe200078e00ff */
[----:B------:R-:W3:Y:S01]  /*3600*/  LDCU.64 UR8, c[0x4][0x28] ;  /* 0x01000500ff0877ac */ /* 0x000ee20008000a00 */
[----:B0-----:R-:W-:Y:S01]  /*3610*/  MOV R4, UR4 ;  /* 0x0000000400047c02 */ /* 0x001fe20008000f00 */
[----:B------:R-:W-:-:S02]  /*3620*/  IMAD.U32 R5, RZ, RZ, UR5 ;  /* 0x00000005ff057e24 */ /* 0x000fc4000f8e00ff */
[----:B-1----:R-:W-:Y:S02]  /*3630*/  IMAD.U32 R6, RZ, RZ, UR6 ;  /* 0x00000006ff067e24 */ /* 0x002fe4000f8e00ff */
[----:B------:R-:W-:Y:S01]  /*3640*/  IMAD.U32 R7, RZ, RZ, UR7 ;  /* 0x00000007ff077e24 */ /* 0x000fe2000f8e00ff */
[----:B---3--:R-:W-:Y:S01]  /*3650*/  MOV R10, UR8 ;  /* 0x00000008000a7c02 */ /* 0x008fe20008000f00 */
[----:B------:R-:W-:-:S07]  /*3660*/  IMAD.U32 R11, RZ, RZ, UR9 ;  /* 0x00000009ff0b7e24 */ /* 0x000fce000f8e00ff */
[----:B------:R-:W-:-:S07]  /*3670*/  LEPC R20, `(.L_x_986) ;  /* 0x000000001014794e */ /* 0x000fce0000000000 */
[----:B--2--5:R-:W-:Y:S05]  /*3680*/  CALL.ABS.NOINC R2 ;  /* 0x0000000002007343 */ /* 0x024fea0003c00000 */
.L_x_986:
[----:B------:R-:W-:Y:S01]  /*3690*/  PRMT R0, RZ, 0x7610, R0 ;  /* 0x00007610ff007816 */ /* 0x000fe20000000000 */
[----:B------:R-:W-:Y:S06]  /*36a0*/  BRA `(.L_x_960) ;  /* 0x0000000000487947 */ /* 0x000fec0003800000 */
.L_x_985:
        /* <DEDUP_REMOVED lines=8> */
.L_x_988:
[----:B------:R-:W-:Y:S05]  /*3730*/  BSYNC.RECONVERGENT B0 ;  /* 0x0000000000007941 */ /* 0x000fea0003800200 */
.L_x_987:
[----:B------:R-:W-:Y:S01]  /*3740*/  F2FP.F16.F32.PACK_AB R0, RZ, R0 ;  /* 0x00000000ff00723e */ /* 0x000fe200000000ff */
[----:B------:R-:W-:Y:S06]  /*3750*/  BRA `(.L_x_960) ;  /* 0x00000000001c7947 */ /* 0x000fec0003800000 */
.L_x_984:
[----:B------:R-:W2:Y:S02]  /*3760*/  LDG.E.64 R2, desc[UR36][R2.64] ;  /* 0x0000002402027981 */ /* 0x000ea4000c1e1b00 */
[----:B--2---:R-:W0:Y:S02]  /*3770*/  I2F.U64 R0, R2 ;  /* 0x0000000200007312 */ /* 0x004e240000301000 */
[----:B0-----:R-:W-:Y:S01]  /*3780*/  F2FP.F16.F32.PACK_AB R0, RZ, R0 ;  /* 0x00000000ff00723e */ /* 0x001fe200000000ff */
[----:B------:R-:W-:Y:S06]  /*3790*/  BRA `(.L_x_960) ;  /* 0x00000000000c7947 */ /* 0x000fec0003800000 */
.L_x_983:
[----:B------:R-:W2:Y:S02]  /*37a0*/  LDG.E R2, desc[UR36][R2.64] ;  /* 0x0000002402027981 */ /* 0x000ea4000c1e1900 */
[----:B--2---:R-:W-:-:S04]  /*37b0*/  I2FP.F32.U32 R0, R2 ;  /* 0x0000000200007245 */ /* 0x004fc80000201000 */
[----:B------:R-:W-:-:S07]  /*37c0*/  F2FP.F16.F32.PACK_AB R0, RZ, R0 ;  /* 0x00000000ff00723e */ /* 0x000fce00000000ff */
.L_x_960:
[----:B-----5:R-:W-:Y:S01]  /*37d0*/  HADD2.F32 R0, -RZ, R0.H0_H0 ;  /* 0x20000000ff007230 */ /* 0x020fe20000004100 */
[----:B------:R-:W2:Y:S01]  /*37e0*/  LDCU.64 UR6, c[0x0][0x5e8] ;  /* 0x0000bd00ff0677ac */ /* 0x000ea20008000a00 */
[----:B------:R-:W-:Y:S02]  /*37f0*/  IMAD.MOV.U32 R6, RZ, RZ, 0x3e800000 ;  /* 0x3e800000ff067424 */ /* 0x000fe400078e00ff */
[----:B------:R-:W-:Y:S02]  /*3800*/  IMAD.MOV.U32 R7, RZ, RZ, 0x3d39bf78 ;  /* 0x3d39bf78ff077424 */ /* 0x000fe400078e00ff */
[----:B01----:R-:W-:Y:S01]  /*3810*/  FMUL.FTZ R2, R0, 1.4426950216293334961 ;  /* 0x3fb8aa3b00027820 */ /* 0x003fe20000410000 */
[----:B------:R-:W-:Y:S01]  /*3820*/  UPRMT UR4, UR43, 0x9910, URZ ;  /* 0x000099102b047896 */ /* 0x000fe200080000ff */
[----:B------:R-:W-:-:S03]  /*3830*/  HADD2.F32 R19, -RZ, R19.H0_H0 ;  /* 0x20000013ff137230 */ /* 0x000fc60000004100 */
[----:B------:R-:W-:Y:S01]  /*3840*/  UISETP.GT.AND UP0, UPT, UR4, 0x9, UPT ;  /* 0x000000090400788c */ /* 0x000fe2000bf04270 */
[----:B------:R-:W0:Y:S02]  /*3850*/  MUFU.EX2 R2, R2 ;  /* 0x0000000200027308 */ /* 0x000e240000000800 */
        /* <DEDUP_REMOVED lines=13> */
[----:B------:R-:W-:Y:S01]  /*3930*/  FFMA.FTZ R5, R4, -R7, 0.10546888411045074463 ;  /* 0x3dd8001204057423 */ /* 0x000fe20000010807 */
[----:B------:R-:W-:-:S03]  /*3940*/  @P0 MOV R7, 0x7f800000 ;  /* 0x7f80000000070802 */ /* 0x000fc60000000f00 */
        /* <DEDUP_REMOVED lines=9> */
[----:B0-----:R-:W-:-:S03]  /*39e0*/  FADD.FTZ R5, R6, 1 ;  /* 0x3f80000006057421 */ /* 0x001fc60000010000 */
[----:B------:R-:W-:Y:S01]  /*39f0*/  FFMA.FTZ R4, R3, 0.69314718246459960938, R4 ;  /* 0x3f31721803047823 */ /* 0x000fe20000010004 */
[C---:B------:R-:W-:Y:S01]  /*3a00*/  @P1 FFMA.FTZ R4, R2.reuse, R7, +INF ;  /* 0x7f80000002041423 */ /* 0x040fe20000010007 */
[----:B------:R-:W-:Y:S01]  /*3a10*/  @P0 FSETP.NEU.FTZ.AND P1, PT, R2, RZ, PT ;  /* 0x000000ff0200020b */ /* 0x000fe20003f3d000 */
[----:B------:R-:W0:Y:S03]  /*3a20*/  MUFU.RCP R5, R5 ;  /* 0x0000000500057308 */ /* 0x000e260000001000 */
[----:B------:R-:W-:Y:S02]  /*3a30*/  @P0 FSEL R4, R4, -RZ, P1 ;  /* 0x800000ff04040208 */ /* 0x000fe40000800000 */
[----:B--2---:R-:W-:-:S04]  /*3a40*/  IADD3 R2, P0, PT, R16, UR6, RZ ;  /* 0x0000000610027c10 */ /* 0x004fc8000ff1e0ff */
[----:B------:R-:W1:Y:S01]  /*3a50*/  MUFU.TANH R4, R4 ;  /* 0x0000000400047308 */ /* 0x000e620000002400 */
[----:B0-----:R-:W-:Y:S01]  /*3a60*/  FMUL.FTZ R3, R0, R5 ;  /* 0x0000000500037220 */ /* 0x001fe20000410000 */
[----:B-1----:R-:W-:-:S04]  /*3a70*/  FFMA.FTZ R0, -R4, R4, 1 ;  /* 0x3f80000004007423 */ /* 0x002fc80000010104 */
[----:B------:R-:W-:Y:S01]  /*3a80*/  FFMA.FTZ R0, R3, R0, R4 ;  /* 0x0000000003007223 */ /* 0x000fe20000010004 */
[----:B------:R-:W-:-:S03]  /*3a90*/  IMAD.X R3, RZ, RZ, UR7, P0 ;  /* 0x00000007ff037e24 */ /* 0x000fc600080e06ff */
[----:B------:R-:W-:-:S05]  /*3aa0*/  FMUL.FTZ R0, R19, R0 ;  /* 0x0000000013007220 */ /* 0x000fca0000410000 */
[----:B------:R-:W-:Y:S01]  /*3ab0*/  F2FP.F16.F32.PACK_AB R0, RZ, R0 ;  /* 0x00000000ff00723e */ /* 0x000fe200000000ff */
[----:B------:R-:W-:Y:S06]  /*3ac0*/  BRA.U UP0, `(.L_x_989) ;  /* 0x0000000500047547 */ /* 0x000fec000b800000 */
        /* <DEDUP_REMOVED lines=8> */
[----:B------:R-:W-:-:S04]  /*3b50*/  HADD2.F32 R0, -RZ, R0.H0_H0 ;  /* 0x20000000ff007230 */ /* 0x000fc80000004100 */
[----:B------:R-:W0:Y:S02]  /*3b60*/  F2I.FTZ.TRUNC.NTZ R5, R0 ;  /* 0x0000000000057305 */ /* 0x000e24000021f100 */
[----:B0-----:R0:W-:Y:S01]  /*3b70*/  STG.E.U8 desc[UR36][R2.64], R5 ;  /* 0x0000000502007986 */ /* 0x0011e2000c101124 */
[----:B------:R-:W-:Y:S05]  /*3b80*/  BRA `(.L_x_994) ;  /* 0x0000000c00807947 */ /* 0x000fea0003800000 */
.L_x_992:
[----:B------:R-:W-:-:S06]  /*3b90*/  HADD2.F32 R5, -RZ, R0.H0_H0 ;  /* 0x20000000ff057230 */ /* 0x000fcc0000004100 */
[----:B------:R-:W0:Y:S02]  /*3ba0*/  F2I.S64.TRUNC R4, R5 ;  /* 0x0000000500047311 */ /* 0x000e24000020d900 */
[----:B0-----:R1:W-:Y:S01]  /*3bb0*/  STG.E.U8 desc[UR36][R2.64], R4 ;  /* 0x0000000402007986 */ /* 0x0013e2000c101124 */
[----:B------:R-:W-:Y:S05]  /*3bc0*/  BRA `(.L_x_994) ;  /* 0x0000000c00707947 */ /* 0x000fea0003800000 */
.L_x_991:
[----:B------:R-:W-:-:S09]  /*3bd0*/  UISETP.NE.AND UP0, UPT, UR4, 0x2, UPT ;  /* 0x000000020400788c */ /* 0x000fd2000bf05270 */
[----:B------:R-:W-:Y:S05]  /*3be0*/  BRA.U !UP0, `(.L_x_995) ;  /* 0x0000000108307547 */ /* 0x000fea000b800000 */
[----:B------:R-:W-:-:S09]  /*3bf0*/  UISETP.NE.AND UP0, UPT, UR4, 0x3, UPT ;  /* 0x000000030400788c */ /* 0x000fd2000bf05270 */
[----:B------:R-:W-:Y:S05]  /*3c00*/  BRA.U !UP0, `(.L_x_996) ;  /* 0x0000000108187547 */ /* 0x000fea000b800000 */
[----:B------:R-:W-:-:S09]  /*3c10*/  UISETP.NE.AND UP0, UPT, UR4, 0x4, UPT ;  /* 0x000000040400788c */ /* 0x000fd2000bf05270 */
[----:B------:R-:W-:Y:S05]  /*3c20*/  BRA.U UP0, `(.L_x_993) ;  /* 0x0000000900b87547 */ /* 0x000fea000b800000 */
[----:B------:R-:W-:-:S06]  /*3c30*/  HADD2.F32 R4, -RZ, R0.H0_H0 ;  /* 0x20000000ff047230 */ /* 0x000fcc0000004100 */
[----:B------:R-:W0:Y:S02]  /*3c40*/  F2I.S64.TRUNC R4, R4 ;  /* 0x0000000400047311 */ /* 0x000e24000020d900 */
[----:B0-----:R4:W-:Y:S01]  /*3c50*/  STG.E.64 desc[UR36][R2.64], R4 ;  /* 0x0000000402007986 */ /* 0x0019e2000c101b24 */
[----:B------:R-:W-:Y:S05]  /*3c60*/  BRA `(.L_x_994) ;  /* 0x0000000c00487947 */ /* 0x000fea0003800000 */
.L_x_996:
[----:B------:R-:W-:-:S04]  /*3c70*/  HADD2.F32 R0, -RZ, R0.H0_H0 ;  /* 0x20000000ff007230 */ /* 0x000fc80000004100 */
[----:B------:R-:W0:Y:S02]  /*3c80*/  F2I.FTZ.TRUNC.NTZ R5, R0 ;  /* 0x0000000000057305 */ /* 0x000e24000021f100 */
[----:B0-----:R3:W-:Y:S01]  /*3c90*/  STG.E desc[UR36][R2.64], R5 ;  /* 0x0000000502007986 */ /* 0x0017e2000c101924 */
[----:B------:R-:W-:Y:S05]  /*3ca0*/  BRA `(.L_x_994) ;  /* 0x0000000c00387947 */ /* 0x000fea0003800000 */
.L_x_995:
[----:B------:R-:W-:-:S04]  /*3cb0*/  HADD2.F32 R0, -RZ, R0.H0_H0 ;  /* 0x20000000ff007230 */ /* 0x000fc80000004100 */
[----:B------:R-:W0:Y:S02]  /*3cc0*/  F2I.FTZ.TRUNC.NTZ R5, R0 ;  /* 0x0000000000057305 */ /* 0x000e24000021f100 */
[----:B0-----:R2:W-:Y:S01]  /*3cd0*/  STG.E.U16 desc[UR36][R2.64], R5 ;  /* 0x0000000502007986 */ /* 0x0015e2000c101524 */
[----:B------:R-:W-:Y:S05]  /*3ce0*/  BRA `(.L_x_994) ;  /* 0x0000000c00287947 */ /* 0x000fea0003800000 */
.L_x_990:
[----:B------:R-:W-:-:S09]  /*3cf0*/  UISETP.GT.AND UP0, UPT, UR4, 0x6, UPT ;  /* 0x000000060400788c */ /* 0x000fd2000bf04270 */
[----:B------:R-:W-:Y:S05]  /*3d00*/  BRA.U UP0, `(.L_x_997) ;  /* 0x0000000100247547 */ /* 0x000fea000b800000 */
[----:B------:R-:W-:-:S09]  /*3d10*/  UISETP.NE.AND UP0, UPT, UR4, 0x5, UPT ;  /* 0x000000050400788c */ /* 0x000fd2000bf05270 */
[----:B------:R-:W-:Y:S05]  /*3d20*/  BRA.U !UP0, `(.L_x_998) ;  /* 0x0000000108147547 */ /* 0x000fea000b800000 */
[----:B------:R-:W-:-:S09]  /*3d30*/  UISETP.NE.AND UP0, UPT, UR4, 0x6, UPT ;  /* 0x000000060400788c */ /* 0x000fd2000bf05270 */
[----:B------:R-:W-:Y:S05]  /*3d40*/  BRA.U UP0, `(.L_x_993) ;  /* 0x0000000900707547 */ /* 0x000fea000b800000 */
[----:B------:R-:W-:-:S05]  /*3d50*/  HADD2.F32 R5, -RZ, R0.H0_H0 ;  /* 0x20000000ff057230 */ /* 0x000fca0000004100 */
[----:B------:R0:W-:Y:S01]  /*3d60*/  STG.E desc[UR36][R2.64], R5 ;  /* 0x0000000502007986 */ /* 0x0001e2000c101924 */
[----:B------:R-:W-:Y:S05]  /*3d70*/  BRA `(.L_x_994) ;  /* 0x0000000c00047947 */ /* 0x000fea0003800000 */
.L_x_998:
[----:B------:R0:W-:Y:S01]  /*3d80*/  STG.E.U16 desc[UR36][R2.64], R0 ;  /* 0x0000000002007986 */ /* 0x0001e2000c101524 */
[----:B------:R-:W-:Y:S05]  /*3d90*/  BRA `(.L_x_994) ;  /* 0x0000000800fc7947 */ /* 0x000fea0003800000 */
.L_x_997:
[----:B------:R-:W-:-:S09]  /*3da0*/  UISETP.NE.AND UP0, UPT, UR4, 0x7, UPT ;  /* 0x000000070400788c */ /* 0x000fd2000bf05270 */
[----:B------:R-:W-:Y:S05]  /*3db0*/  BRA.U !UP0, `(.L_x_999) ;  /* 0x0000000108347547 */ /* 0x000fea000b800000 */
[----:B------:R-:W-:-:S09]  /*3dc0*/  UISETP.NE.AND UP0, UPT, UR4, 0x8, UPT ;  /* 0x000000080400788c */ /* 0x000fd2000bf05270 */
[----:B------:R-:W-:Y:S05]  /*3dd0*/  BRA.U !UP0, `(.L_x_1000) ;  /* 0x0000000108187547 */ /* 0x000fea000b800000 */
[----:B------:R-:W-:-:S09]  /*3de0*/  UISETP.NE.AND UP0, UPT, UR4, 0x9, UPT ;  /* 0x000000090400788c */ /* 0x000fd2000bf05270 */
[----:B------:R-:W-:Y:S05]  /*3df0*/  BRA.U UP0, `(.L_x_993) ;  /* 0x0000000900447547 */ /* 0x000fea000b800000 */
[----:B------:R-:W-:Y:S02]  /*3e00*/  HADD2.F32 R4, -RZ, R0.H0_H0 ;  /* 0x20000000ff047230 */ /* 0x000fe40000004100 */
[----:B------:R-:W-:-:S05]  /*3e10*/  IMAD.MOV.U32 R5, RZ, RZ, RZ ;  /* 0x000000ffff057224 */ /* 0x000fca00078e00ff */
[----:B------:R0:W-:Y:S01]  /*3e20*/  STG.E.64 desc[UR36][R2.64], R4 ;  /* 0x0000000402007986 */ /* 0x0001e2000c101b24 */
[----:B------:R-:W-:Y:S05]  /*3e30*/  BRA `(.L_x_994) ;  /* 0x0000000800d47947 */ /* 0x000fea0003800000 */
.L_x_1000:
[----:B------:R-:W-:-:S05]  /*3e40*/  HADD2.F32 R0, -RZ, R0.H0_H0 ;  /* 0x20000000ff007230 */ /* 0x000fca0000004100 */
[----:B------:R-:W-:-:S04]  /*3e50*/  F2FP.F16.F32.PACK_AB R0, RZ, R0 ;  /* 0x00000000ff00723e */ /* 0x000fc800000000ff */
[----:B------:R-:W-:-:S05]  /*3e60*/  PRMT R0, R0, 0x5410, RZ ;  /* 0x0000541000007816 */ /* 0x000fca00000000ff */
[----:B------:R0:W-:Y:S01]  /*3e70*/  STG.E desc[UR36][R2.64], R0 ;  /* 0x0000000002007986 */ /* 0x0001e2000c101924 */
[----:B------:R-:W-:Y:S05]  /*3e80*/  BRA `(.L_x_994) ;  /* 0x0000000800c07947 */ /* 0x000fea0003800000 */
.L_x_999:
[----:B------:R-:W-:-:S05]  /*3e90*/  HADD2.F32 R4, -RZ, R0.H0_H0 ;  /* 0x20000000ff047230 */ /* 0x000fca0000004100 */
[----:B------:R-:W-:-:S06]  /*3ea0*/  FMUL.FTZ R4, R4, 1 ;  /* 0x3f80000004047820 */ /* 0x000fcc0000410000 */
[----:B------:R-:W0:Y:S02]  /*3eb0*/  F2F.F64.F32 R4, R4 ;  /* 0x0000000400047310 */ /* 0x000e240000201800 */
[----:B0-----:R0:W-:Y:S01]  /*3ec0*/  STG.E.64 desc[UR36][R2.64], R4 ;  /* 0x0000000402007986 */ /* 0x0011e2000c101b24 */
[----:B------:R-:W-:Y:S05]  /*3ed0*/  BRA `(.L_x_994) ;  /* 0x0000000800ac7947 */ /* 0x000fea0003800000 */
.L_x_989:
        /* <DEDUP_REMOVED lines=8> */
[----:B------:R-:W-:-:S05]  /*3f60*/  HADD2.F32 R0, -RZ, R0.H0_H0 ;  /* 0x20000000ff007230 */ /* 0x000fca0000004100 */
[----:B------:R-:W-:-:S04]  /*3f70*/  FSETP.NEU.FTZ.AND P0, PT, R0, RZ, PT ;  /* 0x000000ff0000720b */ /* 0x000fc80003f1d000 */
[----:B------:R-:W-:-:S05]  /*3f80*/  SEL R5, RZ, 0x1, !P0 ;  /* 0x00000001ff057807 */ /* 0x000fca0004000000 */
[----:B------:R0:W-:Y:S01]  /*3f90*/  STG.E.U8 desc[UR36][R2.64], R5 ;  /* 0x0000000502007986 */ /* 0x0001e2000c101124 */
[----:B------:R-:W-:Y:S05]  /*3fa0*/  BRA `(.L_x_994) ;  /* 0x0000000800787947 */ /* 0x000fea0003800000 */
.L_x_1003:
[----:B------:R-:W-:Y:S01]  /*3fb0*/  HADD2.F32 R0, -RZ, R0.H0_H0 ;  /* 0x20000000ff007230 */ /* 0x000fe20000004100 */
[----:B------:R-:W-:-:S04]  /*3fc0*/  CS2R R6, SRZ ;  /* 0x0000000000067805 */ /* 0x000fc8000001ff00 */
[----:B------:R-:W-:-:S04]  /*3fd0*/  FMUL.FTZ R0, R0, 1 ;  /* 0x3f80000000007820 */ /* 0x000fc80000410000 */
[----:B------:R-:W0:Y:S02]  /*3fe0*/  F2F.F64.F32 R4, R0 ;  /* 0x0000000000047310 */ /* 0x000e240000201800 */
[----:B0-----:R0:W-:Y:S01]  /*3ff0*/  STG.E.128 desc[UR36][R2.64], R4 ;  /* 0x0000000402007986 */ /* 0x0011e2000c101d24 */
[----:B------:R-:W-:Y:S05]  /*4000*/  BRA `(.L_x_994) ;  /* 0x0000000800607947 */ /* 0x000fea0003800000 */
.L_x_1002:
[----:B------:R-:W-:-:S09]  /*4010*/  UISETP.NE.AND UP0, UPT, UR4, 0xf, UPT ;  /* 0x0000000f0400788c */ /* 0x000fd2000bf05270 */
[----:B------:R-:W-:Y:S05]  /*4020*/  BRA.U !UP0, `(.L_x_1004) ;  /* 0x0000000108a07547 */ /* 0x000fea000b800000 */
[----:B------:R-:W-:-:S09]  /*4030*/  UISETP.NE.AND UP0, UPT, UR4, 0x17, UPT ;  /* 0x000000170400788c */ /* 0x000fd2000bf05270 */
[----:B------:R-:W-:Y:S05]  /*4040*/  BRA.U !UP0, `(.L_x_1005) ;  /* 0x00000001084c7547 */ /* 0x000fea000b800000 */
[----:B------:R-:W-:-:S09]  /*4050*/  UISETP.NE.AND UP0, UPT, UR4, 0x18, UPT ;  /* 0x000000180400788c */ /* 0x000fd2000bf05270 */
[----:B------:R-:W-:Y:S05]  /*4060*/  BRA.U UP0, `(.L_x_993) ;  /* 0x0000000500a87547 */ /* 0x000fea000b800000 */
[----:B------:R-:W-:Y:S01]  /*4070*/  HADD2.F32 R7, -RZ, R0.H0_H0 ;  /* 0x20000000ff077230 */ /* 0x000fe20000004100 */
        /* <DEDUP_REMOVED lines=12> */
.L_x_1007:
[----:B------:R-:W-:Y:S05]  /*4140*/  BSYNC.RECONVERGENT B0 ;  /* 0x0000000000007941 */ /* 0x000fea0003800200 */
.L_x_1006:
[----:B------:R-:W-:-:S05]  /*4150*/  LOP3.LUT R5, R0, 0x80, R5, 0xf8, !PT ;  /* 0x0000008000057812 */ /* 0x000fca00078ef805 */
[----:B------:R0:W-:Y:S01]  /*4160*/  STG.E.U8 desc[UR36][R2.64], R5 ;  /* 0x0000000502007986 */ /* 0x0001e2000c101124 */
[----:B------:R-:W-:Y:S05]  /*4170*/  BRA `(.L_x_994) ;  /* 0x0000000800047947 */ /* 0x000fea0003800000 */
.L_x_1005:
[----:B------:R-:W-:Y:S01]  /*4180*/  HADD2.F32 R7, -RZ, R0.H0_H0 ;  /* 0x20000000ff077230 */ /* 0x000fe20000004100 */
[----:B------:R-:W-:Y:S04]  /*4190*/  BSSY.RECONVERGENT B0, `(.L_x_1008) ;  /* 0x000000e000007945 */ /* 0x000fe80003800200 */
[----:B------:R-:W-:Y:S02]  /*41a0*/  LOP3.LUT R6, R7, 0x7fffffff, RZ, 0xc0, !PT ;  /* 0x7fffffff07067812 */ /* 0x000fe400078ec0ff */
[----:B------:R-:W-:Y:S02]  /*41b0*/  SHF.R.U32.HI R5, RZ, 0x18, R7 ;  /* 0x00000018ff057819 */ /* 0x000fe40000011607 */
[----:B------:R-:W-:-:S13]  /*41c0*/  ISETP.GE.U32.AND P1, PT, R6, 0x47800000, PT ;  /* 0x478000000600780c */ /* 0x000fda0003f26070 */
[----:B------:R-:W-:Y:S02]  /*41d0*/  @P1 ISETP.GT.U32.AND P0, PT, R6, 0x7f800000, PT ;  /* 0x7f8000000600180c */ /* 0x000fe40003f04070 */
[----:B------:R-:W-:-:S04]  /*41e0*/  @P1 MOV R0, 0x7f ;  /* 0x0000007f00001802 */ /* 0x000fc80000000f00 */
[----:B------:R-:W-:Y:S01]  /*41f0*/  @P1 SEL R0, R0, 0x7c, P0 ;  /* 0x0000007c00001807 */ /* 0x000fe20000000000 */
[----:B------:R-:W-:Y:S06]  /*4200*/  @P1 BRA `(.L_x_1009) ;  /* 0x0000000000181947 */ /* 0x000fec0003800000 */
[----:B------:R-:W-:-:S13]  /*4210*/  ISETP.GT.U32.AND P0, PT, R6, 0x387fffff, PT ;  /* 0x387fffff0600780c */ /* 0x000fda0003f04070 */
[----:B------:R-:W-:-:S04]  /*4220*/  @P0 SHF.R.U32.HI R0, RZ, 0x15, R7 ;  /* 0x00000015ff000819 */ /* 0x000fc80000011607 */
[----:B------:R-:W-:Y:S01]  /*4230*/  @P0 LOP3.LUT R4, R0, 0x1, RZ, 0xc0, !PT ;  /* 0x0000000100040812 */ /* 0x000fe200078ec0ff */
[----:B------:R-:W-:-:S03]  /*4240*/  @!P0 FADD.FTZ R0, R6, 128 ;  /* 0x4300000006008421 */ /* 0x000fc60000010000 */
[----:B------:R-:W-:-:S04]  /*4250*/  @P0 IADD3 R4, PT, PT, R7, 0x80fffff, R4 ;  /* 0x080fffff07040810 */ /* 0x000fc80007ffe004 */
[----:B------:R-:W-:-:S07]  /*4260*/  @P0 SHF.R.U32.HI R0, RZ, 0x15, R4 ;  /* 0x00000015ff000819 */ /* 0x000fce0000011604 */
.L_x_1009:
[----:B------:R-:W-:Y:S05]  /*4270*/  BSYNC.RECONVERGENT B0 ;  /* 0x0000000000007941 */ /* 0x000fea0003800200 */
.L_x_1008:
[----:B------:R-:W-:-:S05]  /*4280*/  LOP3.LUT R5, R0, 0x80, R5, 0xf8, !PT ;  /* 0x0000008000057812 */ /* 0x000fca00078ef805 */
[----:B------:R0:W-:Y:S01]  /*4290*/  STG.E.U8 desc[UR36][R2.64], R5 ;  /* 0x0000000502007986 */ /* 0x0001e2000c101124 */
[----:B------:R-:W-:Y:S05]  /*42a0*/  BRA `(.L_x_994) ;  /* 0x0000000400b87947 */ /* 0x000fea0003800000 */
.L_x_1004:
[----:B------:R-:W-:-:S05]  /*42b0*/  HADD2.F32 R0, -RZ, R0.H0_H0 ;  /* 0x20000000ff007230 */ /* 0x000fca0000004100 */
[----:B------:R-:W-:-:S05]  /*42c0*/  F2FP.BF16.F32.PACK_AB R0, RZ, R0 ;  /* 0x00000000ff00723e */ /* 0x000fca00000010ff */
[----:B------:R0:W-:Y:S01]  /*42d0*/  STG.E.U16 desc[UR36][R2.64], R0 ;  /* 0x0000000002007986 */ /* 0x0001e2000c101524 */
[----:B------:R-:W-:Y:S05]  /*42e0*/  BRA `(.L_x_994) ;  /* 0x0000000400a87947 */ /* 0x000fea0003800000 */
.L_x_1001:
        /* <DEDUP_REMOVED lines=8> */
[----:B------:R-:W-:-:S06]  /*4370*/  HADD2.F32 R5, -RZ, R0.H0_H0 ;  /* 0x20000000ff057230 */ /* 0x000fcc0000004100 */
[----:B------:R-:W0:Y:S02]  /*4380*/  F2I.FTZ.U32.TRUNC.NTZ R5, R5 ;  /* 0x0000000500057305 */ /* 0x000e24000021f000 */
[----:B0-----:R0:W-:Y:S01]  /*4390*/  STG.E.U16 desc[UR36][R2.64], R5 ;  /* 0x0000000502007986 */ /* 0x0011e2000c101524 */
[----:B------:R-:W-:Y:S05]  /*43a0*/  BRA `(.L_x_994) ;  /* 0x0000000400787947 */ /* 0x000fea0003800000 */
.L_x_1012:
[----:B------:R-:W-:Y:S01]  /*43b0*/  HADD2.F32 R5, -RZ, R0.H0_H0 ;  /* 0x20000000ff057230 */ /* 0x000fe20000004100 */
[----:B------:R-:W-:Y:S01]  /*43c0*/  BSSY.RECONVERGENT B0, `(.L_x_1013) ;  /* 0x0000014000007945 */ /* 0x000fe20003800200 */
[----:B------:R-:W-:-:S03]  /*43d0*/  IMAD.MOV.U32 R0, RZ, RZ, 0x80 ;  /* 0x00000080ff007424 */ /* 0x000fc600078e00ff */
        /* <DEDUP_REMOVED lines=10> */
.L_x_1015:
[----:B------:R-:W-:-:S04]  /*4480*/  SHF.R.U32.HI R0, RZ, 0x14, R5 ;  /* 0x00000014ff007819 */ /* 0x000fc80000011605 */
[----:B------:R-:W-:-:S04]  /*4490*/  LOP3.LUT R0, R0, 0x1, RZ, 0xc0, !PT ;  /* 0x0000000100007812 */ /* 0x000fc800078ec0ff */
[----:B------:R-:W-:-:S04]  /*44a0*/  IADD3 R0, PT, PT, R5, 0x487ffff, R0 ;  /* 0x0487ffff05007810 */ /* 0x000fc80007ffe000 */
[----:B------:R-:W-:-:S04]  /*44b0*/  SHF.R.U32.HI R0, RZ, 0x14, R0 ;  /* 0x00000014ff007819 */ /* 0x000fc80000011600 */
[----:B------:R-:W-:-:S07]  /*44c0*/  LOP3.LUT R4, R0, 0xff, RZ, 0xc0, !PT ;  /* 0x000000ff00047812 */ /* 0x000fce00078ec0ff */
.L_x_1016:
[----:B------:R-:W-:-:S04]  /*44d0*/  SHF.R.U32.HI R5, RZ, 0x18, R5 ;  /* 0x00000018ff057819 */ /* 0x000fc80000011605 */
[----:B------:R-:W-:-:S04]  /*44e0*/  LOP3.LUT R4, R4, 0x80, R5, 0xf8, !PT ;  /* 0x0000008004047812 */ /* 0x000fc800078ef805 */
[----:B------:R-:W-:-:S07]  /*44f0*/  PRMT R0, R4, 0x7610, R0 ;  /* 0x0000761004007816 */ /* 0x000fce0000000000 */
.L_x_1014:
[----:B------:R-:W-:Y:S05]  /*4500*/  BSYNC.RECONVERGENT B0 ;  /* 0x0000000000007941 */ /* 0x000fea0003800200 */
.L_x_1013:
[----:B------:R0:W-:Y:S01]  /*4510*/  STG.E.U8 desc[UR36][R2.64], R0 ;  /* 0x0000000002007986 */ /* 0x0001e2000c101124 */
[----:B------:R-:W-:Y:S05]  /*4520*/  BRA `(.L_x_994) ;  /* 0x0000000400187947 */ /* 0x000fea0003800000 */
.L_x_1011:
        /* <DEDUP_REMOVED lines=13> */
.L_x_1019:
[----:B------:R-:W-:-:S04]  /*4600*/  SHF.R.U32.HI R0, RZ, 0x15, R5 ;  /* 0x00000015ff007819 */ /* 0x000fc80000011605 */
[----:B------:R-:W-:-:S04]  /*4610*/  LOP3.LUT R0, R0, 0x1, RZ, 0xc0, !PT ;  /* 0x0000000100007812 */ /* 0x000fc800078ec0ff */
[----:B------:R-:W-:-:S04]  /*4620*/  IADD3 R0, PT, PT, R5, 0x88fffff, R0 ;  /* 0x088fffff05007810 */ /* 0x000fc80007ffe000 */
[----:B------:R-:W-:-:S04]  /*4630*/  SHF.R.U32.HI R0, RZ, 0x15, R0 ;  /* 0x00000015ff007819 */ /* 0x000fc80000011600 */
[----:B------:R-:W-:-:S07]  /*4640*/  LOP3.LUT R4, R0, 0xff, RZ, 0xc0, !PT ;  /* 0x000000ff00047812 */ /* 0x000fce00078ec0ff */
.L_x_1020:
[----:B------:R-:W-:-:S04]  /*4650*/  SHF.R.U32.HI R5, RZ, 0x18, R5 ;  /* 0x00000018ff057819 */ /* 0x000fc80000011605 */
[----:B------:R-:W-:-:S04]  /*4660*/  LOP3.LUT R4, R4, 0x80, R5, 0xf8, !PT ;  /* 0x0000008004047812 */ /* 0x000fc800078ef805 */
[----:B------:R-:W-:-:S07]  /*4670*/  PRMT R0, R4, 0x7610, R0 ;  /* 0x0000761004007816 */ /* 0x000fce0000000000 */
.L_x_1018:
[----:B------:R-:W-:Y:S05]  /*4680*/  BSYNC.RECONVERGENT B0 ;  /* 0x0000000000007941 */ /* 0x000fea0003800200 */
.L_x_1017:
[----:B------:R0:W-:Y:S01]  /*4690*/  STG.E.U8 desc[UR36][R2.64], R0 ;  /* 0x0000000002007986 */ /* 0x0001e2000c101124 */
[----:B------:R-:W-:Y:S05]  /*46a0*/  BRA `(.L_x_994) ;  /* 0x0000000000b87947 */ /* 0x000fea0003800000 */
.L_x_1010:
[----:B------:R-:W-:-:S09]  /*46b0*/  UISETP.NE.AND UP0, UPT, UR4, 0x1c, UPT ;  /* 0x0000001c0400788c */ /* 0x000fd2000bf05270 */
[----:B------:R-:W-:Y:S05]  /*46c0*/  BRA.U !UP0, `(.L_x_1021) ;  /* 0x0000000108a47547 */ /* 0x000fea000b800000 */
[----:B------:R-:W-:-:S09]  /*46d0*/  UISETP.NE.AND UP0, UPT, UR4, 0x1d, UPT ;  /* 0x0000001d0400788c */ /* 0x000fd2000bf05270 */
[----:B------:R-:W-:Y:S05]  /*46e0*/  BRA.U !UP0, `(.L_x_1022) ;  /* 0x00000001088c7547 */ /* 0x000fea000b800000 */
[----:B------:R-:W-:-:S09]  /*46f0*/  UISETP.NE.AND UP0, UPT, UR4, 0x2c, UPT ;  /* 0x0000002c0400788c */ /* 0x000fd2000bf05270 */
[----:B------:R-:W-:Y:S05]  /*4700*/  BRA.U !UP0, `(.L_x_1023) ;  /* 0x0000000108447547 */ /* 0x000fea000b800000 */
.L_x_993:
        /* <DEDUP_REMOVED lines=8> */
[----:B0-----:R-:W-:Y:S01]  /*4790*/  IMAD.U32 R4, RZ, RZ, UR6 ;  /* 0x00000006ff047e24 */ /* 0x001fe2000f8e00ff */
[----:B------:R-:W-:Y:S01]  /*47a0*/  MOV R5, UR7 ;  /* 0x0000000700057c02 */ /* 0x000fe20008000f00 */
[----:B---3--:R-:W-:-:S02]  /*47b0*/  IMAD.U32 R6, RZ, RZ, UR8 ;  /* 0x00000008ff067e24 */ /* 0x008fc4000f8e00ff */
[----:B------:R-:W-:Y:S02]  /*47c0*/  IMAD.U32 R7, RZ, RZ, UR9 ;  /* 0x00000009ff077e24 */ /* 0x000fe4000f8e00ff */
[----:B----4-:R-:W-:Y:S01]  /*47d0*/  IMAD.U32 R10, RZ, RZ, UR4 ;  /* 0x00000004ff0a7e24 */ /* 0x010fe2000f8e00ff */
[----:B-1----:R-:W-:-:S07]  /*47e0*/  MOV R11, UR5 ;  /* 0x00000005000b7c02 */ /* 0x002fce0008000f00 */
[----:B------:R-:W-:-:S07]  /*47f0*/  LEPC R20, `(.L_x_1024) ;  /* 0x000000001014794e */ /* 0x000fce0000000000 */
[----:B--2---:R-:W-:Y:S05]  /*4800*/  CALL.ABS.NOINC R2 ;  /* 0x0000000002007343 */ /* 0x004fea0003c00000 */
.L_x_1024:
[----:B------:R-:W-:Y:S05]  /*4810*/  BRA `(.L_x_994) ;  /* 0x00000000005c7947 */ /* 0x000fea0003800000 */
.L_x_1023:
[----:B------:R-:W-:-:S05]  /*4820*/  HADD2.F32 R5, -RZ, R0.H0_H0 ;  /* 0x20000000ff057230 */ /* 0x000fca0000004100 */
[----:B------:R-:W-:-:S04]  /*4830*/  SHF.R.U32.HI R6, RZ, 0x17, R5 ;  /* 0x00000017ff067819 */ /* 0x000fc80000011605 */
[----:B------:R-:W-:-:S04]  /*4840*/  LOP3.LUT R4, R6, 0xff, RZ, 0xc0, !PT ;  /* 0x000000ff06047812 */ /* 0x000fc800078ec0ff */
[----:B------:R-:W-:-:S13]  /*4850*/  ISETP.NE.AND P1, PT, R4, 0xff, PT ;  /* 0x000000ff0400780c */ /* 0x000fda0003f25270 */
[--C-:B------:R-:W-:Y:S02]  /*4860*/  @P1 SHF.R.U32.HI R0, RZ, 0x16, R5.reuse ;  /* 0x00000016ff001819 */ /* 0x100fe40000011605 */
[----:B------:R-:W-:Y:S01]  /*4870*/  @P1 LOP3.LUT P0, RZ, R4, 0x3fffff, R5, 0xf8, !PT ;  /* 0x003fffff04ff1812 */ /* 0x000fe2000780f805 */
[----:B------:R-:W-:Y:S01]  /*4880*/  HFMA2 R5, -RZ, RZ, 0, 1.5199184417724609375e-05 ;  /* 0x000000ffff057431 */ /* 0x000fe200000001ff */
        /* <DEDUP_REMOVED lines=9> */
.L_x_1022:
[----:B------:R-:W-:-:S06]  /*4920*/  HADD2.F32 R4, -RZ, R0.H0_H0 ;  /* 0x20000000ff047230 */ /* 0x000fcc0000004100 */
[----:B------:R-:W0:Y:S02]  /*4930*/  F2I.U64.TRUNC R4, R4 ;  /* 0x0000000400047311 */ /* 0x000e24000020d800 */
[----:B0-----:R0:W-:Y:S01]  /*4940*/  STG.E.64 desc[UR36][R2.64], R4 ;  /* 0x0000000402007986 */ /* 0x0011e2000c101b24 */
[----:B------:R-:W-:Y:S05]  /*4950*/  BRA `(.L_x_994) ;  /* 0x00000000000c7947 */ /* 0x000fea0003800000 */
.L_x_1021:
[----:B------:R-:W-:-:S04]  /*4960*/  HADD2.F32 R0, -RZ, R0.H0_H0 ;  /* 0x20000000ff007230 */ /* 0x000fc80000004100 */
[----:B------:R-:W0:Y:S02]  /*4970*/  F2I.FTZ.U32.TRUNC.NTZ R5, R0 ;  /* 0x0000000000057305 */ /* 0x000e24000021f000 */
[----:B0-----:R0:W-:Y:S02]  /*4980*/  STG.E desc[UR36][R2.64], R5 ;  /* 0x0000000502007986 */ /* 0x0011e4000c101924 */
.L_x_994:
[----:B------:R-:W-:-:S07]  /*4990*/  IADD3 R17, PT, PT, R17, 0x80, RZ ;  /* 0x0000008011117810 */ /* 0x000fce0007ffe0ff */
.L_x_919:
[----:B------:R-:W-:Y:S05]  /*49a0*/  BSYNC.RECONVERGENT B6 ;  /* 0x0000000000067941 */ /* 0x000fea0003800200 */
.L_x_918:
[----:B------:R-:W5:Y:S01]  /*49b0*/  LDCU UR4, c[0x0][0x380] ;  /* 0x00007000ff0477ac */ /* 0x000f620008000800 */
[----:B------:R-:W-:Y:S01]  /*49c0*/  BSSY.RECONVERGENT B6, `(.L_x_1025) ;  /* 0x000048b000067945 */ /* 0x000fe20003800200 */
[----:B-----5:R-:W-:-:S13]  /*49d0*/  ISETP.GE.AND P0, PT, R17, UR4, PT ;  /* 0x0000000411007c0c */ /* 0x020fda000bf06270 */
[----:B------:R-:W-:Y:S05]  /*49e0*/  @P0 BRA `(.L_x_1026) ;  /* 0x0000004800200947 */ /* 0x000fea0003800000 */
[----:B------:R-:W5:Y:S01]  /*49f0*/  LDCU UR4, c[0x0][0x388] ;  /* 0x00007100ff0477ac */ /* 0x000f620008000800 */
[----:B------:R-:W-:Y:S02]  /*4a00*/  IMAD.MOV.U32 R18, RZ, RZ, RZ ;  /* 0x000000ffff127224 */ /* 0x000fe400078e00ff */
[----:B0-----:R-:W-:Y:S02]  /*4a10*/  IMAD.MOV.U32 R0, RZ, RZ, RZ ;  /* 0x000000ffff007224 */ /* 0x001fe400078e00ff */
[----:B------:R-:W-:Y:S01]  /*4a20*/  IMAD.MOV.U32 R16, RZ, RZ, RZ ;  /* 0x000000ffff107224 */ /* 0x000fe200078e00ff */
[----:B-----5:R-:W-:-:S09]  /*4a30*/  UISETP.NE.AND UP0, UPT, UR4, URZ, UPT ;  /* 0x000000ff0400728c */ /* 0x020fd2000bf05270 */
[----:B------:R-:W-:Y:S05]  /*4a40*/  BRA.U !UP0, `(.L_x_1027) ;  /* 0x0000001508707547 */ /* 0x000fea000b800000 */
[----:B------:R-:W1:Y:S01]  /*4a50*/  LDCU.64 UR4, c[0x0][0x390] ;  /* 0x00007200ff0477ac */ /* 0x000e620008000a00 */
[----:B------:R-:W-:Y:S01]  /*4a60*/  MOV R16, RZ ;  /* 0x000000ff00107202 */ /* 0x000fe20000000f00 */
[----:B------:R-:W0:Y:S01]  /*4a70*/  LDCU UR6, c[0x0][0x38c] ;  /* 0x00007180ff0677ac */ /* 0x000e220008000800 */
[----:B------:R-:W5:Y:S01]  /*4a80*/  LDCU.64 UR8, c[0x0][0x4b8] ;  /* 0x00009700ff0877ac */ /* 0x000f620008000a00 */
[----:B------:R-:W-:Y:S02]  /*4a90*/  UISETP.NE.AND UP0, UPT, UR41, URZ, UPT ;  /* 0x000000ff2900728c */ /* 0x000fe4000bf05270 */
        /* <DEDUP_REMOVED lines=343> */
.L_x_1027:
        /* <DEDUP_REMOVED lines=19> */
.L_x_1031:
[----:B------:R-:W2:Y:S02]  /*6140*/  LDG.E.U8 R2, desc[UR36][R2.64] ;  /* 0x0000002402027981 */ /* 0x000ea4000c1e1100 */
[----:B--2---:R-:W-:-:S04]  /*6150*/  I2FP.F32.U32 R0, R2 ;  /* 0x0000000200007245 */ /* 0x004fc80000201000 */
[----:B------:R-:W-:-:S04]  /*6160*/  F2FP.F16.F32.PACK_AB R0, RZ, R0 ;  /* 0x00000000ff00723e */ /* 0x000fc800000000ff */
[----:B------:R-:W-:Y:S01]  /*6170*/  PRMT R19, R0, 0x7610, R19 ;  /* 0x0000761000137816 */ /* 0x000fe20000000013 */
[----:B------:R-:W-:Y:S06]  /*6180*/  BRA `(.L_x_1033) ;  /* 0x0000000c00d47947 */ /* 0x000fec0003800000 */
.L_x_1030:
        /* <DEDUP_REMOVED lines=11> */
.L_x_1035:
[----:B------:R-:W2:Y:S02]  /*6240*/  LDG.E R2, desc[UR36][R2.64] ;  /* 0x0000002402027981 */ /* 0x000ea4000c1e1900 */
[----:B--2---:R-:W-:-:S04]  /*6250*/  I2FP.F32.S32 R0, R2 ;  /* 0x0000000200007245 */ /* 0x004fc80000201400 */
[----:B------:R-:W-:-:S04]  /*6260*/  F2FP.F16.F32.PACK_AB R0, RZ, R0 ;  /* 0x00000000ff00723e */ /* 0x000fc800000000ff */
[----:B------:R-:W-:Y:S01]  /*6270*/  PRMT R19, R0, 0x7610, R19 ;  /* 0x0000761000137816 */ /* 0x000fe20000000013 */
[----:B------:R-:W-:Y:S06]  /*6280*/  BRA `(.L_x_1033) ;  /* 0x0000000c00947947 */ /* 0x000fec0003800000 */
.L_x_1034:
[----:B------:R-:W2:Y:S02]  /*6290*/  LDG.E.U16 R2, desc[UR36][R2.64] ;  /* 0x0000002402027981 */ /* 0x000ea4000c1e1500 */
[----:B--2---:R-:W0:Y:S02]  /*62a0*/  I2F.S16 R0, R2 ;  /* 0x0000000200007306 */ /* 0x004e240000101400 */
[----:B0-----:R-:W-:-:S04]  /*62b0*/  F2FP.F16.F32.PACK_AB R0, RZ, R0 ;  /* 0x00000000ff00723e */ /* 0x001fc800000000ff */
[----:B------:R-:W-:Y:S01]  /*62c0*/  PRMT R19, R0, 0x7610, R19 ;  /* 0x0000761000137816 */ /* 0x000fe20000000013 */
[----:B------:R-:W-:Y:S06]  /*62d0*/  BRA `(.L_x_1033) ;  /* 0x0000000c00807947 */ /* 0x000fec0003800000 */
.L_x_1029:
        /* <DEDUP_REMOVED lines=9> */
.L_x_1037:
[----:B------:R1:W5:Y:S01]  /*6370*/  LDG.E.U16 R19, desc[UR36][R2.64] ;  /* 0x0000002402137981 */ /* 0x000362000c1e1500 */
[----:B------:R-:W-:Y:S05]  /*6380*/  BRA `(.L_x_1033) ;  /* 0x0000000c00547947 */ /* 0x000fea0003800000 */
.L_x_1036:
        /* <DEDUP_REMOVED lines=9> */
.L_x_1039:
[----:B------:R0:W5:Y:S01]  /*6420*/  LDG.E.U16 R19, desc[UR36][R2.64] ;  /* 0x0000002402137981 */ /* 0x000162000c1e1500 */
[----:B------:R-:W-:Y:S05]  /*6430*/  BRA `(.L_x_1033) ;  /* 0x0000000c00287947 */ /* 0x000fea0003800000 */
.L_x_1038:
        /* <DEDUP_REMOVED lines=13> */
.L_x_1028:
        /* <DEDUP_REMOVED lines=14> */
.L_x_1042:
        /* <DEDUP_REMOVED lines=13> */
.L_x_1041:
        /* <DEDUP_REMOVED lines=27> */
.L_x_1044:
        /* <DEDUP_REMOVED lines=11> */
[----:B------:R-:W-:-:S04]  /*6920*/  F2FP.F16.F32.PACK_AB R0, RZ, R0 ;  /* 0x00000000ff00723e */ /* 0x000fc800000000ff */
[----:B------:R-:W-:Y:S01]  /*6930*/  PRMT R19, R0, 0x7610, R19 ;  /* 0x0000761000137816 */ /* 0x000fe20000000013 */
[----:B------:R-:W-:Y:S06]  /*6940*/  BRA `(.L_x_1033) ;  /* 0x0000000400e47947 */ /* 0x000fec0003800000 */
.L_x_1043:
[----:B------:R-:W2:Y:S02]  /*6950*/  LDG.E.U16 R0, desc[UR36][R2.64] ;  /* 0x0000002402007981 */ /* 0x000ea4000c1e1500 */
[----:B--2---:R-:W-:-:S04]  /*6960*/  SHF.L.U32 R0, R0, 0x10, RZ ;  /* 0x0000001000007819 */ /* 0x004fc800000006ff */
[----:B------:R-:W-:-:S04]  /*6970*/  F2FP.F16.F32.PACK_AB R0, RZ, R0 ;  /* 0x00000000ff00723e */ /* 0x000fc800000000ff */
[----:B------:R-:W-:Y:S01]  /*6980*/  PRMT R19, R0, 0x7610, R19 ;  /* 0x0000761000137816 */ /* 0x000fe20000000013 */
[----:B------:R-:W-:Y:S06]  /*6990*/  BRA `(.L_x_1033) ;  /* 0x0000000400d07947 */ /* 0x000fec0003800000 */
.L_x_1040:
        /* <DEDUP_REMOVED lines=13> */
.L_x_1047:
        /* <DEDUP_REMOVED lines=21> */
.L_x_1051:
[----:B------:R-:W-:Y:S05]  /*6bc0*/  BSYNC.RECONVERGENT B1 ;  /* 0x0000000000017941 */ /* 0x000fea0003800200 */
.L_x_1050:
[----:B------:R-:W-:Y:S01]  /*6bd0*/  IMAD.SHL.U32 R0, R0, 0x100000, RZ ;  /* 0x0010000000007824 */ /* 0x000fe200078e00ff */
[----:B------:R-:W-:-:S04]  /*6be0*/  LEA R2, R2, 0x3b800000, 0x17 ;  /* 0x3b80000002027811 */ /* 0x000fc800078eb8ff */
[----:B------:R-:W-:-:S07]  /*6bf0*/  LOP3.LUT R0, R2, R0, R7, 0xfe, !PT ;  /* 0x0000000002007212 */ /* 0x000fce00078efe07 */
.L_x_1049:
[----:B------:R-:W-:Y:S05]  /*6c00*/  BSYNC.RECONVERGENT B0 ;  /* 0x0000000000007941 */ /* 0x000fea0003800200 */
.L_x_1048:
[----:B------:R-:W-:-:S04]  /*6c10*/  F2FP.F16.F32.PACK_AB R0, RZ, R0 ;  /* 0x00000000ff00723e */ /* 0x000fc800000000ff */
[----:B------:R-:W-:Y:S01]  /*6c20*/  PRMT R19, R0, 0x7610, R19 ;  /* 0x0000761000137816 */ /* 0x000fe20000000013 */
[----:B------:R-:W-:Y:S06]  /*6c30*/  BRA `(.L_x_1033) ;  /* 0x0000000400287947 */ /* 0x000fec0003800000 */
.L_x_1046:
        /* <DEDUP_REMOVED lines=21> */
.L_x_1055:
[----:B------:R-:W-:Y:S05]  /*6d90*/  BSYNC.RECONVERGENT B1 ;  /* 0x0000000000017941 */ /* 0x000fea0003800200 */
.L_x_1054:
[----:B------:R-:W-:Y:S01]  /*6da0*/  IMAD.SHL.U32 R0, R0, 0x200000, RZ ;  /* 0x0020000000007824 */ /* 0x000fe200078e00ff */
[----:B------:R-:W-:-:S04]  /*6db0*/  LEA R2, R2, 0x37800000, 0x17 ;  /* 0x3780000002027811 */ /* 0x000fc800078eb8ff */
[----:B------:R-:W-:-:S07]  /*6dc0*/  LOP3.LUT R0, R2, R0, R7, 0xfe, !PT ;  /* 0x0000000002007212 */ /* 0x000fce00078efe07 */
.L_x_1053:
[----:B------:R-:W-:Y:S05]  /*6dd0*/  BSYNC.RECONVERGENT B0 ;  /* 0x0000000000007941 */ /* 0x000fea0003800200 */
.L_x_1052:
[----:B------:R-:W-:-:S04]  /*6de0*/  F2FP.F16.F32.PACK_AB R0, RZ, R0 ;  /* 0x00000000ff00723e */ /* 0x000fc800000000ff */
[----:B------:R-:W-:Y:S01]  /*6df0*/  PRMT R19, R0, 0x7610, R19 ;  /* 0x0000761000137816 */ /* 0x000fe20000000013 */
[----:B------:R-:W-:Y:S06]  /*6e00*/  BRA `(.L_x_1033) ;  /* 0x0000000000b47947 */ /* 0x000fec0003800000 */
.L_x_1045:
        /* <DEDUP_REMOVED lines=14> */
.L_x_1059:
[----:B------:R-:W-:Y:S05]  /*6ef0*/  BSYNC.RECONVERGENT B0 ;  /* 0x0000000000007941 */ /* 0x000fea0003800200 */
.L_x_1058:
[----:B------:R-:W-:-:S04]  /*6f00*/  F2FP.F16.F32.PACK_AB R0, RZ, R0 ;  /* 0x00000000ff00723e */ /* 0x000fc800000000ff */
[----:B------:R-:W-:Y:S01]  /*6f10*/  PRMT R19, R0, 0x7610, R19 ;  /* 0x0000761000137816 */ /* 0x000fe20000000013 */
[----:B------:R-:W-:Y:S06]  /*6f20*/  BRA `(.L_x_1033) ;  /* 0x00000000006c7947 */ /* 0x000fec0003800000 */
.L_x_1032:
        /* <DEDUP_REMOVED lines=16> */
.L_x_1060:
[----:B------:R-:W-:Y:S01]  /*7030*/  PRMT R19, RZ, 0x7610, R19 ;  /* 0x00007610ff137816 */ /* 0x000fe20000000013 */
[----:B------:R-:W-:Y:S06]  /*7040*/  BRA `(.L_x_1033) ;  /* 0x0000000000247947 */ /* 0x000fec0003800000 */
.L_x_1057:
[----:B------:R-:W2:Y:S02]  /*7050*/  LDG.E.64 R2, desc[UR36][R2.64] ;  /* 0x0000002402027981 */ /* 0x000ea4000c1e1b00 */
[----:B--2---:R-:W0:Y:S02]  /*7060*/  I2F.U64 R0, R2 ;  /* 0x0000000200007312 */ /* 0x004e240000301000 */
[----:B0-----:R-:W-:-:S04]  /*7070*/  F2FP.F16.F32.PACK_AB R0, RZ, R0 ;  /* 0x00000000ff00723e */ /* 0x001fc800000000ff */
[----:B------:R-:W-:Y:S01]  /*7080*/  PRMT R19, R0, 0x7610, R19 ;  /* 0x0000761000137816 */ /* 0x000fe20000000013 */
[----:B------:R-:W-:Y:S06]  /*7090*/  BRA `(.L_x_1033) ;  /* 0x0000000000107947 */ /* 0x000fec0003800000 */
.L_x_1056:
[----:B------:R-:W2:Y:S02]  /*70a0*/  LDG.E R2, desc[UR36][R2.64] ;  /* 0x0000002402027981 */ /* 0x000ea4000c1e1900 */
[----:B--2---:R-:W-:-:S04]  /*70b0*/  I2FP.F32.U32 R0, R2 ;  /* 0x0000000200007245 */ /* 0x004fc80000201000 */
[----:B------:R-:W-:-:S04]  /*70c0*/  F2FP.F16.F32.PACK_AB R0, RZ, R0 ;  /* 0x00000000ff00723e */ /* 0x000fc800000000ff */
[----:B------:R-:W-:-:S07]  /*70d0*/  PRMT R19, R0, 0x7610, R19 ;  /* 0x0000761000137816 */ /* 0x000fce0000000013 */
.L_x_1033:
        /* <DEDUP_REMOVED lines=18> */
.L_x_1064:
[----:B------:R-:W2:Y:S02]  /*7200*/  LDG.E.U8 R2, desc[UR36][R2.64] ;  /* 0x0000002402027981 */ /* 0x000ea4000c1e1100 */
[----:B--2---:R-:W-:-:S04]  /*7210*/  I2FP.F32.U32 R0, R2 ;  /* 0x0000000200007245 */ /* 0x004fc80000201000 */
[----:B------:R-:W-:Y:S01]  /*7220*/  F2FP.F16.F32.PACK_AB R0, RZ, R0 ;  /* 0x00000000ff00723e */ /* 0x000fe200000000ff */
[----:B------:R-:W-:Y:S06]  /*7230*/  BRA `(.L_x_1066) ;  /* 0x0000000c009c7947 */ /* 0x000fec0003800000 */
.L_x_1063:
        /* <DEDUP_REMOVED lines=10> */
.L_x_1068:
[----:B------:R-:W2:Y:S02]  /*72e0*/  LDG.E R2, desc[UR36][R2.64] ;  /* 0x0000002402027981 */ /* 0x000ea4000c1e1900 */
[----:B--2---:R-:W-:-:S04]  /*72f0*/  I2FP.F32.S32 R0, R2 ;  /* 0x0000000200007245 */ /* 0x004fc80000201400 */
[----:B------:R-:W-:Y:S01]  /*7300*/  F2FP.F16.F32.PACK_AB R0, RZ, R0 ;  /* 0x00000000ff00723e */ /* 0x000fe200000000ff */
[----:B------:R-:W-:Y:S06]  /*7310*/  BRA `(.L_x_1066) ;  /* 0x0000000c00647947 */ /* 0x000fec0003800000 */
.L_x_1067:
[----:B------:R-:W2:Y:S02]  /*7320*/  LDG.E.U16 R2, desc[UR36][R2.64] ;  /* 0x0000002402027981 */ /* 0x000ea4000c1e1500 */
[----:B--2---:R-:W0:Y:S02]  /*7330*/  I2F.S16 R0, R2 ;  /* 0x0000000200007306 */ /* 0x004e240000101400 */
[----:B0-----:R-:W-:Y:S01]  /*7340*/  F2FP.F16.F32.PACK_AB R0, RZ, R0 ;  /* 0x00000000ff00723e */ /* 0x001fe200000000ff */
[----:B------:R-:W-:Y:S06]  /*7350*/  BRA `(.L_x_1066) ;  /* 0x0000000c00547947 */ /* 0x000fec0003800000 */
.L_x_1062:
        /* <DEDUP_REMOVED lines=9> */
.L_x_1070:
[----:B------:R0:W5:Y:S01]  /*73f0*/  LDG.E.U16 R0, desc[UR36][R2.64] ;  /* 0x0000002402007981 */ /* 0x000162000c1e1500 */
[----:B------:R-:W-:Y:S05]  /*7400*/  BRA `(.L_x_1066) ;  /* 0x0000000c00287947 */ /* 0x000fea0003800000 */
.L_x_1069:
        /* <DEDUP_REMOVED lines=9> */
.L_x_1072:
[----:B------:R1:W5:Y:S01]  /*74a0*/  LDG.E.U16 R0, desc[UR36][R2.64] ;  /* 0x0000002402007981 */ /* 0x000362000c1e1500 */
[----:B------:R-:W-:Y:S05]  /*74b0*/  BRA `(.L_x_1066) ;  /* 0x0000000800fc7947 */ /* 0x000fea0003800000 */
.L_x_1071:
        /* <DEDUP_REMOVED lines=12> */
.L_x_1061:
        /* <DEDUP_REMOVED lines=13> */
.L_x_1075:
        /* <DEDUP_REMOVED lines=12> */
.L_x_1074:
        /* <DEDUP_REMOVED lines=27> */
.L_x_1077:
        /* <DEDUP_REMOVED lines=11> */
[----:B------:R-:W-:Y:S01]  /*7970*/  F2FP.F16.F32.PACK_AB R0, RZ, R0 ;  /* 0x00000000ff00723e */ /* 0x000fe200000000ff */
[----:B------:R-:W-:Y:S06]  /*7980*/  BRA `(.L_x_1066) ;  /* 0x0000000400c87947 */ /* 0x000fec0003800000 */
.L_x_1076:
[----:B------:R-:W2:Y:S02]  /*7990*/  LDG.E.U16 R0, desc[UR36][R2.64] ;  /* 0x0000002402007981 */ /* 0x000ea4000c1e1500 */
[----:B--2---:R-:W-:-:S05]  /*79a0*/  IMAD.U32 R0, R0, 0x10000, RZ ;  /* 0x0001000000007824 */ /* 0x004fca00078e00ff */
[----:B------:R-:W-:Y:S01]  /*79b0*/  F2FP.F16.F32.PACK_AB R0, RZ, R0 ;  /* 0x00000000ff00723e */ /* 0x000fe200000000ff */
[----:B------:R-:W-:Y:S06]  /*79c0*/  BRA `(.L_x_1066) ;  /* 0x0000000400b87947 */ /* 0x000fec0003800000 */
.L_x_1073:
        /* <DEDUP_REMOVED lines=12> */
.L_x_1080:
        /* <DEDUP_REMOVED lines=21> */
.L_x_1084:
[----:B------:R-:W-:Y:S05]  /*7be0*/  BSYNC.RECONVERGENT B1 ;  /* 0x0000000000017941 */ /* 0x000fea0003800200 */
.L_x_1083:
[----:B------:R-:W-:Y:S01]  /*7bf0*/  IMAD.SHL.U32 R0, R0, 0x100000, RZ ;  /* 0x0010000000007824 */ /* 0x000fe200078e00ff */
[----:B------:R-:W-:-:S04]  /*7c00*/  LEA R2, R2, 0x3b800000, 0x17 ;  /* 0x3b80000002027811 */ /* 0x000fc800078eb8ff */
[----:B------:R-:W-:-:S07]  /*7c10*/  LOP3.LUT R0, R2, R0, R7, 0xfe, !PT ;  /* 0x0000000002007212 */ /* 0x000fce00078efe07 */
.L_x_1082:
[----:B------:R-:W-:Y:S05]  /*7c20*/  BSYNC.RECONVERGENT B0 ;  /* 0x0000000000007941 */ /* 0x000fea0003800200 */
.L_x_1081:
[----:B------:R-:W-:Y:S01]  /*7c30*/  F2FP.F16.F32.PACK_AB R0, RZ, R0 ;  /* 0x00000000ff00723e */ /* 0x000fe200000000ff */
[----:B------:R-:W-:Y:S06]  /*7c40*/  BRA `(.L_x_1066) ;  /* 0x0000000400187947 */ /* 0x000fec0003800000 */
.L_x_1079:
        /* <DEDUP_REMOVED lines=21> */
.L_x_1088:
[----:B------:R-:W-:Y:S05]  /*7da0*/  BSYNC.RECONVERGENT B1 ;  /* 0x0000000000017941 */ /* 0x000fea0003800200 */
.L_x_1087:
[----:B------:R-:W-:Y:S01]  /*7db0*/  IMAD.SHL.U32 R0, R0, 0x200000, RZ ;  /* 0x0020000000007824 */ /* 0x000fe200078e00ff */
[----:B------:R-:W-:-:S04]  /*7dc0*/  LEA R2, R2, 0x37800000, 0x17 ;  /* 0x3780000002027811 */ /* 0x000fc800078eb8ff */
[----:B------:R-:W-:-:S07]  /*7dd0*/  LOP3.LUT R0, R2, R0, R7, 0xfe, !PT ;  /* 0x0000000002007212 */ /* 0x000fce00078efe07 */
.L_x_1086:
[----:B------:R-:W-:Y:S05]  /*7de0*/  BSYNC.RECONVERGENT B0 ;  /* 0x0000000000007941 */ /* 0x000fea0003800200 */
.L_x_1085:
[----:B------:R-:W-:Y:S01]  /*7df0*/  F2FP.F16.F32.PACK_AB R0, RZ, R0 ;  /* 0x00000000ff00723e */ /* 0x000fe200000000ff */
[----:B------:R-:W-:Y:S06]  /*7e00*/  BRA `(.L_x_1066) ;  /* 0x0000000000a87947 */ /* 0x000fec0003800000 */
.L_x_1078:
        /* <DEDUP_REMOVED lines=14> */
.L_x_1092:
[----:B------:R-:W-:Y:S05]  /*7ef0*/  BSYNC.RECONVERGENT B0 ;  /* 0x0000000000007941 */ /* 0x000fea0003800200 */
.L_x_1091:
[----:B------:R-:W-:Y:S01]  /*7f00*/  F2FP.F16.F32.PACK_AB R0, RZ, R0 ;  /* 0x00000000ff00723e */ /* 0x000fe200000000ff */
[----:B------:R-:W-:Y:S06]  /*7f10*/  BRA `(.L_x_1066) ;  /* 0x0000000000647947 */ /* 0x000fec0003800000 */
.L_x_1065:
        /* <DEDUP_REMOVED lines=15> */
[----:B--2--5:R-:W-:Y:S05]  /*8010*/  CALL.ABS.NOINC R2 ;  /* 0x0000000002007343 */ /* 0x024fea0003c00000 */
.L_x_1093:
[----:B------:R-:W-:Y:S01]  /*8020*/  PRMT R0, RZ, 0x7610, R0 ;  /* 0x00007610ff007816 */ /* 0x000fe20000000000 */
[----:B------:R-:W-:Y:S06]  /*8030*/  BRA `(.L_x_1066) ;  /* 0x00000000001c7947 */ /* 0x000fec0003800000 */
.L_x_1090:
[----:B------:R-:W2:Y:S02]  /*8040*/  LDG.E.64 R2, desc[UR36][R2.64] ;  /* 0x0000002402027981 */ /* 0x000ea4000c1e1b00 */
[----:B--2---:R-:W0:Y:S02]  /*8050*/  I2F.U64 R0, R2 ;  /* 0x0000000200007312 */ /* 0x004e240000301000 */
[----:B0-----:R-:W-:Y:S01]  /*8060*/  F2FP.F16.F32.PACK_AB R0, RZ, R0 ;  /* 0x00000000ff00723e */ /* 0x001fe200000000ff */
[----:B------:R-:W-:Y:S06]  /*8070*/  BRA `(.L_x_1066) ;  /* 0x00000000000c7947 */ /* 0x000fec0003800000 */
.L_x_1089:
[----:B------:R-:W2:Y:S02]  /*8080*/  LDG.E R2, desc[UR36][R2.64] ;  /* 0x0000002402027981 */ /* 0x000ea4000c1e1900 */
[----:B--2---:R-:W-:-:S04]  /*8090*/  I2FP.F32.U32 R0, R2 ;  /* 0x0000000200007245 */ /* 0x004fc80000201000 */
[----:B------:R-:W-:-:S07]  /*80a0*/  F2FP.F16.F32.PACK_AB R0, RZ, R0 ;  /* 0x00000000ff00723e */ /* 0x000fce00000000ff */
.L_x_1066:
        /* <DEDUP_REMOVED lines=60> */
.L_x_1097:
[----:B------:R-:W-:-:S06]  /*8470*/  HADD2.F32 R5, -RZ, R0.H0_H0 ;  /* 0x20000000ff057230 */ /* 0x000fcc0000004100 */
[----:B------:R-:W0:Y:S02]  /*8480*/  F2I.S64.TRUNC R4, R5 ;  /* 0x0000000500047311 */ /* 0x000e24000020d900 */
[----:B0-----:R0:W-:Y:S01]  /*8490*/  STG.E.U8 desc[UR36][R2.64], R4 ;  /* 0x0000000402007986 */ /* 0x0011e2000c101124 */
[----:B------:R-:W-:Y:S05]  /*84a0*/  BRA `(.L_x_1099) ;  /* 0x0000000c006c7947 */ /* 0x000fea0003800000 */
.L_x_1096:
        /* <DEDUP_REMOVED lines=10> */
.L_x_1101:
[----:B------:R-:W-:-:S04]  /*8550*/  HADD2.F32 R0, -RZ, R0.H0_H0 ;  /* 0x20000000ff007230 */ /* 0x000fc80000004100 */
[----:B------:R-:W0:Y:S02]  /*8560*/  F2I.FTZ.TRUNC.NTZ R5, R0 ;  /* 0x0000000000057305 */ /* 0x000e24000021f100 */
[----:B0-----:R0:W-:Y:S01]  /*8570*/  STG.E desc[UR36][R2.64], R5 ;  /* 0x0000000502007986 */ /* 0x0011e2000c101924 */
[----:B------:R-:W-:Y:S05]  /*8580*/  BRA `(.L_x_1099) ;  /* 0x0000000c00347947 */ /* 0x000fea0003800000 */
.L_x_1100:
[----:B------:R-:W-:-:S04]  /*8590*/  HADD2.F32 R0, -RZ, R0.H0_H0 ;  /* 0x20000000ff007230 */ /* 0x000fc80000004100 */
[----:B------:R-:W0:Y:S02]  /*85a0*/  F2I.FTZ.TRUNC.NTZ R5, R0 ;  /* 0x0000000000057305 */ /* 0x000e24000021f100 */
[----:B0-----:R0:W-:Y:S01]  /*85b0*/  STG.E.U16 desc[UR36][R2.64], R5 ;  /* 0x0000000502007986 */ /* 0x0011e2000c101524 */
[----:B------:R-:W-:Y:S05]  /*85c0*/  BRA `(.L_x_1099) ;  /* 0x0000000c00247947 */ /* 0x000fea0003800000 */
.L_x_1095:
        /* <DEDUP_REMOVED lines=9> */
.L_x_1103:
[----:B------:R0:W-:Y:S01]  /*8660*/  STG.E.U16 desc[UR36][R2.64], R0 ;  /* 0x0000000002007986 */ /* 0x0001e2000c101524 */
[----:B------:R-:W-:Y:S05]  /*8670*/  BRA `(.L_x_1099) ;  /* 0x0000000800f87947 */ /* 0x000fea0003800000 */
.L_x_1102:
        /* <DEDUP_REMOVED lines=10> */
.L_x_1105:
[----:B------:R-:W-:-:S05]  /*8720*/  HADD2.F32 R0, -RZ, R0.H0_H0 ;  /* 0x20000000ff007230 */ /* 0x000fca0000004100 */
[----:B------:R-:W-:-:S04]  /*8730*/  F2FP.F16.F32.PACK_AB R0, RZ, R0 ;  /* 0x00000000ff00723e */ /* 0x000fc800000000ff */
[----:B------:R-:W-:-:S05]  /*8740*/  PRMT R0, R0, 0x5410, RZ ;  /* 0x0000541000007816 */ /* 0x000fca00000000ff */
[----:B------:R0:W-:Y:S01]  /*8750*/  STG.E desc[UR36][R2.64], R0 ;  /* 0x0000000002007986 */ /* 0x0001e2000c101924 */
[----:B------:R-:W-:Y:S05]  /*8760*/  BRA `(.L_x_1099) ;  /* 0x0000000800bc7947 */ /* 0x000fea0003800000 */
.L_x_1104:
[----:B------:R-:W-:-:S05]  /*8770*/  HADD2.F32 R4, -RZ, R0.H0_H0 ;  /* 0x20000000ff047230 */ /* 0x000fca0000004100 */
[----:B------:R-:W-:-:S06]  /*8780*/  FMUL.FTZ R4, R4, 1 ;  /* 0x3f80000004047820 */ /* 0x000fcc0000410000 */
[----:B------:R-:W0:Y:S02]  /*8790*/  F2F.F64.F32 R4, R4 ;  /* 0x0000000400047310 */ /* 0x000e240000201800 */
[----:B0-----:R0:W-:Y:S01]  /*87a0*/  STG.E.64 desc[UR36][R2.64], R4 ;  /* 0x0000000402007986 */ /* 0x0011e2000c101b24 */
[----:B------:R-:W-:Y:S05]  /*87b0*/  BRA `(.L_x_1099) ;  /* 0x0000000800a87947 */ /* 0x000fea0003800000 */
.L_x_1094:
        /* <DEDUP_REMOVED lines=14> */
.L_x_1109:
[----:B------:R-:W-:Y:S01]  /*88a0*/  HADD2.F32 R5, -RZ, R0.H0_H0 ;  /* 0x20000000ff057230 */ /* 0x000fe20000004100 */
        /* <DEDUP_REMOVED lines=17> */
.L_x_1112:
[----:B------:R-:W-:-:S04]  /*89c0*/  SHF.R.U32.HI R5, RZ, 0x18, R5 ;  /* 0x00000018ff057819 */ /* 0x000fc80000011605 */
[----:B------:R-:W-:-:S07]  /*89d0*/  LOP3.LUT R0, R0, 0x80, R5, 0xf8, !PT ;  /* 0x0000008000007812 */ /* 0x000fce00078ef805 */
.L_x_1111:
[----:B------:R-:W-:Y:S05]  /*89e0*/  BSYNC.RECONVERGENT B0 ;  /* 0x0000000000007941 */ /* 0x000fea0003800200 */
.L_x_1110:
[----:B------:R3:W-:Y:S01]  /*89f0*/  STG.E.U8 desc[UR36][R2.64], R0 ;  /* 0x0000000002007986 */ /* 0x0007e2000c101124 */
[----:B------:R-:W-:Y:S05]  /*8a00*/  BRA `(.L_x_1099) ;  /* 0x0000000800147947 */ /* 0x000fea0003800000 */
.L_x_1108:
        /* <DEDUP_REMOVED lines=18> */
.L_x_1115:
[----:B------:R-:W-:-:S04]  /*8b30*/  SHF.R.U32.HI R5, RZ, 0x18, R5 ;  /* 0x00000018ff057819 */ /* 0x000fc80000011605 */
[----:B------:R-:W-:-:S07]  /*8b40*/  LOP3.LUT R0, R0, 0x80, R5, 0xf8, !PT ;  /* 0x0000008000007812 */ /* 0x000fce00078ef805 */
.L_x_1114:
[----:B------:R-:W-:Y:S05]  /*8b50*/  BSYNC.RECONVERGENT B0 ;  /* 0x0000000000007941 */ /* 0x000fea0003800200 */
.L_x_1113:
[----:B------:R0:W-:Y:S01]  /*8b60*/  STG.E.U8 desc[UR36][R2.64], R0 ;  /* 0x0000000002007986 */ /* 0x0001e2000c101124 */
[----:B------:R-:W-:Y:S05]  /*8b70*/  BRA `(.L_x_1099) ;  /* 0x0000000400b87947 */ /* 0x000fea0003800000 */
.L_x_1107:
[----:B------:R-:W-:-:S09]  /*8b80*/  UISETP.NE.AND UP0, UPT, UR4, 0x1c, UPT ;  /* 0x0000001c0400788c */ /* 0x000fd2000bf05270 */
[----:B------:R-:W-:Y:S05]  /*8b90*/  BRA.U !UP0, `(.L_x_1116) ;  /* 0x0000000108607547 */ /* 0x000fea000b800000 */
[----:B------:R-:W-:-:S09]  /*8ba0*/  UISETP.NE.AND UP0, UPT, UR4, 0x1d, UPT ;  /* 0x0000001d0400788c */ /* 0x000fd2000bf05270 */
[----:B------:R-:W-:Y:S05]  /*8bb0*/  BRA.U !UP0, `(.L_x_1117) ;  /* 0x0000000108487547 */ /* 0x000fea000b800000 */
[----:B------:R-:W-:-:S09]  /*8bc0*/  UISETP.NE.AND UP0, UPT, UR4, 0x2c, UPT ;  /* 0x0000002c0400788c */ /* 0x000fd2000bf05270 */
[----:B------:R-:W-:Y:S05]  /*8bd0*/  BRA.U UP0, `(.L_x_1098) ;  /* 0x0000000100bc7547 */ /* 0x000fea000b800000 */
[----:B------:R-:W-:-:S05]  /*8be0*/  HADD2.F32 R5, -RZ, R0.H0_H0 ;  /* 0x20000000ff057230 */ /* 0x000fca0000004100 */
[----:B------:R-:W-:-:S04]  /*8bf0*/  SHF.R.U32.HI R6, RZ, 0x17, R5 ;  /* 0x00000017ff067819 */ /* 0x000fc80000011605 */
[----:B------:R-:W-:-:S04]  /*8c00*/  LOP3.LUT R4, R6, 0xff, RZ, 0xc0, !PT ;  /* 0x000000ff06047812 */ /* 0x000fc800078ec0ff */
[----:B------:R-:W-:-:S13]  /*8c10*/  ISETP.NE.AND P1, PT, R4, 0xff, PT ;  /* 0x000000ff0400780c */ /* 0x000fda0003f25270 */
[--C-:B------:R-:W-:Y:S02]  /*8c20*/  @P1 SHF.R.U32.HI R0, RZ, 0x16, R5.reuse ;  /* 0x00000016ff001819 */ /* 0x100fe40000011605 */
        /* <DEDUP_REMOVED lines=11> */
.L_x_1117:
[----:B------:R-:W-:-:S06]  /*8ce0*/  HADD2.F32 R4, -RZ, R0.H0_H0 ;  /* 0x20000000ff047230 */ /* 0x000fcc0000004100 */
[----:B------:R-:W0:Y:S02]  /*8cf0*/  F2I.U64.TRUNC R4, R4 ;  /* 0x0000000400047311 */ /* 0x000e24000020d800 */
[----:B0-----:R1:W-:Y:S01]  /*8d00*/  STG.E.64 desc[UR36][R2.64], R4 ;  /* 0x0000000402007986 */ /* 0x0013e2000c101b24 */
[----:B------:R-:W-:Y:S05]  /*8d10*/  BRA `(.L_x_1099) ;  /* 0x0000000400507947 */ /* 0x000fea0003800000 */
.L_x_1116:
[----:B------:R-:W-:-:S04]  /*8d20*/  HADD2.F32 R0, -RZ, R0.H0_H0 ;  /* 0x20000000ff007230 */ /* 0x000fc80000004100 */
[----:B------:R-:W0:Y:S02]  /*8d30*/  F2I.FTZ.U32.TRUNC.NTZ R5, R0 ;  /* 0x0000000000057305 */ /* 0x000e24000021f000 */
[----:B0-----:R0:W-:Y:S01]  /*8d40*/  STG.E desc[UR36][R2.64], R5 ;  /* 0x0000000502007986 */ /* 0x0011e2000c101924 */
[----:B------:R-:W-:Y:S05]  /*8d50*/  BRA `(.L_x_1099) ;  /* 0x0000000400407947 */ /* 0x000fea0003800000 */
.L_x_1106:
        /* <DEDUP_REMOVED lines=11> */
.L_x_1119:
[----:B------:R-:W-:Y:S01]  /*8e10*/  HADD2.F32 R0, -RZ, R0.H0_H0 ;  /* 0x20000000ff007230 */ /* 0x000fe20000004100 */
[----:B------:R-:W-:-:S04]  /*8e20*/  CS2R R6, SRZ ;  /* 0x0000000000067805 */ /* 0x000fc8000001ff00 */
[----:B------:R-:W-:-:S04]  /*8e30*/  FMUL.FTZ R0, R0, 1 ;  /* 0x3f80000000007820 */ /* 0x000fc80000410000 */
[----:B------:R-:W0:Y:S02]  /*8e40*/  F2F.F64.F32 R4, R0 ;  /* 0x0000000000047310 */ /* 0x000e240000201800 */
[----:B0-----:R0:W-:Y:S01]  /*8e50*/  STG.E.128 desc[UR36][R2.64], R4 ;  /* 0x0000000402007986 */ /* 0x0011e2000c101d24 */
[----:B------:R-:W-:Y:S05]  /*8e60*/  BRA `(.L_x_1099) ;  /* 0x0000000000fc7947 */ /* 0x000fea0003800000 */
.L_x_1118:
[----:B------:R-:W-:-:S09]  /*8e70*/  UISETP.NE.AND UP0, UPT, UR4, 0xf, UPT ;  /* 0x0000000f0400788c */ /* 0x000fd2000bf05270 */
[----:B------:R-:W-:Y:S05]  /*8e80*/  BRA.U !UP0, `(.L_x_1120) ;  /* 0x0000000108e87547 */ /* 0x000fea000b800000 */
[----:B------:R-:W-:-:S09]  /*8e90*/  UISETP.NE.AND UP0, UPT, UR4, 0x17, UPT ;  /* 0x000000170400788c */ /* 0x000fd2000bf05270 */
[----:B------:R-:W-:Y:S05]  /*8ea0*/  BRA.U !UP0, `(.L_x_1121) ;  /* 0x0000000108907547 */ /* 0x000fea000b800000 */
[----:B------:R-:W-:-:S09]  /*8eb0*/  UISETP.NE.AND UP0, UPT, UR4, 0x18, UPT ;  /* 0x000000180400788c */ /* 0x000fd2000bf05270 */
[----:B------:R-:W-:Y:S05]  /*8ec0*/  BRA.U !UP0, `(.L_x_1122) ;  /* 0x0000000108447547 */ /* 0x000fea000b800000 */
.L_x_1098:
        /* <DEDUP_REMOVED lines=16> */
.L_x_1123:
[----:B------:R-:W-:Y:S05]  /*8fd0*/  BRA `(.L_x_1099) ;  /* 0x0000000000a07947 */ /* 0x000fea0003800000 */
.L_x_1122:
[----:B------:R-:W-:Y:S01]  /*8fe0*/  HADD2.F32 R7, -RZ, R0.H0_H0 ;  /* 0x20000000ff077230 */ /* 0x000fe20000004100 */
[----:B------:R-:W-:Y:S01]  /*8ff0*/  BSSY.RECONVERGENT B0, `(.L_x_1124) ;  /* 0x000000c000007945 */ /* 0x000fe20003800200 */
[----:B------:R-:W-:-:S03]  /*9000*/  HFMA2 R0, -RZ, RZ, 0, 7.569789886474609375e-06 ;  /* 0x0000007fff007431 */ /* 0x000fc600000001ff */
        /* <DEDUP_REMOVED lines=10> */
.L_x_1125:
[----:B------:R-:W-:Y:S05]  /*90b0*/  BSYNC.RECONVERGENT B0 ;  /* 0x0000000000007941 */ /* 0x000fea0003800200 */
.L_x_1124:
[----:B------:R-:W-:-:S05]  /*90c0*/  LOP3.LUT R5, R0, 0x80, R5, 0xf8, !PT ;  /* 0x0000008000057812 */ /* 0x000fca00078ef805 */
[----:B------:R0:W-:Y:S01]  /*90d0*/  STG.E.U8 desc[UR36][R2.64], R5 ;  /* 0x0000000502007986 */ /* 0x0001e2000c101124 */
[----:B------:R-:W-:Y:S05]  /*90e0*/  BRA `(.L_x_1099) ;  /* 0x00000000005c7947 */ /* 0x000fea0003800000 */
.L_x_1121:
[----:B------:R-:W-:Y:S01]  /*90f0*/  HADD2.F32 R5, -RZ, R0.H0_H0 ;  /* 0x20000000ff057230 */ /* 0x000fe20000004100 */
        /* <DEDUP_REMOVED lines=11> */
.L_x_1127:
[----:B------:R-:W-:Y:S01]  /*91b0*/  IMAD.MOV.U32 R0, RZ, RZ, 0x7f ;  /* 0x0000007fff007424 */ /* 0x000fe200078e00ff */
[----:B------:R-:W-:-:S04]  /*91c0*/  ISETP.GT.U32.AND P0, PT, R4, 0x7f800000, PT ;  /* 0x7f8000000400780c */ /* 0x000fc80003f04070 */
[----:B------:R-:W-:-:S09]  /*91d0*/  SEL R0, R0, 0x7c, P0 ;  /* 0x0000007c00007807 */ /* 0x000fd20000000000 */
.L_x_1128:
[----:B------:R-:W-:Y:S05]  /*91e0*/  BSYNC.RECONVERGENT B0 ;  /* 0x0000000000007941 */ /* 0x000fea0003800200 */
.L_x_1126:
[----:B------:R-:W-:-:S04]  /*91f0*/  SHF.R.U32.HI R5, RZ, 0x18, R5 ;  /* 0x00000018ff057819 */ /* 0x000fc80000011605 */
[----:B------:R-:W-:-:S05]  /*9200*/  LOP3.LUT R5, R0, 0x80, R5, 0xf8, !PT ;  /* 0x0000008000057812 */ /* 0x000fca00078ef805 */
[----:B------:R0:W-:Y:S01]  /*9210*/  STG.E.U8 desc[UR36][R2.64], R5 ;  /* 0x0000000502007986 */ /* 0x0001e2000c101124 */
[----:B------:R-:W-:Y:S05]  /*9220*/  BRA `(.L_x_1099) ;  /* 0x00000000000c7947 */ /* 0x000fea0003800000 */
.L_x_1120:
[----:B------:R-:W-:-:S05]  /*9230*/  HADD2.F32 R0, -RZ, R0.H0_H0 ;  /* 0x20000000ff007230 */ /* 0x000fca0000004100 */
[----:B------:R-:W-:-:S05]  /*9240*/  F2FP.BF16.F32.PACK_AB R0, RZ, R0 ;  /* 0x00000000ff00723e */ /* 0x000fca00000010ff */
[----:B------:R0:W-:Y:S02]  /*9250*/  STG.E.U16 desc[UR36][R2.64], R0 ;  /* 0x0000000002007986 */ /* 0x0001e4000c101524 */
.L_x_1099:
[----:B------:R-:W-:-:S07]  /*9260*/  VIADD R17, R17, 0x80 ;  /* 0x0000008011117836 */ /* 0x000fce0000000000 */
.L_x_1026:
[----:B------:R-:W-:Y:S05]  /*9270*/  BSYNC.RECONVERGENT B6 ;  /* 0x0000000000067941 */ /* 0x000fea0003800200 */
.L_x_1025:
[----:B------:R-:W5:Y:S01]  /*9280*/  LDCU UR4, c[0x0][0x380] ;  /* 0x00007000ff0477ac */ /* 0x000f620008000800 */
[----:B------:R-:W-:Y:S01]  /*9290*/  BSSY.RECONVERGENT B6, `(.L_x_1129) ;  /* 0x000048b000067945 */ /* 0x000fe20003800200 */
[----:B-----5:R-:W-:-:S13]  /*92a0*/  ISETP.GE.AND P0, PT, R17, UR4, PT ;  /* 0x0000000411007c0c */ /* 0x020fda000bf06270 */
[----:B------:R-:W-:Y:S05]  /*92b0*/  @P0 BRA `(.L_x_1130) ;  /* 0x0000004800200947 */ /* 0x000fea0003800000 */
[----:B------:R-:W5:Y:S01]  /*92c0*/  LDCU UR4, c[0x0][0x388] ;  /* 0x00007100ff0477ac */ /* 0x000f620008000800 */
[----:B------:R-:W-:Y:S01]  /*92d0*/  IMAD.MOV.U32 R18, RZ, RZ, RZ ;  /* 0x000000ffff127224 */ /* 0x000fe200078e00ff */
[----:B0--3--:R-:W-:Y:S01]  /*92e0*/  MOV R0, RZ ;  /* 0x000000ff00007202 */ /* 0x009fe20000000f00 */
[----:B------:R-:W-:Y:S01]  /*92f0*/  IMAD.MOV.U32 R16, RZ, RZ, RZ ;  /* 0x000000ffff107224 */ /* 0x000fe200078e00ff */
[----:B-----5:R-:W-:-:S09]  /*9300*/  UISETP.NE.AND UP0, UPT, UR4, URZ, UPT ;  /* 0x000000ff0400728c */ /* 0x020fd2000bf05270 */
[----:B------:R-:W-:Y:S05]  /*9310*/  BRA.U !UP0, `(.L_x_1131) ;  /* 0x0000001508707547 */ /* 0x000fea000b800000 */
[----:B------:R-:W1:Y:S01]  /*9320*/  LDCU.64 UR4, c[0x0][0x390] ;  /* 0x00007200ff0477ac */ /* 0x000e620008000a00 */
[----:B------:R-:W-:Y:S01]  /*9330*/  IMAD.MOV.U32 R16, RZ, RZ, RZ ;  /* 0x000000ffff107224 */ /* 0x000fe200078e00ff */
[----:B------:R-:W0:Y:S01]  /*9340*/  LDCU UR6, c[0x0][0x38c] ;  /* 0x00007180ff0677ac */ /* 0x000e220008000800 */
[----:B------:R-:W3:Y:S01]  /*9350*/  LDCU.64 UR8, c[0x0][0x4b8] ;  /* 0x00009700ff0877ac */ /* 0x000ee20008000a00 */
[----:B------:R-:W-:Y:S01]  /*9360*/  UISETP.NE.AND UP0, UPT, UR41, URZ, UPT ;  /* 0x000000ff2900728c */ /* 0x000fe2000bf05270 */
[----:B-12-4-:R-:W-:Y:S01]  /*9370*/  IMAD.HI.U32 R2, R17, UR4, R16 ;  /* 0x0000000411027c27 */ /* 0x016fe2000f8e0010 */
[----:B------:R-:W1:Y:S04]  /*9380*/  LDCU UR4, c[0x0][0x4c0] ;  /* 0x00009800ff0477ac */ /* 0x000e680008000800 */
[----:B------:R-:W-:-:S05]  /*9390*/  SHF.R.U32.HI R3, RZ, UR5, R2 ;  /* 0x00000005ff037c19 */ /* 0x000fca0008011602 */
[----:B------:R-:W-:-:S04]  /*93a0*/  IMAD.MOV R18, RZ, RZ, -R3 ;  /* 0x000000ffff127224 */ /* 0x000fc800078e0a03 */
[----:B0-----:R-:W-:-:S04]  /*93b0*/  IMAD R18, R18, UR6, R17 ;  /* 0x0000000612127c24 */ /* 0x001fc8000f8e0211 */
[C---:B---3--:R-:W-:Y:S02]  /*93c0*/  IMAD R16, R18.reuse, UR8, RZ ;  /* 0x0000000812107c24 */ /* 0x048fe4000f8e02ff */
[C---:B------:R-:W-:Y:S02]  /*93d0*/  IMAD R0, R18.reuse, UR9, RZ ;  /* 0x0000000912007c24 */ /* 0x040fe4000f8e02ff */
[----:B-1----:R-:W-:Y:S01]  /*93e0*/  IMAD R18, R18, UR4, RZ ;  /* 0x0000000412127c24 */ /* 0x002fe2000f8e02ff */
        /* <DEDUP_REMOVED lines=335> */
.L_x_1131:
[----:B------:R-:W1:Y:S01]  /*a8e0*/  LDCU.64 UR6, c[0x0][0x5f0] ;  /* 0x0000be00ff0677ac */ /* 0x000e620008000a00 */
[----:B------:R-:W-:-:S04]  /*a8f0*/  UPRMT UR4, UR39, 0x9910, URZ ;  /* 0x0000991027047896 */ /* 0x000fc800080000ff */
[----:B------:R-:W-:Y:S01]  /*a900*/  UISETP.GT.AND UP0, UPT, UR4, 0x9, UPT ;  /* 0x000000090400788c */ /* 0x000fe2000bf04270 */
[----:B-12-4-:R-:W-:-:S04]  /*a910*/  IADD3 R2, P0, PT, R0, UR6, RZ ;  /* 0x0000000600027c10 */ /* 0x016fc8000ff1e0ff */
        /* <DEDUP_REMOVED lines=15> */
.L_x_1135:
[----:B------:R-:W2:Y:S02]  /*aa10*/  LDG.E.U8 R2, desc[UR36][R2.64] ;  /* 0x0000002402027981 */ /* 0x000ea4000c1e1100 */
[----:B--2---:R-:W-:-:S04]  /*aa20*/  I2FP.F32.U32 R0, R2 ;  /* 0x0000000200007245 */ /* 0x004fc80000201000 */
[----:B------:R-:W-:-:S04]  /*aa30*/  F2FP.F16.F32.PACK_AB R0, RZ, R0 ;  /* 0x00000000ff00723e */ /* 0x000fc800000000ff */
[----:B------:R-:W-:Y:S01]  /*aa40*/  PRMT R19, R0, 0x7610, R19 ;  /* 0x0000761000137816 */ /* 0x000fe20000000013 */
[----:B------:R-:W-:Y:S06]  /*aa50*/  BRA `(.L_x_1137) ;  /* 0x0000000c00d47947 */ /* 0x000fec0003800000 */
.L_x_1134:
        /* <DEDUP_REMOVED lines=11> */
.L_x_1139:
[----:B------:R-:W2:Y:S02]  /*ab10*/  LDG.E R2, desc[UR36][R2.64] ;  /* 0x0000002402027981 */ /* 0x000ea4000c1e1900 */
[----:B--2---:R-:W-:-:S04]  /*ab20*/  I2FP.F32.S32 R0, R2 ;  /* 0x0000000200007245 */ /* 0x004fc80000201400 */
[----:B------:R-:W-:-:S04]  /*ab30*/  F2FP.F16.F32.PACK_AB R0, RZ, R0 ;  /* 0x00000000ff00723e */ /* 0x000fc800000000ff */
[----:B------:R-:W-:Y:S01]  /*ab40*/  PRMT R19, R0, 0x7610, R19 ;  /* 0x0000761000137816 */ /* 0x000fe20000000013 */
[----:B------:R-:W-:Y:S06]  /*ab50*/  BRA `(.L_x_1137) ;  /* 0x0000000c00947947 */ /* 0x000fec0003800000 */
.L_x_1138:
[----:B------:R-:W2:Y:S02]  /*ab60*/  LDG.E.U16 R2, desc[UR36][R2.64] ;  /* 0x0000002402027981 */ /* 0x000ea4000c1e1500 */
[----:B--2---:R-:W0:Y:S02]  /*ab70*/  I2F.S16 R0, R2 ;  /* 0x0000000200007306 */ /* 0x004e240000101400 */
[----:B0-----:R-:W-:-:S04]  /*ab80*/  F2FP.F16.F32.PACK_AB R0, RZ, R0 ;  /* 0x00000000ff00723e */ /* 0x001fc800000000ff */
[----:B------:R-:W-:Y:S01]  /*ab90*/  PRMT R19, R0, 0x7610, R19 ;  /* 0x0000761000137816 */ /* 0x000fe20000000013 */
[----:B------:R-:W-:Y:S06]  /*aba0*/  BRA `(.L_x_1137) ;  /* 0x0000000c00807947 */ /* 0x000fec0003800000 */
.L_x_1133:
        /* <DEDUP_REMOVED lines=9> */
.L_x_1141:
[----:B------:R1:W5:Y:S01]  /*ac40*/  LDG.E.U16 R19, desc[UR36][R2.64] ;  /* 0x0000002402137981 */ /* 0x000362000c1e1500 */
[----:B------:R-:W-:Y:S05]  /*ac50*/  BRA `(.L_x_1137) ;  /* 0x0000000c00547947 */ /* 0x000fea0003800000 */
.L_x_1140:
        /* <DEDUP_REMOVED lines=9> */
.L_x_1143:
[----:B------:R0:W5:Y:S01]  /*acf0*/  LDG.E.U16 R19, desc[UR36][R2.64] ;  /* 0x0000002402137981 */ /* 0x000162000c1e1500 */
[----:B------:R-:W-:Y:S05]  /*ad00*/  BRA `(.L_x_1137) ;  /* 0x0000000c00287947 */ /* 0x000fea0003800000 */
.L_x_1142:
        /* <DEDUP_REMOVED lines=13> */
.L_x_1132:
        /* <DEDUP_REMOVED lines=14> */
.L_x_1146:
        /* <DEDUP_REMOVED lines=13> */
.L_x_1145:
        /* <DEDUP_REMOVED lines=27> */
.L_x_1148:
[----:B------:R-:W2:Y:S02]  /*b140*/  LDG.E.U8 R2, desc[UR36][R2.64] ;  /* 0x0000002402027981 */ /* 0x000ea4000c1e1100 */
[C---:B--2---:R-:W-:Y:S01]  /*b150*/  SHF.L.U32 R0, R2.reuse, 0x19, RZ ;  /* 0x0000001902007819 */ /* 0x044fe200000006ff */
        /* <DEDUP_REMOVED lines=12> */
.L_x_1147:
[----:B------:R-:W2:Y:S02]  /*b220*/  LDG.E.U16 R0, desc[UR36][R2.64] ;  /* 0x0000002402007981 */ /* 0x000ea4000c1e1500 */
[----:B--2---:R-:W-:-:S05]  /*b230*/  IMAD.U32 R0, R0, 0x10000, RZ ;  /* 0x0001000000007824 */ /* 0x004fca00078e00ff */
[----:B------:R-:W-:-:S04]  /*b240*/  F2FP.F16.F32.PACK_AB R0, RZ, R0 ;  /* 0x00000000ff00723e */ /* 0x000fc800000000ff */
[----:B------:R-:W-:Y:S01]  /*b250*/  PRMT R19, R0, 0x7610, R19 ;  /* 0x0000761000137816 */ /* 0x000fe20000000013 */
[----:B------:R-:W-:Y:S06]  /*b260*/  BRA `(.L_x_1137) ;  /* 0x0000000400d07947 */ /* 0x000fec0003800000 */
.L_x_1144:
        /* <DEDUP_REMOVED lines=13> */
.L_x_1151:
        /* <DEDUP_REMOVED lines=21> */
.L_x_1155:
[----:B------:R-:W-:Y:S05]  /*b490*/  BSYNC.RECONVERGENT B1 ;  /* 0x0000000000017941 */ /* 0x000fea0003800200 */
.L_x_1154:
[----:B------:R-:W-:Y:S01]  /*b4a0*/  IMAD.SHL.U32 R0, R0, 0x100000, RZ ;  /* 0x0010000000007824 */ /* 0x000fe200078e00ff */
[----:B------:R-:W-:-:S04]  /*b4b0*/  LEA R2, R2, 0x3b800000, 0x17 ;  /* 0x3b80000002027811 */ /* 0x000fc800078eb8ff */
[----:B------:R-:W-:-:S07]  /*b4c0*/  LOP3.LUT R0, R2, R0, R7, 0xfe, !PT ;  /* 0x0000000002007212 */ /* 0x000fce00078efe07 */
.L_x_1153:
[----:B------:R-:W-:Y:S05]  /*b4d0*/  BSYNC.RECONVERGENT B0 ;  /* 0x0000000000007941 */ /* 0x000fea0003800200 */
.L_x_1152:
[----:B------:R-:W-:-:S04]  /*b4e0*/  F2FP.F16.F32.PACK_AB R0, RZ, R0 ;  /* 0x00000000ff00723e */ /* 0x000fc800000000ff */
[----:B------:R-:W-:Y:S01]  /*b4f0*/  PRMT R19, R0, 0x7610, R19 ;  /* 0x0000761000137816 */ /* 0x000fe20000000013 */
[----:B------:R-:W-:Y:S06]  /*b500*/  BRA `(.L_x_1137) ;  /* 0x0000000400287947 */ /* 0x000fec0003800000 */
.L_x_1150:
        /* <DEDUP_REMOVED lines=21> */
.L_x_1159:
[----:B------:R-:W-:Y:S05]  /*b660*/  BSYNC.RECONVERGENT B1 ;  /* 0x0000000000017941 */ /* 0x000fea0003800200 */
.L_x_1158:
[----:B------:R-:W-:Y:S02]  /*b670*/  SHF.L.U32 R0, R0, 0x15, RZ ;  /* 0x0000001500007819 */ /* 0x000fe400000006ff */
[----:B------:R-:W-:-:S04]  /*b680*/  LEA R2, R2, 0x37800000, 0x17 ;  /* 0x3780000002027811 */ /* 0x000fc800078eb8ff */
[----:B------:R-:W-:-:S07]  /*b690*/  LOP3.LUT R0, R2, R0, R7, 0xfe, !PT ;  /* 0x0000000002007212 */ /* 0x000fce00078efe07 */
.L_x_1157:
[----:B------:R-:W-:Y:S05]  /*b6a0*/  BSYNC.RECONVERGENT B0 ;  /* 0x0000000000007941 */ /* 0x000fea0003800200 */
.L_x_1156:
[----:B------:R-:W-:-:S04]  /*b6b0*/  F2FP.F16.F32.PACK_AB R0, RZ, R0 ;  /* 0x00000000ff00723e */ /* 0x000fc800000000ff */
[----:B------:R-:W-:Y:S01]  /*b6c0*/  PRMT R19, R0, 0x7610, R19 ;  /* 0x0000761000137816 */ /* 0x000fe20000000013 */
[----:B------:R-:W-:Y:S06]  /*b6d0*/  BRA `(.L_x_1137) ;  /* 0x0000000000b47947 */ /* 0x000fec0003800000 */
.L_x_1149:
        /* <DEDUP_REMOVED lines=14> */
.L_x_1163:
[----:B------:R-:W-:Y:S05]  /*b7c0*/  BSYNC.RECONVERGENT B0 ;  /* 0x0000000000007941 */ /* 0x000fea0003800200 */
.L_x_1162:
[----:B------:R-:W-:-:S04]  /*b7d0*/  F2FP.F16.F32.PACK_AB R0, RZ, R0 ;  /* 0x00000000ff00723e */ /* 0x000fc800000000ff */
[----:B------:R-:W-:Y:S01]  /*b7e0*/  PRMT R19, R0, 0x7610, R19 ;  /* 0x0000761000137816 */ /* 0x000fe20000000013 */
[----:B------:R-:W-:Y:S06]  /*b7f0*/  BRA `(.L_x_1137) ;  /* 0x00000000006c7947 */ /* 0x000fec0003800000 */
.L_x_1136:
        /* <DEDUP_REMOVED lines=15> */
[----:B--2---:R-:W-:Y:S05]  /*b8f0*/  CALL.ABS.NOINC R2 ;  /* 0x0000000002007343 */ /* 0x004fea0003c00000 */
.L_x_1164:
[----:B------:R-:W-:Y:S01]  /*b900*/  PRMT R19, RZ, 0x7610, R19 ;  /* 0x00007610ff137816 */ /* 0x000fe20000000013 */
[----:B------:R-:W-:Y:S06]  /*b910*/  BRA `(.L_x_1137) ;  /* 0x0000000000247947 */ /* 0x000fec0003800000 */
.L_x_1161:
[----:B------:R-:W2:Y:S02]  /*b920*/  LDG.E.64 R2, desc[UR36][R2.64] ;  /* 0x0000002402027981 */ /* 0x000ea4000c1e1b00 */
[----:B--2---:R-:W0:Y:S02]  /*b930*/  I2F.U64 R0, R2 ;  /* 0x0000000200007312 */ /* 0x004e240000301000 */
[----:B0-----:R-:W-:-:S04]  /*b940*/  F2FP.F16.F32.PACK_AB R0, RZ, R0 ;  /* 0x00000000ff00723e */ /* 0x001fc800000000ff */
[----:B------:R-:W-:Y:S01]  /*b950*/  PRMT R19, R0, 0x7610, R19 ;  /* 0x0000761000137816 */ /* 0x000fe20000000013 */
[----:B------:R-:W-:Y:S06]  /*b960*/  BRA `(.L_x_1137) ;  /* 0x0000000000107947 */ /* 0x000fec0003800000 */
.L_x_1160:
[----:B------:R-:W2:Y:S02]  /*b970*/  LDG.E R2, desc[UR36][R2.64] ;  /* 0x0000002402027981 */ /* 0x000ea4000c1e1900 */
[----:B--2---:R-:W-:-:S04]  /*b980*/  I2FP.F32.U32 R0, R2 ;  /* 0x0000000200007245 */ /* 0x004fc80000201000 */
[----:B------:R-:W-:-:S04]  /*b990*/  F2FP.F16.F32.PACK_AB R0, RZ, R0 ;  /* 0x00000000ff00723e */ /* 0x000fc800000000ff */
[----:B------:R-:W-:-:S07]  /*b9a0*/  PRMT R19, R0, 0x7610, R19 ;  /* 0x0000761000137816 */ /* 0x000fce0000000013 */
.L_x_1137:
        /* <DEDUP_REMOVED lines=18> */
.L_x_1168:
[----:B------:R-:W2:Y:S02]  /*bad0*/  LDG.E.U8 R2, desc[UR36][R2.64] ;  /* 0x0000002402027981 */ /* 0x000ea4000c1e1100 */
[----:B--2---:R-:W-:-:S04]  /*bae0*/  I2FP.F32.U32 R0, R2 ;  /* 0x0000000200007245 */ /* 0x004fc80000201000 */
[----:B------:R-:W-:Y:S01]  /*baf0*/  F2FP.F16.F32.PACK_AB R0, RZ, R0 ;  /* 0x00000000ff00723e */ /* 0x000fe200000000ff */
[----:B------:R-:W-:Y:S06]  /*bb00*/  BRA `(.L_x_1170) ;  /* 0x0000000c009c7947 */ /* 0x000fec0003800000 */
.L_x_1167:
        /* <DEDUP_REMOVED lines=10> */
.L_x_1172:
[----:B------:R-:W2:Y:S02]  /*bbb0*/  LDG.E R2, desc[UR36][R2.64] ;  /* 0x0000002402027981 */ /* 0x000ea4000c1e1900 */
[----:B--2---:R-:W-:-:S04]  /*bbc0*/  I2FP.F32.S32 R0, R2 ;  /* 0x0000000200007245 */ /* 0x004fc80000201400 */
[----:B------:R-:W-:Y:S01]  /*bbd0*/  F2FP.F16.F32.PACK_AB R0, RZ, R0 ;  /* 0x00000000ff00723e */ /* 0x000fe200000000ff */
[----:B------:R-:W-:Y:S06]  /*bbe0*/  BRA `(.L_x_1170) ;  /* 0x0000000c00647947 */ /* 0x000fec0003800000 */
.L_x_1171:
[----:B------:R-:W2:Y:S02]  /*bbf0*/  LDG.E.U16 R2, desc[UR36][R2.64] ;  /* 0x0000002402027981 */ /* 0x000ea4000c1e1500 */
[----:B--2---:R-:W0:Y:S02]  /*bc00*/  I2F.S16 R0, R2 ;  /* 0x0000000200007306 */ /* 0x004e240000101400 */
[----:B0-----:R-:W-:Y:S01]  /*bc10*/  F2FP.F16.F32.PACK_AB R0, RZ, R0 ;  /* 0x00000000ff00723e */ /* 0x001fe200000000ff */
[----:B------:R-:W-:Y:S06]  /*bc20*/  BRA `(.L_x_1170) ;  /* 0x0000000c00547947 */ /* 0x000fec0003800000 */
.L_x_1166:
        /* <DEDUP_REMOVED lines=9> */
.L_x_1174:
[----:B------:R0:W5:Y:S01]  /*bcc0*/  LDG.E.U16 R0, desc[UR36][R2.64] ;  /* 0x0000002402007981 */ /* 0x000162000c1e1500 */
[----:B------:R-:W-:Y:S05]  /*bcd0*/  BRA `(.L_x_1170) ;  /* 0x0000000c00287947 */ /* 0x000fea0003800000 */
.L_x_1173:
        /* <DEDUP_REMOVED lines=9> */
.L_x_1176:
[----:B------:R1:W5:Y:S01]  /*bd70*/  LDG.E.U16 R0, desc[UR36][R2.64] ;  /* 0x0000002402007981 */ /* 0x000362000c1e1500 */
[----:B------:R-:W-:Y:S05]  /*bd80*/  BRA `(.L_x_1170) ;  /* 0x0000000800fc7947 */ /* 0x000fea0003800000 */
.L_x_1175:
        /* <DEDUP_REMOVED lines=12> */
.L_x_1165:
        /* <DEDUP_REMOVED lines=13> */
.L_x_1179:
        /* <DEDUP_REMOVED lines=12> */
.L_x_1178:
        /* <DEDUP_REMOVED lines=12> */
[----:B0-----:R-:W-:-:S04]  /*c0a0*/  IADD3 R5, PT, PT, -R5, RZ, RZ ;  /* 0x000000ff05057210 */ /* 0x001fc80007ffe1ff */
        /* <DEDUP_REMOVED lines=11> */
[----:B------:R-:W-:-:S04]  /*c160*/  F2FP.F16.F32.PACK_AB R5, RZ, R5 ;  /* 0x00000005ff05723e */ /* 0x000fc800000000ff */
[----:B------:R-:W-:Y:S01]  /*c170*/  PRMT R0, R5, 0x7610, R0 ;  /* 0x0000761005007816 */ /* 0x000fe20000000000 */
[----:B------:R-:W-:Y:S06]  /*c180*/  BRA `(.L_x_1170) ;  /* 0x0000000400fc7947 */ /* 0x000fec0003800000 */
.L_x_1181:
        /* <DEDUP_REMOVED lines=13> */
.L_x_1180:
[----:B------:R-:W2:Y:S02]  /*c260*/  LDG.E.U16 R0, desc[UR36][R2.64] ;  /* 0x0000002402007981 */ /* 0x000ea4000c1e1500 */
[----:B--2---:R-:W-:-:S05]  /*c270*/  IMAD.U32 R0, R0, 0x10000, RZ ;  /* 0x0001000000007824 */ /* 0x004fca00078e00ff */
[----:B------:R-:W-:Y:S01]  /*c280*/  F2FP.F16.F32.PACK_AB R0, RZ, R0 ;  /* 0x00000000ff00723e */ /* 0x000fe200000000ff */
[----:B------:R-:W-:Y:S06]  /*c290*/  BRA `(.L_x_1170) ;  /* 0x0000000400b87947 */ /* 0x000fec0003800000 */
.L_x_1177:
        /* <DEDUP_REMOVED lines=12> */
.L_x_1184:
        /* <DEDUP_REMOVED lines=21> */
.L_x_1188:
[----:B------:R-:W-:Y:S05]  /*c4b0*/  BSYNC.RECONVERGENT B1 ;  /* 0x0000000000017941 */ /* 0x000fea0003800200 */
.L_x_1187:
[----:B------:R-:W-:Y:S02]  /*c4c0*/  SHF.L.U32 R0, R0, 0x14, RZ ;  /* 0x0000001400007819 */ /* 0x000fe400000006ff */
[----:B------:R-:W-:-:S04]  /*c4d0*/  LEA R2, R2, 0x3b800000, 0x17 ;  /* 0x3b80000002027811 */ /* 0x000fc800078eb8ff */
[----:B------:R-:W-:-:S07]  /*c4e0*/  LOP3.LUT R0, R2, R0, R7, 0xfe, !PT ;  /* 0x0000000002007212 */ /* 0x000fce00078efe07 */
.L_x_1186:
[----:B------:R-:W-:Y:S05]  /*c4f0*/  BSYNC.RECONVERGENT B0 ;  /* 0x0000000000007941 */ /* 0x000fea0003800200 */
.L_x_1185:
[----:B------:R-:W-:Y:S01]  /*c500*/  F2FP.F16.F32.PACK_AB R0, RZ, R0 ;  /* 0x00000000ff00723e */ /* 0x000fe200000000ff */
[----:B------:R-:W-:Y:S06]  /*c510*/  BRA `(.L_x_1170) ;  /* 0x0000000400187947 */ /* 0x000fec0003800000 */
.L_x_1183:
        /* <DEDUP_REMOVED lines=21> */
.L_x_1192:
[----:B------:R-:W-:Y:S05]  /*c670*/  BSYNC.RECONVERGENT B1 ;  /* 0x0000000000017941 */ /* 0x000fea0003800200 */
.L_x_1191:
[----:B------:R-:W-:Y:S01]  /*c680*/  IMAD.SHL.U32 R0, R0, 0x200000, RZ ;  /* 0x0020000000007824 */ /* 0x000fe200078e00ff */
[----:B------:R-:W-:-:S04]  /*c690*/  LEA R2, R2, 0x37800000, 0x17 ;  /* 0x3780000002027811 */ /* 0x000fc800078eb8ff */
[----:B------:R-:W-:-:S07]  /*c6a0*/  LOP3.LUT R0, R2, R0, R7, 0xfe, !PT ;  /* 0x0000000002007212 */ /* 0x000fce00078efe07 */
.L_x_1190:
[----:B------:R-:W-:Y:S05]  /*c6b0*/  BSYNC.RECONVERGENT B0 ;  /* 0x0000000000007941 */ /* 0x000fea0003800200 */
.L_x_1189:
[----:B------:R-:W-:Y:S01]  /*c6c0*/  F2FP.F16.F32.PACK_AB R0, RZ, R0 ;  /* 0x00000000ff00723e */ /* 0x000fe200000000ff */
[----:B------:R-:W-:Y:S06]  /*c6d0*/  BRA `(.L_x_1170) ;  /* 0x0000000000a87947 */ /* 0x000fec0003800000 */
.L_x_1182:
        /* <DEDUP_REMOVED lines=14> */
.L_x_1196:
[----:B------:R-:W-:Y:S05]  /*c7c0*/  BSYNC.RECONVERGENT B0 ;  /* 0x0000000000007941 */ /* 0x000fea0003800200 */
.L_x_1195:
[----:B------:R-:W-:Y:S01]  /*c7d0*/  F2FP.F16.F32.PACK_AB R0, RZ, R0 ;  /* 0x00000000ff00723e */ /* 0x000fe200000000ff */
[----:B------:R-:W-:Y:S06]  /*c7e0*/  BRA `(.L_x_1170) ;  /* 0x0000000000647947 */ /* 0x000fec0003800000 */
.L_x_1169:
        /* <DEDUP_REMOVED lines=16> */
.L_x_1197:
[----:B------:R-:W-:Y:S01]  /*c8f0*/  PRMT R0, RZ, 0x7610, R0 ;  /* 0x00007610ff007816 */ /* 0x000fe20000000000 */
[----:B------:R-:W-:Y:S06]  /*c900*/  BRA `(.L_x_1170) ;  /* 0x00000000001c7947 */ /* 0x000fec0003800000 */
.L_x_1194:
[----:B------:R-:W2:Y:S02]  /*c910*/  LDG.E.64 R2, desc[UR36][R2.64] ;  /* 0x0000002402027981 */ /* 0x000ea4000c1e1b00 */
[----:B--2---:R-:W0:Y:S02]  /*c920*/  I2F.U64 R0, R2 ;  /* 0x0000000200007312 */ /* 0x004e240000301000 */
[----:B0-----:R-:W-:Y:S01]  /*c930*/  F2FP.F16.F32.PACK_AB R0, RZ, R0 ;  /* 0x00000000ff00723e */ /* 0x001fe200000000ff */
[----:B------:R-:W-:Y:S06]  /*c940*/  BRA `(.L_x_1170) ;  /* 0x00000000000c7947 */ /* 0x000fec0003800000 */
.L_x_1193:
[----:B------:R-:W2:Y:S02]  /*c950*/  LDG.E R2, desc[UR36][R2.64] ;  /* 0x0000002402027981 */ /* 0x000ea4000c1e1900 */
[----:B--2---:R-:W-:-:S04]  /*c960*/  I2FP.F32.U32 R0, R2 ;  /* 0x0000000200007245 */ /* 0x004fc80000201000 */
[----:B------:R-:W-:-:S07]  /*c970*/  F2FP.F16.F32.PACK_AB R0, RZ, R0 ;  /* 0x00000000ff00723e */ /* 0x000fce00000000ff */
.L_x_1170:
        /* <DEDUP_REMOVED lines=22> */
[----:B------:R-:W-:Y:S01]  /*cae0*/  FFMA.FTZ R5, R4, -R7, 0.10546888411045074463 ;  /* 0x3dd8001204057423 */ /* 0x000fe20000010807 */
[----:B------:R-:W-:-:S03]  /*caf0*/  @P0 IMAD.MOV.U32 R7, RZ, RZ, 0x7f800000 ;  /* 0x7f800000ff070424 */ /* 0x000fc600078e00ff */
        /* <DEDUP_REMOVED lines=36> */
.L_x_1201:
[----:B------:R-:W-:-:S06]  /*cd40*/  HADD2.F32 R5, -RZ, R0.H0_H0 ;  /* 0x20000000ff057230 */ /* 0x000fcc0000004100 */
[----:B------:R-:W0:Y:S02]  /*cd50*/  F2I.S64.TRUNC R4, R5 ;  /* 0x0000000500047311 */ /* 0x000e24000020d900 */
[----:B0-----:R0:W-:Y:S01]  /*cd60*/  STG.E.U8 desc[UR36][R2.64], R4 ;  /* 0x0000000402007986 */ /* 0x0011e2000c101124 */
[----:B------:R-:W-:Y:S05]  /*cd70*/  BRA `(.L_x_1203) ;  /* 0x0000000c006c7947 */ /* 0x000fea0003800000 */
.L_x_1200:
        /* <DEDUP_REMOVED lines=10> */
.L_x_1205:
[----:B------:R-:W-:-:S04]  /*ce20*/  HADD2.F32 R0, -RZ, R0.H0_H0 ;  /* 0x20000000ff007230 */ /* 0x000fc80000004100 */
[----:B------:R-:W0:Y:S02]  /*ce30*/  F2I.FTZ.TRUNC.NTZ R5, R0 ;  /* 0x0000000000057305 */ /* 0x000e24000021f100 */
[----:B0-----:R0:W-:Y:S01]  /*ce40*/  STG.E desc[UR36][R2.64], R5 ;  /* 0x0000000502007986 */ /* 0x0011e2000c101924 */
[----:B------:R-:W-:Y:S05]  /*ce50*/  BRA `(.L_x_1203) ;  /* 0x0000000c00347947 */ /* 0x000fea0003800000 */
.L_x_1204:
[----:B------:R-:W-:-:S04]  /*ce60*/  HADD2.F32 R0, -RZ, R0.H0_H0 ;  /* 0x20000000ff007230 */ /* 0x000fc80000004100 */
[----:B------:R-:W0:Y:S02]  /*ce70*/  F2I.FTZ.TRUNC.NTZ R5, R0 ;  /* 0x0000000000057305 */ /* 0x000e24000021f100 */
[----:B0-----:R0:W-:Y:S01]  /*ce80*/  STG.E.U16 desc[UR36][R2.64], R5 ;  /* 0x0000000502007986 */ /* 0x0011e2000c101524 */
[----:B------:R-:W-:Y:S05]  /*ce90*/  BRA `(.L_x_1203) ;  /* 0x0000000c00247947 */ /* 0x000fea0003800000 */
.L_x_1199:
        /* <DEDUP_REMOVED lines=9> */
.L_x_1207:
[----:B------:R0:W-:Y:S01]  /*cf30*/  STG.E.U16 desc[UR36][R2.64], R0 ;  /* 0x0000000002007986 */ /* 0x0001e2000c101524 */
[----:B------:R-:W-:Y:S05]  /*cf40*/  BRA `(.L_x_1203) ;  /* 0x0000000800f87947 */ /* 0x000fea0003800000 */
.L_x_1206:
[----:B------:R-:W-:-:S09]  /*cf50*/  UISETP.NE.AND UP0, UPT, UR4, 0x7, UPT ;  /* 0x000000070400788c */ /* 0x000fd2000bf05270 */
[----:B------:R-:W-:Y:S05]  /*cf60*/  BRA.U !UP0, `(.L_x_1208) ;  /* 0x0000000108347547 */ /* 0x000fea000b800000 */
[----:B------:R-:W-:-:S09]  /*cf70*/  UISETP.NE.AND UP0, UPT, UR4, 0x8, UPT ;  /* 0x000000080400788c */ /* 0x000fd2000bf05270 */
[----:B------:R-:W-:Y:S05]  /*cf80*/  BRA.U !UP0, `(.L_x_1209) ;  /* 0x0000000108187547 */ /* 0x000fea000b800000 */
[----:B------:R-:W-:-:S09]  /*cf90*/  UISETP.NE.AND UP0, UPT, UR4, 0x9, UPT ;  /* 0x000000090400788c */ /* 0x000fd2000bf05270 */
[----:B------:R-:W-:Y:S05]  /*cfa0*/  BRA.U UP0, `(.L_x_1202) ;  /* 0x0000000500fc7547 */ /* 0x000fea000b800000 */
[----:B------:R-:W-:Y:S01]  /*cfb0*/  HADD2.F32 R4, -RZ, R0.H0_H0 ;  /* 0x20000000ff047230 */ /* 0x000fe20000004100 */
[----:B------:R-:W-:-:S05]  /*cfc0*/  MOV R5, RZ ;  /* 0x000000ff00057202 */ /* 0x000fca0000000f00 */
[----:B------:R0:W-:Y:S01]  /*cfd0*/  STG.E.64 desc[UR36][R2.64], R4 ;  /* 0x0000000402007986 */ /* 0x0001e2000c101b24 */
[----:B------:R-:W-:Y:S05]  /*cfe0*/  BRA `(.L_x_1203) ;  /* 0x0000000800d07947 */ /* 0x000fea0003800000 */
.L_x_1209:
[----:B------:R-:W-:-:S05]  /*cff0*/  HADD2.F32 R0, -RZ, R0.H0_H0 ;  /* 0x20000000ff007230 */ /* 0x000fca0000004100 */
[----:B------:R-:W-:-:S04]  /*d000*/  F2FP.F16.F32.PACK_AB R0, RZ, R0 ;  /* 0x00000000ff00723e */ /* 0x000fc800000000ff */
[----:B------:R-:W-:-:S05]  /*d010*/  PRMT R0, R0, 0x5410, RZ ;  /* 0x0000541000007816 */ /* 0x000fca00000000ff */
[----:B------:R0:W-:Y:S01]  /*d020*/  STG.E desc[UR36][R2.64], R0 ;  /* 0x0000000002007986 */ /* 0x0001e2000c101924 */
[----:B------:R-:W-:Y:S05]  /*d030*/  BRA `(.L_x_1203) ;  /* 0x0000000800bc7947 */ /* 0x000fea0003800000 */
.L_x_1208:
[----:B------:R-:W-:-:S05]  /*d040*/  HADD2.F32 R4, -RZ, R0.H0_H0 ;  /* 0x20000000ff047230 */ /* 0x000fca0000004100 */
[----:B------:R-:W-:-:S06]  /*d050*/  FMUL.FTZ R4, R4, 1 ;  /* 0x3f80000004047820 */ /* 0x000fcc0000410000 */
[----:B------:R-:W0:Y:S02]  /*d060*/  F2F.F64.F32 R4, R4 ;  /* 0x0000000400047310 */ /* 0x000e240000201800 */
[----:B0-----:R0:W-:Y:S01]  /*d070*/  STG.E.64 desc[UR36][R2.64], R4 ;  /* 0x0000000402007986 */ /* 0x0011e2000c101b24 */
[----:B------:R-:W-:Y:S05]  /*d080*/  BRA `(.L_x_1203) ;  /* 0x0000000800a87947 */ /* 0x000fea0003800000 */
.L_x_1198:
        /* <DEDUP_REMOVED lines=14> */
.L_x_1213:
        /* <DEDUP_REMOVED lines=18> */
.L_x_1216:
[----:B------:R-:W-:-:S04]  /*d290*/  SHF.R.U32.HI R5, RZ, 0x18, R5 ;  /* 0x00000018ff057819 */ /* 0x000fc80000011605 */
[----:B------:R-:W-:-:S07]  /*d2a0*/  LOP3.LUT R0, R0, 0x80, R5, 0xf8, !PT ;  /* 0x0000008000007812 */ /* 0x000fce00078ef805 */
.L_x_1215:
[----:B------:R-:W-:Y:S05]  /*d2b0*/  BSYNC.RECONVERGENT B0 ;  /* 0x0000000000007941 */ /* 0x000fea0003800200 */
.L_x_1214:
[----:B------:R0:W-:Y:S01]  /*d2c0*/  STG.E.U8 desc[UR36][R2.64], R0 ;  /* 0x0000000002007986 */ /* 0x0001e2000c101124 */
[----:B------:R-:W-:Y:S05]  /*d2d0*/  BRA `(.L_x_1203) ;  /* 0x0000000800147947 */ /* 0x000fea0003800000 */
.L_x_1212:
        /* <DEDUP_REMOVED lines=18> */
.L_x_1219:
[----:B------:R-:W-:-:S04]  /*d400*/  SHF.R.U32.HI R5, RZ, 0x18, R5 ;  /* 0x00000018ff057819 */ /* 0x000fc80000011605 */
[----:B------:R-:W-:-:S07]  /*d410*/  LOP3.LUT R0, R0, 0x80, R5, 0xf8, !PT ;  /* 0x0000008000007812 */ /* 0x000fce00078ef805 */
.L_x_1218:
[----:B------:R-:W-:Y:S05]  /*d420*/  BSYNC.RECONVERGENT B0 ;  /* 0x0000000000007941 */ /* 0x000fea0003800200 */
.L_x_1217:
[----:B------:R0:W-:Y:S01]  /*d430*/  STG.E.U8 desc[UR36][R2.64], R0 ;  /* 0x0000000002007986 */ /* 0x0001e2000c101124 */
[----:B------:R-:W-:Y:S05]  /*d440*/  BRA `(.L_x_1203) ;  /* 0x0000000400b87947 */ /* 0x000fea0003800000 */
.L_x_1211:
        /* <DEDUP_REMOVED lines=18> */
[----:B------:R-:W-:-:S05]  /*d570*/  @!P0 IMAD.MOV R0, RZ, RZ, R6 ;  /* 0x000000ffff008224 */ /* 0x000fca00078e0206 */
[----:B------:R-:W-:-:S05]  /*d580*/  @P1 MOV R5, R0 ;  /* 0x0000000000051202 */ /* 0x000fca0000000f00 */
[----:B------:R0:W-:Y:S01]  /*d590*/  STG.E.U8 desc[UR36][R2.64], R5 ;  /* 0x0000000502007986 */ /* 0x0001e2000c101124 */
[----:B------:R-:W-:Y:S05]  /*d5a0*/  BRA `(.L_x_1203) ;  /* 0x0000000400607947 */ /* 0x000fea0003800000 */
.L_x_1221:
[----:B------:R-:W-:-:S06]  /*d5b0*/  HADD2.F32 R4, -RZ, R0.H0_H0 ;  /* 0x20000000ff047230 */ /* 0x000fcc0000004100 */
[----:B------:R-:W0:Y:S02]  /*d5c0*/  F2I.U64.TRUNC R4, R4 ;  /* 0x0000000400047311 */ /* 0x000e24000020d800 */
[----:B0-----:R0:W-:Y:S01]  /*d5d0*/  STG.E.64 desc[UR36][R2.64], R4 ;  /* 0x0000000402007986 */ /* 0x0011e2000c101b24 */
[----:B------:R-:W-:Y:S05]  /*d5e0*/  BRA `(.L_x_1203) ;  /* 0x0000000400507947 */ /* 0x000fea0003800000 */
.L_x_1220:
[----:B------:R-:W-:-:S04]  /*d5f0*/  HADD2.F32 R0, -RZ, R0.H0_H0 ;  /* 0x20000000ff007230 */ /* 0x000fc80000004100 */
[----:B------:R-:W0:Y:S02]  /*d600*/  F2I.FTZ.U32.TRUNC.NTZ R5, R0 ;  /* 0x0000000000057305 */ /* 0x000e24000021f000 */
[----:B0-----:R0:W-:Y:S01]  /*d610*/  STG.E desc[UR36][R2.64], R5 ;  /* 0x0000000502007986 */ /* 0x0011e2000c101924 */
[----:B------:R-:W-:Y:S05]  /*d620*/  BRA `(.L_x_1203) ;  /* 0x0000000400407947 */ /* 0x000fea0003800000 */
.L_x_1210:
        /* <DEDUP_REMOVED lines=11> */
.L_x_1223:
[----:B------:R-:W-:Y:S01]  /*d6e0*/  HADD2.F32 R0, -RZ, R0.H0_H0 ;  /* 0x20000000ff007230 */ /* 0x000fe20000004100 */
[----:B------:R-:W-:-:S04]  /*d6f0*/  CS2R R6, SRZ ;  /* 0x0000000000067805 */ /* 0x000fc8000001ff00 */
[----:B------:R-:W-:-:S04]  /*d700*/  FMUL.FTZ R0, R0, 1 ;  /* 0x3f80000000007820 */ /* 0x000fc80000410000 */
[----:B------:R-:W0:Y:S02]  /*d710*/  F2F.F64.F32 R4, R0 ;  /* 0x0000000000047310 */ /* 0x000e240000201800 */
[----:B0-----:R0:W-:Y:S01]  /*d720*/  STG.E.128 desc[UR36][R2.64], R4 ;  /* 0x0000000402007986 */ /* 0x0011e2000c101d24 */
[----:B------:R-:W-:Y:S05]  /*d730*/  BRA `(.L_x_1203) ;  /* 0x0000000000fc7947 */ /* 0x000fea0003800000 */
.L_x_1222:
[----:B------:R-:W-:-:S09]  /*d740*/  UISETP.NE.AND UP0, UPT, UR4, 0xf, UPT ;  /* 0x0000000f0400788c */ /* 0x000fd2000bf05270 */
[----:B------:R-:W-:Y:S05]  /*d750*/  BRA.U !UP0, `(.L_x_1224) ;  /* 0x0000000108e87547 */ /* 0x000fea000b800000 */
[----:B------:R-:W-:-:S09]  /*d760*/  UISETP.NE.AND UP0, UPT, UR4, 0x17, UPT ;  /* 0x000000170400788c */ /* 0x000fd2000bf05270 */
[----:B------:R-:W-:Y:S05]  /*d770*/  BRA.U !UP0, `(.L_x_1225) ;  /* 0x0000000108907547 */ /* 0x000fea000b800000 */
[----:B------:R-:W-:-:S09]  /*d780*/  UISETP.NE.AND UP0, UPT, UR4, 0x18, UPT ;  /* 0x000000180400788c */ /* 0x000fd2000bf05270 */
[----:B------:R-:W-:Y:S05]  /*d790*/  BRA.U !UP0, `(.L_x_1226) ;  /* 0x0000000108447547 */ /* 0x000fea000b800000 */
.L_x_1202:
[----:B------:R-:W-:Y:S01]  /*d7a0*/  MOV R0, 0x0 ;  /* 0x0000000000007802 */ /* 0x000fe20000000f00 */
[----:B------:R-:W0:Y:S01]  /*d7b0*/  LDCU.64 UR4, c[0x4][0x128] ;  /* 0x01002500ff0477ac */ /* 0x000e220008000a00 */
[----:B------:R-:W-:Y:S02]  /*d7c0*/  HFMA2 R12, -RZ, RZ, 0, 5.9604644775390625e-08 ;  /* 0x00000001ff0c7431 */ /* 0x000fe400000001ff */
[----:B------:R-:W-:Y:S01]  /*d7d0*/  IMAD.MOV.U32 R8, RZ, RZ, 0x65 ;  /* 0x00000065ff087424 */ /* 0x000fe200078e00ff */
[----:B------:R1:W2:Y:S01]  /*d7e0*/  LDC.64 R2, c[0x4][R0] ;  /* 0x0100000000027b82 */ /* 0x0002a20000000a00 */
[----:B------:R-:W3:Y:S01]  /*d7f0*/  LDCU.64 UR6, c[0x4][0x130] ;  /* 0x01002600ff0677ac */ /* 0x000ee20008000a00 */
[----:B------:R-:W-:Y:S01]  /*d800*/  IMAD.MOV.U32 R13, RZ, RZ, RZ ;  /* 0x000000ffff0d7224 */ /* 0x000fe200078e00ff */
[----:B------:R-:W4:Y:S01]  /*d810*/  LDCU.64 UR8, c[0x4][0x30] ;  /* 0x01000600ff0877ac */ /* 0x000f220008000a00 */
[----:B0-----:R-:W-:Y:S02]  /*d820*/  IMAD.U32 R4, RZ, RZ, UR4 ;  /* 0x00000004ff047e24 */ /* 0x001fe4000f8e00ff */
[----:B------:R-:W-:-:S02]  /*d830*/  IMAD.U32 R5, RZ, RZ, UR5 ;  /* 0x00000005ff057e24 */ /* 0x000fc4000f8e00ff */
[----:B---3--:R-:W-:Y:S01]  /*d840*/  IMAD.U32 R6, RZ, RZ, UR6 ;  /* 0x00000006ff067e24 */ /* 0x008fe2000f8e00ff */
[----:B------:R-:W-:Y:S01]  /*d850*/  MOV R7, UR7 ;  /* 0x0000000700077c02 */ /* 0x000fe20008000f00 */
[----:B----4-:R-:W-:Y:S02]  /*d860*/  IMAD.U32 R10, RZ, RZ, UR8 ;  /* 0x00000008ff0a7e24 */ /* 0x010fe4000f8e00ff */
[----:B-1----:R-:W-:-:S07]  /*d870*/  IMAD.U32 R11, RZ, RZ, UR9 ;  /* 0x00000009ff0b7e24 */ /* 0x002fce000f8e00ff */
[----:B------:R-:W-:-:S07]  /*d880*/  LEPC R20, `(.L_x_1227) ;  /* 0x000000001014794e */ /* 0x000fce0000000000 */
[----:B--2---:R-:W-:Y:S05]  /*d890*/  CALL.ABS.NOINC R2 ;  /* 0x0000000002007343 */ /* 0x004fea0003c00000 */
.L_x_1227:
[----:B------:R-:W-:Y:S05]  /*d8a0*/  BRA `(.L_x_1203) ;  /* 0x0000000000a07947 */ /* 0x000fea0003800000 */
.L_x_1226:
[----:B------:R-:W-:Y:S01]  /*d8b0*/  HADD2.F32 R7, -RZ, R0.H0_H0 ;  /* 0x20000000ff077230 */ /* 0x000fe20000004100 */
        /* <DEDUP_REMOVED lines=12> */
.L_x_1229:
[----:B------:R-:W-:Y:S05]  /*d980*/  BSYNC.RECONVERGENT B0 ;  /* 0x0000000000007941 */ /* 0x000fea0003800200 */
.L_x_1228:
[----:B------:R-:W-:-:S05]  /*d990*/  LOP3.LUT R5, R0, 0x80, R5, 0xf8, !PT ;  /* 0x0000008000057812 */ /* 0x000fca00078ef805 */
[----:B------:R3:W-:Y:S01]  /*d9a0*/  STG.E.U8 desc[UR36][R2.64], R5 ;  /* 0x0000000502007986 */ /* 0x0007e2000c101124 */
[----:B------:R-:W-:Y:S05]  /*d9b0*/  BRA `(.L_x_1203) ;  /* 0x00000000005c7947 */ /* 0x000fea0003800000 */
.L_x_1225:
        /* <DEDUP_REMOVED lines=12> */
.L_x_1231:
[----:B------:R-:W-:Y:S01]  /*da80*/  IMAD.MOV.U32 R0, RZ, RZ, 0x7f ;  /* 0x0000007fff007424 */ /* 0x000fe200078e00ff */
[----:B------:R-:W-:-:S04]  /*da90*/  ISETP.GT.U32.AND P0, PT, R4, 0x7f800000, PT ;  /* 0x7f8000000400780c */ /* 0x000fc80003f04070 */
[----:B------:R-:W-:-:S09]  /*daa0*/  SEL R0, R0, 0x7c, P0 ;  /* 0x0000007c00007807 */ /* 0x000fd20000000000 */
.L_x_1232:
[----:B------:R-:W-:Y:S05]  /*dab0*/  BSYNC.RECONVERGENT B0 ;  /* 0x0000000000007941 */ /* 0x000fea0003800200 */
.L_x_1230:
[----:B------:R-:W-:-:S04]  /*dac0*/  SHF.R.U32.HI R5, RZ, 0x18, R5 ;  /* 0x00000018ff057819 */ /* 0x000fc80000011605 */
[----:B------:R-:W-:-:S05]  /*dad0*/  LOP3.LUT R5, R0, 0x80, R5, 0xf8, !PT ;  /* 0x0000008000057812 */ /* 0x000fca00078ef805 */
[----:B------:R2:W-:Y:S01]  /*dae0*/  STG.E.U8 desc[UR36][R2.64], R5 ;  /* 0x0000000502007986 */ /* 0x0005e2000c101124 */
[----:B------:R-:W-:Y:S05]  /*daf0*/  BRA `(.L_x_1203) ;  /* 0x00000000000c7947 */ /* 0x000fea0003800000 */
.L_x_1224:
[----:B------:R-:W-:-:S05]  /*db00*/  HADD2.F32 R0, -RZ, R0.H0_H0 ;  /* 0x20000000ff007230 */ /* 0x000fca0000004100 */
[----:B------:R-:W-:-:S05]  /*db10*/  F2FP.BF16.F32.PACK_AB R0, RZ, R0 ;  /* 0x00000000ff00723e */ /* 0x000fca00000010ff */
[----:B------:R4:W-:Y:S02]  /*db20*/  STG.E.U16 desc[UR36][R2.64], R0 ;  /* 0x0000000002007986 */ /* 0x0009e4000c101524 */
.L_x_1203:
[----:B------:R-:W-:-:S07]  /*db30*/  IADD3 R17, PT, PT, R17, 0x80, RZ ;  /* 0x0000008011117810 */ /* 0x000fce0007ffe0ff */
.L_x_1130:
[----:B------:R-:W-:Y:S05]  /*db40*/  BSYNC.RECONVERGENT B6 ;  /* 0x0000000000067941 */ /* 0x000fea0003800200 */
.L_x_1129:
[----:B------:R-:W5:Y:S02]  /*db50*/  LDCU UR4, c[0x0][0x380] ;  /* 0x00007000ff0477ac */ /* 0x000f640008000800 */
[----:B-----5:R-:W-:-:S13]  /*db60*/  ISETP.GE.AND P0, PT, R17, UR4, PT ;  /* 0x0000000411007c0c */ /* 0x020fda000bf06270 */
[----:B------:R-:W-:Y:S05]  /*db70*/  @P0 EXIT ;  /* 0x000000000000094d */ /* 0x000fea0003800000 */
[----:B------:R-:W5:Y:S01]  /*db80*/  LDCU UR4, c[0x0][0x388] ;  /* 0x00007100ff0477ac */ /* 0x000f620008000800 */
[----:B------:R-:W-:Y:S02]  /*db90*/  IMAD.MOV.U32 R18, RZ, RZ, RZ ;  /* 0x000000ffff127224 */ /* 0x000fe400078e00ff */
[----:B0--34-:R-:W-:Y:S02]  /*dba0*/  IMAD.MOV.U32 R0, RZ, RZ, RZ ;  /* 0x000000ffff007224 */ /* 0x019fe400078e00ff */
[----:B------:R-:W-:Y:S01]  /*dbb0*/  IMAD.MOV.U32 R16, RZ, RZ, RZ ;  /* 0x000000ffff107224 */ /* 0x000fe200078e00ff */
[----:B-----5:R-:W-:-:S09]  /*dbc0*/  UISETP.NE.AND UP0, UPT, UR4, URZ, UPT ;  /* 0x000000ff0400728c */ /* 0x020fd2000bf05270 */
[----:B------:R-:W-:Y:S05]  /*dbd0*/  BRA.U !UP0, `(.L_x_1233) ;  /* 0x0000001508707547 */ /* 0x000fea000b800000 */
[----:B------:R-:W1:Y:S01]  /*dbe0*/  LDCU.64 UR4, c[0x0][0x390] ;  /* 0x00007200ff0477ac */ /* 0x000e620008000a00 */
[----:B------:R-:W-:Y:S01]  /*dbf0*/  MOV R16, RZ ;  /* 0x000000ff00107202 */ /* 0x000fe20000000f00 */
[----:B------:R-:W0:Y:S01]  /*dc00*/  LDCU UR6, c[0x0][0x38c] ;  /* 0x00007180ff0677ac */ /* 0x000e220008000800 */
[----:B------:R-:W3:Y:S01]  /*dc10*/  LDCU.64 UR8, c[0x0][0x4b8] ;  /* 0x00009700ff0877ac */ /* 0x000ee20008000a00 */
[----:B------:R-:W-:Y:S02]  /*dc20*/  UISETP.NE.AND UP0, UPT, UR41, URZ, UPT ;  /* 0x000000ff2900728c */ /* 0x000fe4000bf05270 */
[----:B-12---:R-:W-:Y:S01]  /*dc30*/  IMAD.HI.U32 R2, R17, UR4, R16 ;  /* 0x0000000411027c27 */ /* 0x006fe2000f8e0010 */
        /* <DEDUP_REMOVED lines=342> */
.L_x_1233:
[----:B------:R-:W0:Y:S01]  /*f1a0*/  LDCU.64 UR6, c[0x0][0x5e8] ;  /* 0x0000bd00ff0677ac */ /* 0x000e220008000a00 */
[----:B------:R-:W1:Y:S01]  /*f1b0*/  LDCU.64 UR8, c[0x0][0x5f0] ;  /* 0x0000be00ff0877ac */ /* 0x000e620008000a00 */
[----:B------:R-:W-:-:S04]  /*f1c0*/  UPRMT UR4, UR39, 0x9910, URZ ;  /* 0x0000991027047896 */ /* 0x000fc800080000ff */
[----:B------:R-:W-:Y:S01]  /*f1d0*/  UISETP.GT.AND UP0, UPT, UR4, 0x9, UPT ;  /* 0x000000090400788c */ /* 0x000fe2000bf04270 */
[----:B0-----:R-:W-:Y:S02]  /*f1e0*/  IADD3 R16, P0, PT, R16, UR6, RZ ;  /* 0x0000000610107c10 */ /* 0x001fe4000ff1e0ff */
[----:B-12---:R-:W-:-:S03]  /*f1f0*/  IADD3 R2, P1, PT, R0, UR8, RZ ;  /* 0x0000000800027c10 */ /* 0x006fc6000ff3e0ff */
        /* <DEDUP_REMOVED lines=16> */
.L_x_1237:
[----:B------:R-:W2:Y:S02]  /*f300*/  LDG.E.U8 R2, desc[UR36][R2.64] ;  /* 0x0000002402027981 */ /* 0x000ea4000c1e1100 */
[----:B--2---:R-:W-:-:S04]  /*f310*/  I2FP.F32.U32 R0, R2 ;  /* 0x0000000200007245 */ /* 0x004fc80000201000 */
[----:B------:R-:W-:-:S04]  /*f320*/  F2FP.F16.F32.PACK_AB R0, RZ, R0 ;  /* 0x00000000ff00723e */ /* 0x000fc800000000ff */
[----:B------:R-:W-:Y:S01]  /*f330*/  PRMT R19, R0, 0x7610, R19 ;  /* 0x0000761000137816 */ /* 0x000fe20000000013 */
[----:B------:R-:W-:Y:S06]  /*f340*/  BRA `(.L_x_1239) ;  /* 0x0000000c00d47947 */ /* 0x000fec0003800000 */
.L_x_1236:
        /* <DEDUP_REMOVED lines=11> */
.L_x_1241:
[----:B------:R-:W2:Y:S02]  /*f400*/  LDG.E R2, desc[UR36][R2.64] ;  /* 0x0000002402027981 */ /* 0x000ea4000c1e1900 */
[----:B--2---:R-:W-:-:S04]  /*f410*/  I2FP.F32.S32 R0, R2 ;  /* 0x0000000200007245 */ /* 0x004fc80000201400 */
[----:B------:R-:W-:-:S04]  /*f420*/  F2FP.F16.F32.PACK_AB R0, RZ, R0 ;  /* 0x00000000ff00723e */ /* 0x000fc800000000ff */
[----:B------:R-:W-:Y:S01]  /*f430*/  PRMT R19, R0, 0x7610, R19 ;  /* 0x0000761000137816 */ /* 0x000fe20000000013 */
[----:B------:R-:W-:Y:S06]  /*f440*/  BRA `(.L_x_1239) ;  /* 0x0000000c00947947 */ /* 0x000fec0003800000 */
.L_x_1240:
[----:B------:R-:W2:Y:S02]  /*f450*/  LDG.E.U16 R2, desc[UR36][R2.64] ;  /* 0x0000002402027981 */ /* 0x000ea4000c1e1500 */
[----:B--2---:R-:W0:Y:S02]  /*f460*/  I2F.S16 R0, R2 ;  /* 0x0000000200007306 */ /* 0x004e240000101400 */
[----:B0-----:R-:W-:-:S04]  /*f470*/  F2FP.F16.F32.PACK_AB R0, RZ, R0 ;  /* 0x00000000ff00723e */ /* 0x001fc800000000ff */
[----:B------:R-:W-:Y:S01]  /*f480*/  PRMT R19, R0, 0x7610, R19 ;  /* 0x0000761000137816 */ /* 0x000fe20000000013 */
[----:B------:R-:W-:Y:S06]  /*f490*/  BRA `(.L_x_1239) ;  /* 0x0000000c00807947 */ /* 0x000fec0003800000 */
.L_x_1235:
        /* <DEDUP_REMOVED lines=9> */
.L_x_1243:
[----:B------:R0:W5:Y:S01]  /*f530*/  LDG.E.U16 R19, desc[UR36][R2.64] ;  /* 0x0000002402137981 */ /* 0x000162000c1e1500 */
[----:B------:R-:W-:Y:S05]  /*f540*/  BRA `(.L_x_1239) ;  /* 0x0000000c00547947 */ /* 0x000fea0003800000 */
.L_x_1242:
        /* <DEDUP_REMOVED lines=9> */
.L_x_1245:
[----:B------:R1:W5:Y:S01]  /*f5e0*/  LDG.E.U16 R19, desc[UR36][R2.64] ;  /* 0x0000002402137981 */ /* 0x000362000c1e1500 */
[----:B------:R-:W-:Y:S05]  /*f5f0*/  BRA `(.L_x_1239) ;  /* 0x0000000c00287947 */ /* 0x000fea0003800000 */
.L_x_1244:
        /* <DEDUP_REMOVED lines=13> */
.L_x_1234:
        /* <DEDUP_REMOVED lines=14> */
.L_x_1248:
        /* <DEDUP_REMOVED lines=13> */
.L_x_1247:
        /* <DEDUP_REMOVED lines=27> */
.L_x_1250:
        /* <DEDUP_REMOVED lines=14> */
.L_x_1249:
[----:B------:R-:W2:Y:S02]  /*fb10*/  LDG.E.U16 R0, desc[UR36][R2.64] ;  /* 0x0000002402007981 */ /* 0x000ea4000c1e1500 */
[----:B--2---:R-:W-:-:S05]  /*fb20*/  IMAD.U32 R0, R0, 0x10000, RZ ;  /* 0x0001000000007824 */ /* 0x004fca00078e00ff */
[----:B------:R-:W-:-:S04]  /*fb30*/  F2FP.F16.F32.PACK_AB R0, RZ, R0 ;  /* 0x00000000ff00723e */ /* 0x000fc800000000ff */
[----:B------:R-:W-:Y:S01]  /*fb40*/  PRMT R19, R0, 0x7610, R19 ;  /* 0x0000761000137816 */ /* 0x000fe20000000013 */
[----:B------:R-:W-:Y:S06]  /*fb50*/  BRA `(.L_x_1239) ;  /* 0x0000000400d07947 */ /* 0x000fec0003800000 */
.L_x_1246:
        /* <DEDUP_REMOVED lines=13> */
.L_x_1253:
        /* <DEDUP_REMOVED lines=21> */
.L_x_1257:
[----:B------:R-:W-:Y:S05]  /*fd80*/  BSYNC.RECONVERGENT B1 ;  /* 0x0000000000017941 */ /* 0x000fea0003800200 */
.L_x_1256:
[----:B------:R-:W-:Y:S01]  /*fd90*/  IMAD.SHL.U32 R0, R0, 0x100000, RZ ;  /* 0x0010000000007824 */ /* 0x000fe200078e00ff */
[----:B------:R-:W-:-:S04]  /*fda0*/  LEA R2, R2, 0x3b800000, 0x17 ;  /* 0x3b80000002027811 */ /* 0x000fc800078eb8ff */
[----:B------:R-:W-:-:S07]  /*fdb0*/  LOP3.LUT R0, R2, R0, R7, 0xfe, !PT ;  /* 0x0000000002007212 */ /* 0x000fce00078efe07 */
.L_x_1255:
[----:B------:R-:W-:Y:S05]  /*fdc0*/  BSYNC.RECONVERGENT B0 ;  /* 0x0000000000007941 */ /* 0x000fea0003800200 */
.L_x_1254:
[----:B------:R-:W-:-:S04]  /*fdd0*/  F2FP.F16.F32.PACK_AB R0, RZ, R0 ;  /* 0x00000000ff00723e */ /* 0x000fc800000000ff */
[----:B------:R-:W-:Y:S01]  /*fde0*/  PRMT R19, R0, 0x7610, R19 ;  /* 0x0000761000137816 */ /* 0x000fe20000000013 */
[----:B------:R-:W-:Y:S06]  /*fdf0*/  BRA `(.L_x_1239) ;  /* 0x0000000400287947 */ /* 0x000fec0003800000 */
.L_x_1252:
        /* <DEDUP_REMOVED lines=21> */
.L_x_1261:
[----:B------:R-:W-:Y:S05]  /*ff50*/  BSYNC.RECONVERGENT B1 ;  /* 0x0000000000017941 */ /* 0x000fea0003800200 */
.L_x_1260:
[----:B------:R-:W-:Y:S01]  /*ff60*/  IMAD.SHL.U32 R0, R0, 0x200000, RZ ;  /* 0x0020000000007824 */ /* 0x000fe200078e00ff */
[----:B------:R-:W-:-:S04]  /*ff70*/  LEA R2, R2, 0x37800000, 0x17 ;  /* 0x3780000002027811 */ /* 0x000fc800078eb8ff */
[----:B------:R-:W-:-:S07]  /*ff80*/  LOP3.LUT R0, R2, R0, R7, 0xfe, !PT ;  /* 0x0000000002007212 */ /* 0x000fce00078efe07 */
.L_x_1259:
[----:B------:R-:W-:Y:S05]  /*ff90*/  BSYNC.RECONVERGENT B0 ;  /* 0x0000000000007941 */ /* 0x000fea0003800200 */
.L_x_1258:
[----:B------:R-:W-:-:S04]  /*ffa0*/  F2FP.F16.F32.PACK_AB R0, RZ, R0 ;  /* 0x00000000ff00723e */ /* 0x000fc800000000ff */
[----:B------:R-:W-:Y:S01]  /*ffb0*/  PRMT R19, R0, 0x7610, R19 ;  /* 0x0000761000137816 */ /* 0x000fe20000000013 */
[----:B------:R-:W-:Y:S06]  /*ffc0*/  BRA `(.L_x_1239) ;  /* 0x0000000000b47947 */ /* 0x000fec0003800000 */
.L_x_1251:
        /* <DEDUP_REMOVED lines=14> */
.L_x_1265:
[----:B------:R-:W-:Y:S05]  /*100b0*/  BSYNC.RECONVERGENT B0 ;  /* 0x0000000000007941 */ /* 0x000fea0003800200 */
.L_x_1264:
[----:B------:R-:W-:-:S04]  /*100c0*/  F2FP.F16.F32.PACK_AB R0, RZ, R0 ;  /* 0x00000000ff00723e */ /* 0x000fc800000000ff */
[----:B------:R-:W-:Y:S01]  /*100d0*/  PRMT R19, R0, 0x7610, R19 ;  /* 0x0000761000137816 */ /* 0x000fe20000000013 */
[----:B------:R-:W-:Y:S06]  /*100e0*/  BRA `(.L_x_1239) ;  /* 0x00000000006c7947 */ /* 0x000fec0003800000 */
.L_x_1238:
        /* <DEDUP_REMOVED lines=16> */
.L_x_1266:
[----:B------:R-:W-:Y:S01]  /*101f0*/  PRMT R19, RZ, 0x7610, R19 ;  /* 0x00007610ff137816 */ /* 0x000fe20000000013 */
[----:B------:R-:W-:Y:S06]  /*10200*/  BRA `(.L_x_1239) ;  /* 0x0000000000247947 */ /* 0x000fec0003800000 */
.L_x_1263:
[----:B------:R-:W2:Y:S02]  /*10210*/  LDG.E.64 R2, desc[UR36][R2.64] ;  /* 0x0000002402027981 */ /* 0x000ea4000c1e1b00 */
[----:B--2---:R-:W0:Y:S02]  /*10220*/  I2F.U64 R0, R2 ;  /* 0x0000000200007312 */ /* 0x004e240000301000 */
[----:B0-----:R-:W-:-:S04]  /*10230*/  F2FP.F16.F32.PACK_AB R0, RZ, R0 ;  /* 0x00000000ff00723e */ /* 0x001fc800000000ff */
[----:B------:R-:W-:Y:S01]  /*10240*/  PRMT R19, R0, 0x7610, R19 ;  /* 0x0000761000137816 */ /* 0x000fe20000000013 */
[----:B------:R-:W-:Y:S06]  /*10250*/  BRA `(.L_x_1239) ;  /* 0x0000000000107947 */ /* 0x000fec0003800000 */
.L_x_1262:
[----:B------:R-:W2:Y:S02]  /*10260*/  LDG.E R2, desc[UR36][R2.64] ;  /* 0x0000002402027981 */ /* 0x000ea4000c1e1900 */
[----:B--2---:R-:W-:-:S04]  /*10270*/  I2FP.F32.U32 R0, R2 ;  /* 0x0000000200007245 */ /* 0x004fc80000201000 */
[----:B------:R-:W-:-:S04]  /*10280*/  F2FP.F16.F32.PACK_AB R0, RZ, R0 ;  /* 0x00000000ff00723e */ /* 0x000fc800000000ff */
[----:B------:R-:W-:-:S07]  /*10290*/  PRMT R19, R0, 0x7610, R19 ;  /* 0x0000761000137816 */ /* 0x000fce0000000013 */
.L_x_1239:
[----:B------:R-:W0:Y:S01]  /*102a0*/  LDCU.64 UR6, c[0x0][0x5f8] ;  /* 0x0000bf00ff0677ac */ /* 0x000e220008000a00 */
[----:B------:R-:W-:-:S04]  /*102b0*/  UPRMT UR4, UR42, 0x9910, URZ ;  /* 0x000099102a047896 */ /* 0x000fc800080000ff */
[----:B------:R-:W-:Y:S01]  /*102c0*/  UISETP.GT.AND UP0, UPT, UR4, 0x9, UPT ;  /* 0x000000090400788c */ /* 0x000fe2000bf04270 */
[----:B01----:R-:W-:-:S04]  /*102d0*/  IADD3 R2, P0, PT, R18, UR6, RZ ;  /* 0x0000000612027c10 */ /* 0x003fc8000ff1e0ff */
        /* <DEDUP_REMOVED lines=14> */
.L_x_1270:
[----:B------:R-:W2:Y:S02]  /*103c0*/  LDG.E.U8 R2, desc[UR36][R2.64] ;  /* 0x0000002402027981 */ /* 0x000ea4000c1e1100 */
[----:B--2---:R-:W-:-:S04]  /*103d0*/  I2FP.F32.U32 R0, R2 ;  /* 0x0000000200007245 */ /* 0x004fc80000201000 */
[----:B------:R-:W-:Y:S01]  /*103e0*/  F2FP.F16.F32.PACK_AB R0, RZ, R0 ;  /* 0x00000000ff00723e */ /* 0x000fe200000000ff */
[----:B------:R-:W-:Y:S06]  /*103f0*/  BRA `(.L_x_1272) ;  /* 0x0000000c009c7947 */ /* 0x000fec0003800000 */
.L_x_1269:
        /* <DEDUP_REMOVED lines=10> */
.L_x_1274:
[----:B------:R-:W2:Y:S02]  /*104a0*/  LDG.E R2, desc[UR36][R2.64] ;  /* 0x0000002402027981 */ /* 0x000ea4000c1e1900 */
[----:B--2---:R-:W-:-:S04]  /*104b0*/  I2FP.F32.S32 R0, R2 ;  /* 0x0000000200007245 */ /* 0x004fc80000201400 */
[----:B------:R-:W-:Y:S01]  /*104c0*/  F2FP.F16.F32.PACK_AB R0, RZ, R0 ;  /* 0x00000000ff00723e */ /* 0x000fe200000000ff */
[----:B------:R-:W-:Y:S06]  /*104d0*/  BRA `(.L_x_1272) ;  /* 0x0000000c00647947 */ /* 0x000fec0003800000 */
.L_x_1273:
[----:B------:R-:W2:Y:S02]  /*104e0*/  LDG.E.U16 R2, desc[UR36][R2.64] ;  /* 0x0000002402027981 */ /* 0x000ea4000c1e1500 */
[----:B--2---:R-:W0:Y:S02]  /*104f0*/  I2F.S16 R0, R2 ;  /* 0x0000000200007306 */ /* 0x004e240000101400 */
[----:B0-----:R-:W-:Y:S01]  /*10500*/  F2FP.F16.F32.PACK_AB R0, RZ, R0 ;  /* 0x00000000ff00723e */ /* 0x001fe200000000ff */
[----:B------:R-:W-:Y:S06]  /*10510*/  BRA `(.L_x_1272) ;  /* 0x0000000c00547947 */ /* 0x000fec0003800000 */
.L_x_1268:
        /* <DEDUP_REMOVED lines=9> */
.L_x_1276:
[----:B------:R1:W5:Y:S01]  /*105b0*/  LDG.E.U16 R0, desc[UR36][R2.64] ;  /* 0x0000002402007981 */ /* 0x000362000c1e1500 */
[----:B------:R-:W-:Y:S05]  /*105c0*/  BRA `(.L_x_1272) ;  /* 0x0000000c00287947 */ /* 0x000fea0003800000 */
.L_x_1275:
        /* <DEDUP_REMOVED lines=9> */
.L_x_1278:
[----:B------:R0:W5:Y:S01]  /*10660*/  LDG.E.U16 R0, desc[UR36][R2.64] ;  /* 0x0000002402007981 */ /* 0x000162000c1e1500 */
[----:B------:R-:W-:Y:S05]  /*10670*/  BRA `(.L_x_1272) ;  /* 0x0000000800fc7947 */ /* 0x000fea0003800000 */
.L_x_1277:
        /* <DEDUP_REMOVED lines=12> */
.L_x_1267:
        /* <DEDUP_REMOVED lines=13> */
.L_x_1281:
        /* <DEDUP_REMOVED lines=12> */
.L_x_1280:
        /* <DEDUP_REMOVED lines=27> */
.L_x_1283:
        /* <DEDUP_REMOVED lines=13> */
.L_x_1282:
[----:B------:R-:W2:Y:S02]  /*10b50*/  LDG.E.U16 R0, desc[UR36][R2.64] ;  /* 0x0000002402007981 */ /* 0x000ea4000c1e1500 */
[----:B--2---:R-:W-:-:S05]  /*10b60*/  IMAD.U32 R0, R0, 0x10000, RZ ;  /* 0x0001000000007824 */ /* 0x004fca00078e00ff */
[----:B------:R-:W-:Y:S01]  /*10b70*/  F2FP.F16.F32.PACK_AB R0, RZ, R0 ;  /* 0x00000000ff00723e */ /* 0x000fe200000000ff */
[----:B------:R-:W-:Y:S06]  /*10b80*/  BRA `(.L_x_1272) ;  /* 0x0000000400b87947 */ /* 0x000fec0003800000 */
.L_x_1279:
        /* <DEDUP_REMOVED lines=12> */
.L_x_1286:
        /* <DEDUP_REMOVED lines=21> */
.L_x_1290:
[----:B------:R-:W-:Y:S05]  /*10da0*/  BSYNC.RECONVERGENT B1 ;  /* 0x0000000000017941 */ /* 0x000fea0003800200 */
.L_x_1289:
[----:B------:R-:W-:Y:S02]  /*10db0*/  SHF.L.U32 R0, R0, 0x14, RZ ;  /* 0x0000001400007819 */ /* 0x000fe400000006ff */
[----:B------:R-:W-:-:S04]  /*10dc0*/  LEA R2, R2, 0x3b800000, 0x17 ;  /* 0x3b80000002027811 */ /* 0x000fc800078eb8ff */
[----:B------:R-:W-:-:S07]  /*10dd0*/  LOP3.LUT R0, R2, R0, R7, 0xfe, !PT ;  /* 0x0000000002007212 */ /* 0x000fce00078efe07 */
.L_x_1288:
[----:B------:R-:W-:Y:S05]  /*10de0*/  BSYNC.RECONVERGENT B0 ;  /* 0x0000000000007941 */ /* 0x000fea0003800200 */
.L_x_1287:
[----:B------:R-:W-:Y:S01]  /*10df0*/  F2FP.F16.F32.PACK_AB R0, RZ, R0 ;  /* 0x00000000ff00723e */ /* 0x000fe200000000ff */
[----:B------:R-:W-:Y:S06]  /*10e00*/  BRA `(.L_x_1272) ;  /* 0x0000000400187947 */ /* 0x000fec0003800000 */
.L_x_1285:
        /* <DEDUP_REMOVED lines=21> */
.L_x_1294:
[----:B------:R-:W-:Y:S05]  /*10f60*/  BSYNC.RECONVERGENT B1 ;  /* 0x0000000000017941 */ /* 0x000fea0003800200 */
.L_x_1293:
[----:B------:R-:W-:Y:S01]  /*10f70*/  IMAD.SHL.U32 R0, R0, 0x200000, RZ ;  /* 0x0020000000007824 */ /* 0x000fe200078e00ff */
[----:B------:R-:W-:-:S04]  /*10f80*/  LEA R2, R2, 0x37800000, 0x17 ;  /* 0x3780000002027811 */ /* 0x000fc800078eb8ff */
[----:B------:R-:W-:-:S07]  /*10f90*/  LOP3.LUT R0, R2, R0, R7, 0xfe, !PT ;  /* 0x0000000002007212 */ /* 0x000fce00078efe07 */
.L_x_1292:
[----:B------:R-:W-:Y:S05]  /*10fa0*/  BSYNC.RECONVERGENT B0 ;  /* 0x0000000000007941 */ /* 0x000fea0003800200 */
.L_x_1291:
[----:B------:R-:W-:Y:S01]  /*10fb0*/  F2FP.F16.F32.PACK_AB R0, RZ, R0 ;  /* 0x00000000ff00723e */ /* 0x000fe200000000ff */
[----:B------:R-:W-:Y:S06]  /*10fc0*/  BRA `(.L_x_1272) ;  /* 0x0000000000a87947 */ /* 0x000fec0003800000 */
.L_x_1284:
        /* <DEDUP_REMOVED lines=14> */
.L_x_1298:
[----:B------:R-:W-:Y:S05]  /*110b0*/  BSYNC.RECONVERGENT B0 ;  /* 0x0000000000007941 */ /* 0x000fea0003800200 */
.L_x_1297:
[----:B------:R-:W-:Y:S01]  /*110c0*/  F2FP.F16.F32.PACK_AB R0, RZ, R0 ;  /* 0x00000000ff00723e */ /* 0x000fe200000000ff */
[----:B------:R-:W-:Y:S06]  /*110d0*/  BRA `(.L_x_1272) ;  /* 0x0000000000647947 */ /* 0x000fec0003800000 */
.L_x_1271:
        /* <DEDUP_REMOVED lines=8> */
[----:B0-----:R-:W-:Y:S01]  /*11160*/  MOV R4, UR4 ;  /* 0x0000000400047c02 */ /* 0x001fe20008000f00 */
[----:B------:R-:W-:-:S02]  /*11170*/  IMAD.U32 R5, RZ, RZ, UR5 ;  /* 0x00000005ff057e24 */ /* 0x000fc4000f8e00ff */
[----:B-1----:R-:W-:Y:S01]  /*11180*/  IMAD.U32 R6, RZ, RZ, UR6 ;  /* 0x00000006ff067e24 */ /* 0x002fe2000f8e00ff */
[----:B------:R-:W-:Y:S01]  /*11190*/  MOV R7, UR7 ;  /* 0x0000000700077c02 */ /* 0x000fe20008000f00 */
[----:B---3--:R-:W-:Y:S02]  /*111a0*/  IMAD.U32 R10, RZ, RZ, UR8 ;  /* 0x00000008ff0a7e24 */ /* 0x008fe4000f8e00ff */
[----:B------:R-:W-:-:S07]  /*111b0*/  IMAD.U32 R11, RZ, RZ, UR9 ;  /* 0x00000009ff0b7e24 */ /* 0x000fce000f8e00ff */
[----:B------:R-:W-:-:S07]  /*111c0*/  LEPC R20, `(.L_x_1299) ;  /* 0x000000001014794e */ /* 0x000fce0000000000 */
[----:B--2--5:R-:W-:Y:S05]  /*111d0*/  CALL.ABS.NOINC R2 ;  /* 0x0000000002007343 */ /* 0x024fea0003c00000 */
.L_x_1299:
[----:B------:R-:W-:Y:S01]  /*111e0*/  PRMT R0, RZ, 0x7610, R0 ;  /* 0x00007610ff007816 */ /* 0x000fe20000000000 */
[----:B------:R-:W-:Y:S06]  /*111f0*/  BRA `(.L_x_1272) ;  /* 0x00000000001c7947 */ /* 0x000fec0003800000 */
.L_x_1296:
[----:B------:R-:W2:Y:S02]  /*11200*/  LDG.E.64 R2, desc[UR36][R2.64] ;  /* 0x0000002402027981 */ /* 0x000ea4000c1e1b00 */
[----:B--2---:R-:W0:Y:S02]  /*11210*/  I2F.U64 R0, R2 ;  /* 0x0000000200007312 */ /* 0x004e240000301000 */
[----:B0-----:R-:W-:Y:S01]  /*11220*/  F2FP.F16.F32.PACK_AB R0, RZ, R0 ;  /* 0x00000000ff00723e */ /* 0x001fe200000000ff */
[----:B------:R-:W-:Y:S06]  /*11230*/  BRA `(.L_x_1272) ;  /* 0x00000000000c7947 */ /* 0x000fec0003800000 */
.L_x_1295:
[----:B------:R-:W2:Y:S02]  /*11240*/  LDG.E R2, desc[UR36][R2.64] ;  /* 0x0000002402027981 */ /* 0x000ea4000c1e1900 */
[----:B--2---:R-:W-:-:S04]  /*11250*/  I2FP.F32.U32 R0, R2 ;  /* 0x0000000200007245 */ /* 0x004fc80000201000 */
[----:B------:R-:W-:-:S07]  /*11260*/  F2FP.F16.F32.PACK_AB R0, RZ, R0 ;  /* 0x00000000ff00723e */ /* 0x000fce00000000ff */
.L_x_1272:
[----:B-----5:R-:W-:Y:S01]  /*11270*/  HADD2.F32 R0, -RZ, R0.H0_H0 ;  /* 0x20000000ff007230 */ /* 0x020fe20000004100 */
[----:B------:R-:W-:Y:S01]  /*11280*/  MOV R7, 0x3d39bf78 ;  /* 0x3d39bf7800077802 */ /* 0x000fe20000000f00 */
[----:B------:R-:W-:Y:S01]  /*11290*/  IMAD.MOV.U32 R6, RZ, RZ, 0x3e800000 ;  /* 0x3e800000ff067424 */ /* 0x000fe200078e00ff */
[----:B------:R-:W-:Y:S01]  /*112a0*/  UPRMT UR4, UR43, 0x9910, URZ ;  /* 0x000099102b047896 */ /* 0x000fe200080000ff */
[----:B------:R-:W-:Y:S02]  /*112b0*/  HADD2.F32 R19, -RZ, R19.H0_H0 ;  /* 0x20000013ff137230 */ /* 0x000fe40000004100 */
[----:B01----:R-:W-:Y:S01]  /*112c0*/  FMUL.FTZ R2, R0, 1.4426950216293334961 ;  /* 0x3fb8aa3b00027820 */ /* 0x003fe20000410000 */
[----:B------:R-:W-:-:S05]  /*112d0*/  UISETP.GT.AND UP0, UPT, UR4, 0x9, UPT ;  /* 0x000000090400788c */ /* 0x000fca000bf04270 */
        /* <DEDUP_REMOVED lines=48> */
[----:B0-----:R-:W-:Y:S01]  /*115e0*/  STG.E.U8 desc[UR36][R16.64], R3 ;  /* 0x0000000310007986 */ /* 0x001fe2000c101124 */
[----:B------:R-:W-:Y:S05]  /*115f0*/  EXIT ;  /* 0x000000000000794d */ /* 0x000fea0003800000 */
.L_x_1303:
[----:B------:R-:W-:-:S06]  /*11600*/  HADD2.F32 R3, -RZ, R0.H0_H0 ;  /* 0x20000000ff037230 */ /* 0x000fcc0000004100 */
[----:B------:R-:W0:Y:S02]  /*11610*/  F2I.S64.TRUNC R2, R3 ;  /* 0x0000000300027311 */ /* 0x000e24000020d900 */
[----:B0-----:R-:W-:Y:S01]  /*11620*/  STG.E.U8 desc[UR36][R16.64], R2 ;  /* 0x0000000210007986 */ /* 0x001fe2000c101124 */
[----:B------:R-:W-:Y:S05]  /*11630*/  EXIT ;  /* 0x000000000000794d */ /* 0x000fea0003800000 */
.L_x_1302:
        /* <DEDUP_REMOVED lines=8> */
[----:B0-----:R-:W-:Y:S01]  /*116c0*/  STG.E.64 desc[UR36][R16.64], R2 ;  /* 0x0000000210007986 */ /* 0x001fe2000c101b24 */
[----:B------:R-:W-:Y:S05]  /*116d0*/  EXIT ;  /* 0x000000000000794d */ /* 0x000fea0003800000 */
.L_x_1306:
[----:B------:R-:W-:-:S04]  /*116e0*/  HADD2.F32 R0, -RZ, R0.H0_H0 ;  /* 0x20000000ff007230 */ /* 0x000fc80000004100 */
[----:B------:R-:W0:Y:S02]  /*116f0*/  F2I.FTZ.TRUNC.NTZ R3, R0 ;  /* 0x0000000000037305 */ /* 0x000e24000021f100 */
[----:B0-----:R-:W-:Y:S01]  /*11700*/  STG.E desc[UR36][R16.64], R3 ;  /* 0x0000000310007986 */ /* 0x001fe2000c101924 */
[----:B------:R-:W-:Y:S05]  /*11710*/  EXIT ;  /* 0x000000000000794d */ /* 0x000fea0003800000 */
.L_x_1305:
[----:B------:R-:W-:-:S04]  /*11720*/  HADD2.F32 R0, -RZ, R0.H0_H0 ;  /* 0x20000000ff007230 */ /* 0x000fc80000004100 */
[----:B------:R-:W0:Y:S02]  /*11730*/  F2I.FTZ.TRUNC.NTZ R3, R0 ;  /* 0x0000000000037305 */ /* 0x000e24000021f100 */
[----:B0-----:R-:W-:Y:S01]  /*11740*/  STG.E.U16 desc[UR36][R16.64], R3 ;  /* 0x0000000310007986 */ /* 0x001fe2000c101524 */
[----:B------:R-:W-:Y:S05]  /*11750*/  EXIT ;  /* 0x000000000000794d */ /* 0x000fea0003800000 */
.L_x_1301:
[----:B------:R-:W-:-:S09]  /*11760*/  UISETP.GT.AND UP0, UPT, UR4, 0x6, UPT ;  /* 0x000000060400788c */ /* 0x000fd2000bf04270 */
[----:B------:R-:W-:Y:S05]  /*11770*/  BRA.U UP0, `(.L_x_1307) ;  /* 0x0000000100247547 */ /* 0x000fea000b800000 */
[----:B------:R-:W-:-:S09]  /*11780*/  UISETP.NE.AND UP0, UPT, UR4, 0x5, UPT ;  /* 0x000000050400788c */ /* 0x000fd2000bf05270 */
[----:B------:R-:W-:Y:S05]  /*11790*/  BRA.U !UP0, `(.L_x_1308) ;  /* 0x0000000108147547 */ /* 0x000fea000b800000 */
[----:B------:R-:W-:-:S09]  /*117a0*/  UISETP.NE.AND UP0, UPT, UR4, 0x6, UPT ;  /* 0x000000060400788c */ /* 0x000fd2000bf05270 */
[----:B------:R-:W-:Y:S05]  /*117b0*/  BRA.U UP0, `(.L_x_1304) ;  /* 0x0000000900287547 */ /* 0x000fea000b800000 */
[----:B------:R-:W-:-:S05]  /*117c0*/  HADD2.F32 R3, -RZ, R0.H0_H0 ;  /* 0x20000000ff037230 */ /* 0x000fca0000004100 */
[----:B------:R-:W-:Y:S01]  /*117d0*/  STG.E desc[UR36][R16.64], R3 ;  /* 0x0000000310007986 */ /* 0x000fe2000c101924 */
[----:B------:R-:W-:Y:S05]  /*117e0*/  EXIT ;  /* 0x000000000000794d */ /* 0x000fea0003800000 */
.L_x_1308:
[----:B------:R-:W-:Y:S01]  /*117f0*/  STG.E.U16 desc[UR36][R16.64], R0 ;  /* 0x0000000010007986 */ /* 0x000fe2000c101524 */
[----:B------:R-:W-:Y:S05]  /*11800*/  EXIT ;  /* 0x000000000000794d */ /* 0x000fea0003800000 */
.L_x_1307:
        /* <DEDUP_REMOVED lines=8> */
[----:B------:R-:W-:Y:S01]  /*11890*/  STG.E.64 desc[UR36][R16.64], R2 ;  /* 0x0000000210007986 */ /* 0x000fe2000c101b24 */
[----:B------:R-:W-:Y:S05]  /*118a0*/  EXIT ;  /* 0x000000000000794d */ /* 0x000fea0003800000 */
.L_x_1310:
[----:B------:R-:W-:-:S05]  /*118b0*/  HADD2.F32 R0, -RZ, R0.H0_H0 ;  /* 0x20000000ff007230 */ /* 0x000fca0000004100 */
[----:B------:R-:W-:-:S04]  /*118c0*/  F2FP.F16.F32.PACK_AB R0, RZ, R0 ;  /* 0x00000000ff00723e */ /* 0x000fc800000000ff */
[----:B------:R-:W-:-:S05]  /*118d0*/  PRMT R0, R0, 0x5410, RZ ;  /* 0x0000541000007816 */ /* 0x000fca00000000ff */
[----:B------:R-:W-:Y:S01]  /*118e0*/  STG.E desc[UR36][R16.64], R0 ;  /* 0x0000000010007986 */ /* 0x000fe2000c101924 */
[----:B------:R-:W-:Y:S05]  /*118f0*/  EXIT ;  /* 0x000000000000794d */ /* 0x000fea0003800000 */
.L_x_1309:
[----:B------:R-:W-:-:S05]  /*11900*/  HADD2.F32 R2, -RZ, R0.H0_H0 ;  /* 0x20000000ff027230 */ /* 0x000fca0000004100 */
[----:B------:R-:W-:-:S06]  /*11910*/  FMUL.FTZ R2, R2, 1 ;  /* 0x3f80000002027820 */ /* 0x000fcc0000410000 */
[----:B------:R-:W0:Y:S02]  /*11920*/  F2F.F64.F32 R2, R2 ;  /* 0x0000000200027310 */ /* 0x000e240000201800 */
[----:B0-----:R-:W-:Y:S01]  /*11930*/  STG.E.64 desc[UR36][R16.64], R2 ;  /* 0x0000000210007986 */ /* 0x001fe2000c101b24 */
[----:B------:R-:W-:Y:S05]  /*11940*/  EXIT ;  /* 0x000000000000794d */ /* 0x000fea0003800000 */
.L_x_1300:
        /* <DEDUP_REMOVED lines=12> */
[----:B0-----:R-:W-:Y:S01]  /*11a10*/  STG.E.U16 desc[UR36][R16.64], R3 ;  /* 0x0000000310007986 */ /* 0x001fe2000c101524 */
[----:B------:R-:W-:Y:S05]  /*11a20*/  EXIT ;  /* 0x000000000000794d */ /* 0x000fea0003800000 */
.L_x_1314:
[----:B------:R-:W-:Y:S01]  /*11a30*/  HADD2.F32 R3, -RZ, R0.H0_H0 ;  /* 0x20000000ff037230 */ /* 0x000fe20000004100 */
[----:B------:R-:W-:Y:S01]  /*11a40*/  BSSY.RECONVERGENT B0, `(.L_x_1315) ;  /* 0x0000013000007945 */ /* 0x000fe20003800200 */
[----:B------:R-:W-:-:S03]  /*11a50*/  MOV R8, 0x80 ;  /* 0x0000008000087802 */ /* 0x000fc60000000f00 */
        /* <DEDUP_REMOVED lines=14> */
.L_x_1317:
[----:B------:R-:W-:-:S04]  /*11b40*/  SHF.R.U32.HI R3, RZ, 0x18, R3 ;  /* 0x00000018ff037819 */ /* 0x000fc80000011603 */
[----:B------:R-:W-:-:S04]  /*11b50*/  LOP3.LUT R0, R0, 0x80, R3, 0xf8, !PT ;  /* 0x0000008000007812 */ /* 0x000fc800078ef803 */
[----:B------:R-:W-:-:S07]  /*11b60*/  PRMT R8, R0, 0x7610, R8 ;  /* 0x0000761000087816 */ /* 0x000fce0000000008 */
.L_x_1316:
[----:B------:R-:W-:Y:S05]  /*11b70*/  BSYNC.RECONVERGENT B0 ;  /* 0x0000000000007941 */ /* 0x000fea0003800200 */
.L_x_1315:
[----:B------:R-:W-:Y:S01]  /*11b80*/  STG.E.U8 desc[UR36][R16.64], R8 ;  /* 0x0000000810007986 */ /* 0x000fe2000c101124 */
[----:B------:R-:W-:Y:S05]  /*11b90*/  EXIT ;  /* 0x000000000000794d */ /* 0x000fea0003800000 */
.L_x_1313:
        /* <DEDUP_REMOVED lines=17> */
.L_x_1320:
[----:B------:R-:W-:-:S04]  /*11cb0*/  SHF.R.U32.HI R3, RZ, 0x18, R3 ;  /* 0x00000018ff037819 */ /* 0x000fc80000011603 */
[----:B------:R-:W-:-:S04]  /*11cc0*/  LOP3.LUT R0, R0, 0x80, R3, 0xf8, !PT ;  /* 0x0000008000007812 */ /* 0x000fc800078ef803 */
[----:B------:R-:W-:-:S07]  /*11cd0*/  PRMT R8, R0, 0x7610, R8 ;  /* 0x0000761000087816 */ /* 0x000fce0000000008 */
.L_x_1319:
[----:B------:R-:W-:Y:S05]  /*11ce0*/  BSYNC.RECONVERGENT B0 ;  /* 0x0000000000007941 */ /* 0x000fea0003800200 */
.L_x_1318:
[----:B------:R-:W-:Y:S01]  /*11cf0*/  STG.E.U8 desc[UR36][R16.64], R8 ;  /* 0x0000000810007986 */ /* 0x000fe2000c101124 */
[----:B------:R-:W-:Y:S05]  /*11d00*/  EXIT ;  /* 0x000000000000794d */ /* 0x000fea0003800000 */
.L_x_1312:
        /* <DEDUP_REMOVED lines=20> */
[----:B------:R-:W-:Y:S01]  /*11e50*/  STG.E.U8 desc[UR36][R16.64], R3 ;  /* 0x0000000310007986 */ /* 0x000fe2000c101124 */
[----:B------:R-:W-:Y:S05]  /*11e60*/  EXIT ;  /* 0x000000000000794d */ /* 0x000fea0003800000 */
.L_x_1322:
[----:B------:R-:W-:-:S06]  /*11e70*/  HADD2.F32 R2, -RZ, R0.H0_H0 ;  /* 0x20000000ff027230 */ /* 0x000fcc0000004100 */
[----:B------:R-:W0:Y:S02]  /*11e80*/  F2I.U64.TRUNC R2, R2 ;  /* 0x0000000200027311 */ /* 0x000e24000020d800 */
[----:B0-----:R-:W-:Y:S01]  /*11e90*/  STG.E.64 desc[UR36][R16.64], R2 ;  /* 0x0000000210007986 */ /* 0x001fe2000c101b24 */
[----:B------:R-:W-:Y:S05]  /*11ea0*/  EXIT ;  /* 0x000000000000794d */ /* 0x000fea0003800000 */
.L_x_1321:
[----:B------:R-:W-:-:S04]  /*11eb0*/  HADD2.F32 R0, -RZ, R0.H0_H0 ;  /* 0x20000000ff007230 */ /* 0x000fc80000004100 */
[----:B------:R-:W0:Y:S02]  /*11ec0*/  F2I.FTZ.U32.TRUNC.NTZ R3, R0 ;  /* 0x0000000000037305 */ /* 0x000e24000021f000 */
[----:B0-----:R-:W-:Y:S01]  /*11ed0*/  STG.E desc[UR36][R16.64], R3 ;  /* 0x0000000310007986 */ /* 0x001fe2000c101924 */
[----:B------:R-:W-:Y:S05]  /*11ee0*/  EXIT ;  /* 0x000000000000794d */ /* 0x000fea0003800000 */
.L_x_1311:
        /* <DEDUP_REMOVED lines=9> */
[----:B------:R-:W-:Y:S01]  /*11f80*/  STG.E.U8 desc[UR36][R16.64], R3 ;  /* 0x0000000310007986 */ /* 0x000fe2000c101124 */
[----:B------:R-:W-:Y:S05]  /*11f90*/  EXIT ;  /* 0x000000000000794d */ /* 0x000fea0003800000 */
.L_x_1324:
[----:B------:R-:W-:Y:S01]  /*11fa0*/  HADD2.F32 R0, -RZ, R0.H0_H0 ;  /* 0x20000000ff007230 */ /* 0x000fe20000004100 */
[----:B------:R-:W-:-:S04]  /*11fb0*/  CS2R R6, SRZ ;  /* 0x0000000000067805 */ /* 0x000fc8000001ff00 */
[----:B------:R-:W-:-:S04]  /*11fc0*/  FMUL.FTZ R0, R0, 1 ;  /* 0x3f80000000007820 */ /* 0x000fc80000410000 */
[----:B------:R-:W0:Y:S02]  /*11fd0*/  F2F.F64.F32 R4, R0 ;  /* 0x0000000000047310 */ /* 0x000e240000201800 */
[----:B0-----:R-:W-:Y:S01]  /*11fe0*/  STG.E.128 desc[UR36][R16.64], R4 ;  /* 0x0000000410007986 */ /* 0x001fe2000c101d24 */
[----:B------:R-:W-:Y:S05]  /*11ff0*/  EXIT ;  /* 0x000000000000794d */ /* 0x000fea0003800000 */
.L_x_1323:
[----:B------:R-:W-:-:S09]  /*12000*/  UISETP.NE.AND UP0, UPT, UR4, 0xf, UPT ;  /* 0x0000000f0400788c */ /* 0x000fd2000bf05270 */
[----:B------:R-:W-:Y:S05]  /*12010*/  BRA.U !UP0, `(.L_x_1325) ;  /* 0x0000000108e87547 */ /* 0x000fea000b800000 */
[----:B------:R-:W-:-:S09]  /*12020*/  UISETP.NE.AND UP0, UPT, UR4, 0x17, UPT ;  /* 0x000000170400788c */ /* 0x000fd2000bf05270 */
[----:B------:R-:W-:Y:S05]  /*12030*/  BRA.U !UP0, `(.L_x_1326) ;  /* 0x0000000108907547 */ /* 0x000fea000b800000 */
[----:B------:R-:W-:-:S09]  /*12040*/  UISETP.NE.AND UP0, UPT, UR4, 0x18, UPT ;  /* 0x000000180400788c */ /* 0x000fd2000bf05270 */
[----:B------:R-:W-:Y:S05]  /*12050*/  BRA.U !UP0, `(.L_x_1327) ;  /* 0x0000000108447547 */ /* 0x000fea000b800000 */
.L_x_1304:
[----:B------:R-:W-:Y:S01]  /*12060*/  MOV R0, 0x0 ;  /* 0x0000000000007802 */ /* 0x000fe20000000f00 */
[----:B------:R-:W0:Y:S01]  /*12070*/  LDCU.64 UR4, c[0x4][0x128] ;  /* 0x01002500ff0477ac */ /* 0x000e220008000a00 */
[----:B------:R-:W-:Y:S02]  /*12080*/  HFMA2 R8, -RZ, RZ, 0, 6.020069122314453125e-06 ;  /* 0x00000065ff087431 */ /* 0x000fe400000001ff */
[----:B------:R-:W-:Y:S01]  /*12090*/  IMAD.MOV.U32 R12, RZ, RZ, 0x1 ;  /* 0x00000001ff0c7424 */ /* 0x000fe200078e00ff */
[----:B------:R1:W2:Y:S01]  /*120a0*/  LDC.64 R2, c[0x4][R0] ;  /* 0x0100000000027b82 */ /* 0x0002a20000000a00 */
[----:B------:R-:W3:Y:S01]  /*120b0*/  LDCU.64 UR6, c[0x4][0x130] ;  /* 0x01002600ff0677ac */ /* 0x000ee20008000a00 */
[----:B------:R-:W-:Y:S01]  /*120c0*/  IMAD.MOV.U32 R13, RZ, RZ, RZ ;  /* 0x000000ffff0d7224 */ /* 0x000fe200078e00ff */
[----:B------:R-:W4:Y:S01]  /*120d0*/  LDCU.64 UR8, c[0x4][0x30] ;  /* 0x01000600ff0877ac */ /* 0x000f220008000a00 */
[----:B0-----:R-:W-:Y:S01]  /*120e0*/  MOV R4, UR4 ;  /* 0x0000000400047c02 */ /* 0x001fe20008000f00 */
[----:B------:R-:W-:-:S02]  /*120f0*/  IMAD.U32 R5, RZ, RZ, UR5 ;  /* 0x00000005ff057e24 */ /* 0x000fc4000f8e00ff */
[----:B---3--:R-:W-:Y:S01]  /*12100*/  IMAD.U32 R6, RZ, RZ, UR6 ;  /* 0x00000006ff067e24 */ /* 0x008fe2000f8e00ff */
[----:B------:R-:W-:Y:S01]  /*12110*/  MOV R7, UR7 ;  /* 0x0000000700077c02 */ /* 0x000fe20008000f00 */
[----:B----4-:R-:W-:Y:S02]  /*12120*/  IMAD.U32 R10, RZ, RZ, UR8 ;  /* 0x00000008ff0a7e24 */ /* 0x010fe4000f8e00ff */
[----:B-1----:R-:W-:-:S07]  /*12130*/  IMAD.U32 R11, RZ, RZ, UR9 ;  /* 0x00000009ff0b7e24 */ /* 0x002fce000f8e00ff */
[----:B------:R-:W-:-:S07]  /*12140*/  LEPC R20, `(.L_x_1328) ;  /* 0x000000001014794e */ /* 0x000fce0000000000 */
[----:B--2---:R-:W-:Y:S05]  /*12150*/  CALL.ABS.NOINC R2 ;  /* 0x0000000002007343 */ /* 0x004fea0003c00000 */
.L_x_1328:
[----:B------:R-:W-:Y:S05]  /*12160*/  EXIT ;  /* 0x000000000000794d */ /* 0x000fea0003800000 */
.L_x_1327:
[----:B------:R-:W-:Y:S01]  /*12170*/  HADD2.F32 R5, -RZ, R0.H0_H0 ;  /* 0x20000000ff057230 */ /* 0x000fe20000004100 */
[----:B------:R-:W-:Y:S01]  /*12180*/  BSSY.RECONVERGENT B0, `(.L_x_1329) ;  /* 0x000000c000007945 */ /* 0x000fe20003800200 */
[----:B------:R-:W-:-:S03]  /*12190*/  MOV R0, 0x7f ;  /* 0x0000007f00007802 */ /* 0x000fc60000000f00 */
        /* <DEDUP_REMOVED lines=10> */
.L_x_1330:
[----:B------:R-:W-:Y:S05]  /*12240*/  BSYNC.RECONVERGENT B0 ;  /* 0x0000000000007941 */ /* 0x000fea0003800200 */
.L_x_1329:
[----:B------:R-:W-:-:S05]  /*12250*/  LOP3.LUT R3, R0, 0x80, R3, 0xf8, !PT ;  /* 0x0000008000037812 */ /* 0x000fca00078ef803 */
[----:B------:R-:W-:Y:S01]  /*12260*/  STG.E.U8 desc[UR36][R16.64], R3 ;  /* 0x0000000310007986 */ /* 0x000fe2000c101124 */
[----:B------:R-:W-:Y:S05]  /*12270*/  EXIT ;  /* 0x000000000000794d */ /* 0x000fea0003800000 */
.L_x_1326:
        /* <DEDUP_REMOVED lines=12> */
.L_x_1332:
[----:B------:R-:W-:Y:S01]  /*12340*/  IMAD.MOV.U32 R0, RZ, RZ, 0x7f ;  /* 0x0000007fff007424 */ /* 0x000fe200078e00ff */
[----:B------:R-:W-:-:S04]  /*12350*/  ISETP.GT.U32.AND P0, PT, R2, 0x7f800000, PT ;  /* 0x7f8000000200780c */ /* 0x000fc80003f04070 */
[----:B------:R-:W-:-:S09]  /*12360*/  SEL R0, R0, 0x7c, P0 ;  /* 0x0000007c00007807 */ /* 0x000fd20000000000 */
.L_x_1333:
[----:B------:R-:W-:Y:S05]  /*12370*/  BSYNC.RECONVERGENT B0 ;  /* 0x0000000000007941 */ /* 0x000fea0003800200 */
.L_x_1331:
[----:B------:R-:W-:-:S04]  /*12380*/  SHF.R.U32.HI R3, RZ, 0x18, R3 ;  /* 0x00000018ff037819 */ /* 0x000fc80000011603 */
[----:B------:R-:W-:-:S05]  /*12390*/  LOP3.LUT R3, R0, 0x80, R3, 0xf8, !PT ;  /* 0x0000008000037812 */ /* 0x000fca00078ef803 */
[----:B------:R-:W-:Y:S01]  /*123a0*/  STG.E.U8 desc[UR36][R16.64], R3 ;  /* 0x0000000310007986 */ /* 0x000fe2000c101124 */
[----:B------:R-:W-:Y:S05]  /*123b0*/  EXIT ;  /* 0x000000000000794d */ /* 0x000fea0003800000 */
.L_x_1325:
[----:B------:R-:W-:-:S05]  /*123c0*/  HADD2.F32 R0, -RZ, R0.H0_H0 ;  /* 0x20000000ff007230 */ /* 0x000fca0000004100 */
[----:B------:R-:W-:-:S05]  /*123d0*/  F2FP.BF16.F32.PACK_AB R0, RZ, R0 ;  /* 0x00000000ff00723e */ /* 0x000fca00000010ff */
[----:B------:R-:W-:Y:S01]  /*123e0*/  STG.E.U16 desc[UR36][R16.64], R0 ;  /* 0x0000000010007986 */ /* 0x000fe2000c101524 */
[----:B------:R-:W-:Y:S05]  /*123f0*/  EXIT ;  /* 0x000000000000794d */ /* 0x000fea0003800000 */
.L_x_1334:
        /* <DEDUP_REMOVED lines=16> */
.L_x_7245:


//--------------------- .text._ZN2at6native27unrolled_elementwise_kernelIZZZNS0_61_GLOBAL__N__b29612f4_23_ActivationMishKernel_cu_9e10b42f_310020mish_backward_kernelERNS_14TensorIteratorEENKUlvE_clEvENKUlvE1_clEvEUlN3c104HalfES8_E_St5arrayIPcLm3EELi4E23TrivialOffsetCalculatorILi2EjESD_ILi1EjENS0_6memory12LoadWithCastILi2EEENSG_13StoreWithCastILi1EEEEEviT_T0_T2_T3_T4_T5_ --------------------------
	.section	.text._ZN2at6native27unrolled_elementwise_kernelIZZZNS0_61_GLOBAL__N__b29612f4_23_ActivationMishKernel_cu_9e10b42f_310020mish_backward_kernelERNS_14TensorIteratorEENKUlvE_clEvENKUlvE1_clEvEUlN3c104HalfES8_E_St5arrayIPcLm3EELi4E23TrivialOffsetCalculatorILi2EjESD_ILi1EjENS0_6memory12LoadWithCastILi2EEENSG_13StoreWithCastILi1EEEEEviT_T0_T2_T3_T4_T5_,"ax",@progbits
	.align	128
        .global         _ZN2at6native27unrolled_elementwise_kernelIZZZNS0_61_GLOBAL__N__b29612f4_23_ActivationMishKernel_cu_9e10b42f_310020mish_backward_kernelERNS_14TensorIteratorEENKUlvE_clEvENKUlvE1_clEvEUlN3c104HalfES8_E_St5arrayIPcLm3EELi4E23TrivialOffsetCalculatorILi2EjESD_ILi1EjENS0_6memory12LoadWithCastILi2EEENSG_13StoreWithCastILi1EEEEEviT_T0_T2_T3_T4_T5_
        .type           _ZN2at6native27unrolled_elementwise_kernelIZZZNS0_61_GLOBAL__N__b29612f4_23_ActivationMishKernel_cu_9e10b42f_310020mish_backward_kernelERNS_14TensorIteratorEENKUlvE_clEvENKUlvE1_clEvEUlN3c104HalfES8_E_St5arrayIPcLm3EELi4E23TrivialOffsetCalculatorILi2EjESD_ILi1EjENS0_6memory12LoadWithCastILi2EEENSG_13StoreWithCastILi1EEEEEviT_T0_T2_T3_T4_T5_,@function
        .size           _ZN2at6native27unrolled_elementwise_kernelIZZZNS0_61_GLOBAL__N__b29612f4_23_ActivationMishKernel_cu_9e10b42f_310020mish_backward_kernelERNS_14TensorIteratorEENKUlvE_clEvENKUlvE1_clEvEUlN3c104HalfES8_E_St5arrayIPcLm3EELi4E23TrivialOffsetCalculatorILi2EjESD_ILi1EjENS0_6memory12LoadWithCastILi2EEENSG_13StoreWithCastILi1EEEEEviT_T0_T2_T3_T4_T5_,(.L_x_7246 - _ZN2at6native27unrolled_elementwise_kernelIZZZNS0_61_GLOBAL__N__b29612f4_23_ActivationMishKernel_cu_9e10b42f_310020mish_backward_kernelERNS_14TensorIteratorEENKUlvE_clEvENKUlvE1_clEvEUlN3c104HalfES8_E_St5arrayIPcLm3EELi4E23TrivialOffsetCalculatorILi2EjESD_ILi1EjENS0_6memory12LoadWithCastILi2EEENSG_13StoreWithCastILi1EEEEEviT_T0_T2_T3_T4_T5_)
        .other          _ZN2at6native27unrolled_elementwise_kernelIZZZNS0_61_GLOBAL__N__b29612f4_23_ActivationMishKernel_cu_9e10b42f_310020mish_backward_kernelERNS_14TensorIteratorEENKUlvE_clEvENKUlvE1_clEvEUlN3c104HalfES8_E_St5arrayIPcLm3EELi4E23TrivialOffsetCalculatorILi2EjESD_ILi1EjENS0_6memory12LoadWithCastILi2EEENSG_13StoreWithCastILi1EEEEEviT_T0_T2_T3_T4_T5_,@"STO_CUDA_ENTRY STV_DEFAULT"
_ZN2at6native27unrolled_elementwise_kernelIZZZNS0_61_GLOBAL__N__b29612f4_23_ActivationMishKernel_cu_9e10b42f_310020mish_backward_kernelERNS_14TensorIteratorEENKUlvE_clEvENKUlvE1_clEvEUlN3c104HalfES8_E_St5arrayIPcLm3EELi4E23TrivialOffsetCalculatorILi2EjESD_ILi1EjENS0_6memory12LoadWithCastILi2EEENSG_13StoreWithCastILi1EEEEEviT_T0_T2_T3_T4_T5_:
.text._ZN2at6native27unrolled_elementwise_kernelIZZZNS0_61_GLOBAL__N__b29612f4_23_ActivationMishKernel_cu_9e10b42f_310020mish_backward_kernelERNS_14TensorIteratorEENKUlvE_clEvENKUlvE1_clEvEUlN3c104HalfES8_E_St5arrayIPcLm3EELi4E23TrivialOffsetCalculatorILi2EjESD_ILi1EjENS0_6memory12LoadWithCastILi2EEENSG_13StoreWithCastILi1EEEEEviT_T0_T2_T3_T4_T5_:
        /* <DEDUP_REMOVED lines=36> */
.L_x_1340:
[----:B------:R-:W2:Y:S02]  /*0240*/  LDG.E.U8 R4, desc[UR36][R4.64] ;  /* 0x0000002404047981 */ /* 0x000ea4000c1e1100 */
[----:B--2---:R-:W-:-:S04]  /*0250*/  I2FP.F32.U32 R0, R4 ;  /* 0x0000000400007245 */ /* 0x004fc80000201000 */
[----:B------:R-:W-:-:S04]  /*0260*/  F2FP.F16.F32.PACK_AB R0, RZ, R0 ;  /* 0x00000000ff00723e */ /* 0x000fc800000000ff */
[----:B------:R-:W-:Y:S01]  /*0270*/  PRMT R16, R0, 0x7610, R16 ;  /* 0x0000761000107816 */ /* 0x000fe20000000010 */
[----:B------:R-:W-:Y:S06]  /*0280*/  BRA `(.L_x_1342) ;  /* 0x0000000c00d87947 */ /* 0x000fec0003800000 */
.L_x_1339:
        /* <DEDUP_REMOVED lines=11> */
.L_x_1344:
[----:B------:R-:W2:Y:S02]  /*0340*/  LDG.E R4, desc[UR36][R4.64] ;  /* 0x0000002404047981 */ /* 0x000ea4000c1e1900 */
[----:B--2---:R-:W-:-:S04]  /*0350*/  I2FP.F32.S32 R0, R4 ;  /* 0x0000000400007245 */ /* 0x004fc80000201400 */
[----:B------:R-:W-:-:S04]  /*0360*/  F2FP.F16.F32.PACK_AB R0, RZ, R0 ;  /* 0x00000000ff00723e */ /* 0x000fc800000000ff */
[----:B------:R-:W-:Y:S01]  /*0370*/  PRMT R16, R0, 0x7610, R16 ;  /* 0x0000761000107816 */ /* 0x000fe20000000010 */
[----:B------:R-:W-:Y:S06]  /*0380*/  BRA `(.L_x_1342) ;  /* 0x0000000c00987947 */ /* 0x000fec0003800000 */
.L_x_1343:
[----:B------:R-:W2:Y:S02]  /*0390*/  LDG.E.U16 R4, desc[UR36][R4.64] ;  /* 0x0000002404047981 */ /* 0x000ea4000c1e1500 */
[----:B--2---:R-:W0:Y:S02]  /*03a0*/  I2F.S16 R0, R4 ;  /* 0x0000000400007306 */ /* 0x004e240000101400 */
[----:B0-----:R-:W-:-:S04]  /*03b0*/  F2FP.F16.F32.PACK_AB R0, RZ, R0 ;  /* 0x00000000ff00723e */ /* 0x001fc800000000ff */
[----:B------:R-:W-:Y:S01]  /*03c0*/  PRMT R16, R0, 0x7610, R16 ;  /* 0x0000761000107816 */ /* 0x000fe20000000010 */
[----:B------:R-:W-:Y:S06]  /*03d0*/  BRA `(.L_x_1342) ;  /* 0x0000000c00847947 */ /* 0x000fec0003800000 */
.L_x_1338:
        /* <DEDUP_REMOVED lines=9> */
.L_x_1346:
[----:B------:R1:W5:Y:S01]  /*0470*/  LDG.E.U16 R16, desc[UR36][R4.64] ;  /* 0x0000002404107981 */ /* 0x000362000c1e1500 */
[----:B------:R-:W-:Y:S05]  /*0480*/  BRA `(.L_x_1342) ;  /* 0x0000000c00587947 */ /* 0x000fea0003800000 */
.L_x_1345:
        /* <DEDUP_REMOVED lines=9> */
.L_x_1348:
[----:B------:R0:W5:Y:S01]  /*0520*/  LDG.E.U16 R16, desc[UR36][R4.64] ;  /* 0x0000002404107981 */ /* 0x000162000c1e1500 */
[----:B------:R-:W-:Y:S05]  /*0530*/  BRA `(.L_x_1342) ;  /* 0x0000000c002c7947 */ /* 0x000fea0003800000 */
.L_x_1347:
        /* <DEDUP_REMOVED lines=13> */
.L_x_1337:
        /* <DEDUP_REMOVED lines=14> */
.L_x_1351:
        /* <DEDUP_REMOVED lines=13> */
.L_x_1350:
        /* <DEDUP_REMOVED lines=27> */
.L_x_1353:
        /* <DEDUP_REMOVED lines=12> */
[----:B------:R-:W-:-:S04]  /*0a30*/  F2FP.F16.F32.PACK_AB R0, RZ, R0 ;  /* 0x00000000ff00723e */ /* 0x000fc800000000ff */
[----:B------:R-:W-:Y:S01]  /*0a40*/  PRMT R16, R0, 0x7610, R16 ;  /* 0x0000761000107816 */ /* 0x000fe20000000010 */
[----:B------:R-:W-:Y:S06]  /*0a50*/  BRA `(.L_x_1342) ;  /* 0x0000000400e47947 */ /* 0x000fec0003800000 */
.L_x_1352:
[----:B------:R-:W2:Y:S02]  /*0a60*/  LDG.E.U16 R0, desc[UR36][R4.64] ;  /* 0x0000002404007981 */ /* 0x000ea4000c1e1500 */
[----:B--2---:R-:W-:-:S05]  /*0a70*/  IMAD.U32 R0, R0, 0x10000, RZ ;  /* 0x0001000000007824 */ /* 0x004fca00078e00ff */
[----:B------:R-:W-:-:S04]  /*0a80*/  F2FP.F16.F32.PACK_AB R0, RZ, R0 ;  /* 0x00000000ff00723e */ /* 0x000fc800000000ff */
[----:B------:R-:W-:Y:S01]  /*0a90*/  PRMT R16, R0, 0x7610, R16 ;  /* 0x0000761000107816 */ /* 0x000fe20000000010 */
[----:B------:R-:W-:Y:S06]  /*0aa0*/  BRA `(.L_x_1342) ;  /* 0x0000000400d07947 */ /* 0x000fec0003800000 */
.L_x_1349:
        /* <DEDUP_REMOVED lines=13> */
.L_x_1356:
        /* <DEDUP_REMOVED lines=21> */
.L_x_1360:
[----:B------:R-:W-:Y:S05]  /*0cd0*/  BSYNC.RECONVERGENT B1 ;  /* 0x0000000000017941 */ /* 0x000fea0003800200 */
.L_x_1359:
[----:B------:R-:W-:Y:S01]  /*0ce0*/  IMAD.SHL.U32 R0, R0, 0x100000, RZ ;  /* 0x0010000000007824 */ /* 0x000fe200078e00ff */
[----:B------:R-:W-:-:S04]  /*0cf0*/  LEA R3, R3, 0x3b800000, 0x17 ;  /* 0x3b80000003037811 */ /* 0x000fc800078eb8ff */
[----:B------:R-:W-:-:S07]  /*0d00*/  LOP3.LUT R0, R3, R0, R7, 0xfe, !PT ;  /* 0x0000000003007212 */ /* 0x000fce00078efe07 */
.L_x_1358:
[----:B------:R-:W-:Y:S05]  /*0d10*/  BSYNC.RECONVERGENT B0 ;  /* 0x0000000000007941 */ /* 0x000fea0003800200 */
.L_x_1357:
[----:B------:R-:W-:-:S04]  /*0d20*/  F2FP.F16.F32.PACK_AB R0, RZ, R0 ;  /* 0x00000000ff00723e */ /* 0x000fc800000000ff */
[----:B------:R-:W-:Y:S01]  /*0d30*/  PRMT R16, R0, 0x7610, R16 ;  /* 0x0000761000107816 */ /* 0x000fe20000000010 */
[----:B------:R-:W-:Y:S06]  /*0d40*/  BRA `(.L_x_1342) ;  /* 0x0000000400287947 */ /* 0x000fec0003800000 */
.L_x_1355:
        /* <DEDUP_REMOVED lines=21> */
.L_x_1364:
[----:B------:R-:W-:Y:S05]  /*0ea0*/  BSYNC.RECONVERGENT B1 ;  /* 0x0000000000017941 */ /* 0x000fea0003800200 */
.L_x_1363:
[----:B------:R-:W-:Y:S01]  /*0eb0*/  IMAD.SHL.U32 R0, R0, 0x200000, RZ ;  /* 0x0020000000007824 */ /* 0x000fe200078e00ff */
[----:B------:R-:W-:-:S04]  /*0ec0*/  LEA R3, R3, 0x37800000, 0x17 ;  /* 0x3780000003037811 */ /* 0x000fc800078eb8ff */
[----:B------:R-:W-:-:S07]  /*0ed0*/  LOP3.LUT R0, R3, R0, R7, 0xfe, !PT ;  /* 0x0000000003007212 */ /* 0x000fce00078efe07 */
.L_x_1362:
[----:B------:R-:W-:Y:S05]  /*0ee0*/  BSYNC.RECONVERGENT B0 ;  /* 0x0000000000007941 */ /* 0x000fea0003800200 */
.L_x_1361:
[----:B------:R-:W-:-:S04]  /*0ef0*/  F2FP.F16.F32.PACK_AB R0, RZ, R0 ;  /* 0x00000000ff00723e */ /* 0x000fc800000000ff */
[----:B------:R-:W-:Y:S01]  /*0f00*/  PRMT R16, R0, 0x7610, R16 ;  /* 0x0000761000107816 */ /* 0x000fe20000000010 */
[----:B------:R-:W-:Y:S06]  /*0f10*/  BRA `(.L_x_1342) ;  /* 0x0000000000b47947 */ /* 0x000fec0003800000 */
.L_x_1354:
[----:B------:R-:W-:-:S09]  /*0f20*/  UISETP.NE.AND UP0, UPT, UR4, 0x1c, UPT ;  /* 0x0000001c0400788c */ /* 0x000fd2000bf05270 */
[----:B------:R-:W-:Y:S05]  /*0f30*/  BRA.U !UP0, `(.L_x_1365) ;  /* 0x00000001089c7547 */ /* 0x000fea000b800000 */
[----:B------:R-:W-:-:S09]  /*0f40*/  UISETP.NE.AND UP0, UPT, UR4, 0x1d, UPT ;  /* 0x0000001d0400788c */ /* 0x000fd2000bf05270 */
[----:B------:R-:W-:Y:S05]  /*0f50*/  BRA.U !UP0, `(.L_x_1366) ;  /* 0x0000000108807547 */ /* 0x000fea000b800000 */
[----:B------:R-:W-:-:S09]  /*0f60*/  UISETP.NE.AND UP0, UPT, UR4, 0x2c, UPT ;  /* 0x0000002c0400788c */ /* 0x000fd2000bf05270 */
[----:B------:R-:W-:Y:S05]  /*0f70*/  BRA.U !UP0, `(.L_x_1367) ;  /* 0x0000000108487547 */ /* 0x000fea000b800000 */
.L_x_1341:
        /* <DEDUP_REMOVED lines=16> */
.L_x_1368:
[----:B------:R-:W-:Y:S01]  /*1080*/  PRMT R16, RZ, 0x7610, R16 ;  /* 0x00007610ff107816 */ /* 0x000fe20000000010 */
[----:B------:R-:W-:Y:S06]  /*1090*/  BRA `(.L_x_1342) ;  /* 0x0000000000547947 */ /* 0x000fec0003800000 */
.L_x_1367:
        /* <DEDUP_REMOVED lines=8> */
.L_x_1370:
[----:B------:R-:W-:Y:S05]  /*1120*/  BSYNC.RECONVERGENT B0 ;  /* 0x0000000000007941 */ /* 0x000fea0003800200 */
.L_x_1369:
[----:B------:R-:W-:-:S04]  /*1130*/  F2FP.F16.F32.PACK_AB R0, RZ, R0 ;  /* 0x00000000ff00723e */ /* 0x000fc800000000ff */
[----:B------:R-:W-:Y:S01]  /*1140*/  PRMT R16, R0, 0x7610, R16 ;  /* 0x0000761000107816 */ /* 0x000fe20000000010 */
[----:B------:R-:W-:Y:S06]  /*1150*/  BRA `(.L_x_1342) ;  /* 0x0000000000247947 */ /* 0x000fec0003800000 */
.L_x_1366:
[----:B------:R-:W2:Y:S02]  /*1160*/  LDG.E.64 R4, desc[UR36][R4.64] ;  /* 0x0000002404047981 */ /* 0x000ea4000c1e1b00 */
[----:B--2---:R-:W0:Y:S02]  /*1170*/  I2F.U64 R0, R4 ;  /* 0x0000000400007312 */ /* 0x004e240000301000 */
[----:B0-----:R-:W-:-:S04]  /*1180*/  F2FP.F16.F32.PACK_AB R0, RZ, R0 ;  /* 0x00000000ff00723e */ /* 0x001fc800000000ff */
[----:B------:R-:W-:Y:S01]  /*1190*/  PRMT R16, R0, 0x7610, R16 ;  /* 0x0000761000107816 */ /* 0x000fe20000000010 */
[----:B------:R-:W-:Y:S06]  /*11a0*/  BRA `(.L_x_1342) ;  /* 0x0000000000107947 */ /* 0x000fec0003800000 */
.L_x_1365:
[----:B------:R-:W2:Y:S02]  /*11b0*/  LDG.E R4, desc[UR36][R4.64] ;  /* 0x0000002404047981 */ /* 0x000ea4000c1e1900 */
[----:B--2---:R-:W-:-:S04]  /*11c0*/  I2FP.F32.U32 R0, R4 ;  /* 0x0000000400007245 */ /* 0x004fc80000201000 */
[----:B------:R-:W-:-:S04]  /*11d0*/  F2FP.F16.F32.PACK_AB R0, RZ, R0 ;  /* 0x00000000ff00723e */ /* 0x000fc800000000ff */
[----:B------:R-:W-:-:S07]  /*11e0*/  PRMT R16, R0, 0x7610, R16 ;  /* 0x0000761000107816 */ /* 0x000fce0000000010 */
.L_x_1342:
[----:B01----:R-:W0:Y:S01]  /*11f0*/  LDC.64 R4, c[0x0][0x398] ;  /* 0x0000e600ff047b82 */ /* 0x003e220000000a00 */
        /* <DEDUP_REMOVED lines=20> */
.L_x_1374:
[----:B------:R-:W2:Y:S02]  /*1340*/  LDG.E.U8 R4, desc[UR36][R4.64] ;  /* 0x0000002404047981 */ /* 0x000ea4000c1e1100 */
[----:B--2---:R-:W-:-:S04]  /*1350*/  I2FP.F32.U32 R0, R4 ;  /* 0x0000000400007245 */ /* 0x004fc80000201000 */
[----:B------:R-:W-:-:S04]  /*1360*/  F2FP.F16.F32.PACK_AB R0, RZ, R0 ;  /* 0x00000000ff00723e */ /* 0x000fc800000000ff */
[----:B------:R-:W-:Y:S01]  /*1370*/  PRMT R17, R0, 0x7610, R17 ;  /* 0x0000761000117816 */ /* 0x000fe20000000011 */
[----:B------:R-:W-:Y:S06]  /*1380*/  BRA `(.L_x_1376) ;  /* 0x0000000c00d87947 */ /* 0x000fec0003800000 */
.L_x_1373:
        /* <DEDUP_REMOVED lines=11> */
.L_x_1378:
[----:B------:R-:W2:Y:S02]  /*1440*/  LDG.E R4, desc[UR36][R4.64] ;  /* 0x0000002404047981 */ /* 0x000ea4000c1e1900 */
[----:B--2---:R-:W-:-:S04]  /*1450*/  I2FP.F32.S32 R0, R4 ;  /* 0x0000000400007245 */ /* 0x004fc80000201400 */
[----:B------:R-:W-:-:S04]  /*1460*/  F2FP.F16.F32.PACK_AB R0, RZ, R0 ;  /* 0x00000000ff00723e */ /* 0x000fc800000000ff */
[----:B------:R-:W-:Y:S01]  /*1470*/  PRMT R17, R0, 0x7610, R17 ;  /* 0x0000761000117816 */ /* 0x000fe20000000011 */
[----:B------:R-:W-:Y:S06]  /*1480*/  BRA `(.L_x_1376) ;  /* 0x0000000c00987947 */ /* 0x000fec0003800000 */
.L_x_1377:
[----:B------:R-:W2:Y:S02]  /*1490*/  LDG.E.U16 R4, desc[UR36][R4.64] ;  /* 0x0000002404047981 */ /* 0x000ea4000c1e1500 */
[----:B--2---:R-:W0:Y:S02]  /*14a0*/  I2F.S16 R0, R4 ;  /* 0x0000000400007306 */ /* 0x004e240000101400 */
[----:B0-----:R-:W-:-:S04]  /*14b0*/  F2FP.F16.F32.PACK_AB R0, RZ, R0 ;  /* 0x00000000ff00723e */ /* 0x001fc800000000ff */
[----:B------:R-:W-:Y:S01]  /*14c0*/  PRMT R17, R0, 0x7610, R17 ;  /* 0x0000761000117816 */ /* 0x000fe20000000011 */
[----:B------:R-:W-:Y:S06]  /*14d0*/  BRA `(.L_x_1376) ;  /* 0x0000000c00847947 */ /* 0x000fec0003800000 */
.L_x_1372:
        /* <DEDUP_REMOVED lines=9> */
.L_x_1380:
[----:B------:R1:W5:Y:S01]  /*1570*/  LDG.E.U16 R17, desc[UR36][R4.64] ;  /* 0x0000002404117981 */ /* 0x000362000c1e1500 */
[----:B------:R-:W-:Y:S05]  /*1580*/  BRA `(.L_x_1376) ;  /* 0x0000000c00587947 */ /* 0x000fea0003800000 */
.L_x_1379:
        /* <DEDUP_REMOVED lines=9> */
.L_x_1382:
[----:B------:R0:W5:Y:S01]  /*1620*/  LDG.E.U16 R17, desc[UR36][R4.64] ;  /* 0x0000002404117981 */ /* 0x000162000c1e1500 */
[----:B------:R-:W-:Y:S05]  /*1630*/  BRA `(.L_x_1376) ;  /* 0x0000000c002c7947 */ /* 0x000fea0003800000 */
.L_x_1381:
        /* <DEDUP_REMOVED lines=13> */
.L_x_1371:
        /* <DEDUP_REMOVED lines=14> */
.L_x_1385:
        /* <DEDUP_REMOVED lines=13> */
.L_x_1384:
        /* <DEDUP_REMOVED lines=27> */
.L_x_1387:
        /* <DEDUP_REMOVED lines=15> */
.L_x_1386:
[----:B------:R-:W2:Y:S02]  /*1b60*/  LDG.E.U16 R0, desc[UR36][R4.64] ;  /* 0x0000002404007981 */ /* 0x000ea4000c1e1500 */
[----:B--2---:R-:W-:-:S05]  /*1b70*/  IMAD.U32 R0, R0, 0x10000, RZ ;  /* 0x0001000000007824 */ /* 0x004fca00078e00ff */
[----:B------:R-:W-:-:S04]  /*1b80*/  F2FP.F16.F32.PACK_AB R0, RZ, R0 ;  /* 0x00000000ff00723e */ /* 0x000fc800000000ff */
[----:B------:R-:W-:Y:S01]  /*1b90*/  PRMT R17, R0, 0x7610, R17 ;  /* 0x0000761000117816 */ /* 0x000fe20000000011 */
[----:B------:R-:W-:Y:S06]  /*1ba0*/  BRA `(.L_x_1376) ;  /* 0x0000000400d07947 */ /* 0x000fec0003800000 */
.L_x_1383:
        /* <DEDUP_REMOVED lines=13> */
.L_x_1390:
        /* <DEDUP_REMOVED lines=21> */
.L_x_1394:
[----:B------:R-:W-:Y:S05]  /*1dd0*/  BSYNC.RECONVERGENT B1 ;  /* 0x0000000000017941 */ /* 0x000fea0003800200 */
.L_x_1393:
[----:B------:R-:W-:Y:S01]  /*1de0*/  IMAD.SHL.U32 R0, R0, 0x100000, RZ ;  /* 0x0010000000007824 */ /* 0x000fe200078e00ff */
[----:B------:R-:W-:-:S04]  /*1df0*/  LEA R3, R3, 0x3b800000, 0x17 ;  /* 0x3b80000003037811 */ /* 0x000fc800078eb8ff */
[----:B------:R-:W-:-:S07]  /*1e00*/  LOP3.LUT R0, R3, R0, R7, 0xfe, !PT ;  /* 0x0000000003007212 */ /* 0x000fce00078efe07 */
.L_x_1392:
[----:B------:R-:W-:Y:S05]  /*1e10*/  BSYNC.RECONVERGENT B0 ;  /* 0x0000000000007941 */ /* 0x000fea0003800200 */
.L_x_1391:
[----:B------:R-:W-:-:S04]  /*1e20*/  F2FP.F16.F32.PACK_AB R0, RZ, R0 ;  /* 0x00000000ff00723e */ /* 0x000fc800000000ff */
[----:B------:R-:W-:Y:S01]  /*1e30*/  PRMT R17, R0, 0x7610, R17 ;  /* 0x0000761000117816 */ /* 0x000fe20000000011 */
[----:B------:R-:W-:Y:S06]  /*1e40*/  BRA `(.L_x_1376) ;  /* 0x0000000400287947 */ /* 0x000fec0003800000 */
.L_x_1389:
        /* <DEDUP_REMOVED lines=21> */
.L_x_1398:
[----:B------:R-:W-:Y:S05]  /*1fa0*/  BSYNC.RECONVERGENT B1 ;  /* 0x0000000000017941 */ /* 0x000fea0003800200 */
.L_x_1397:
[----:B------:R-:W-:Y:S01]  /*1fb0*/  IMAD.SHL.U32 R0, R0, 0x200000, RZ ;  /* 0x0020000000007824 */ /* 0x000fe200078e00ff */
[----:B------:R-:W-:-:S04]  /*1fc0*/  LEA R3, R3, 0x37800000, 0x17 ;  /* 0x3780000003037811 */ /* 0x000fc800078eb8ff */
[----:B------:R-:W-:-:S07]  /*1fd0*/  LOP3.LUT R0, R3, R0, R7, 0xfe, !PT ;  /* 0x0000000003007212 */ /* 0x000fce00078efe07 */
.L_x_1396:
[----:B------:R-:W-:Y:S05]  /*1fe0*/  BSYNC.RECONVERGENT B0 ;  /* 0x0000000000007941 */ /* 0x000fea0003800200 */
.L_x_1395:
[----:B------:R-:W-:-:S04]  /*1ff0*/  F2FP.F16.F32.PACK_AB R0, RZ, R0 ;  /* 0x00000000ff00723e */ /* 0x000fc800000000ff */
[----:B------:R-:W-:Y:S01]  /*2000*/  PRMT R17, R0, 0x7610, R17 ;  /* 0x0000761000117816 */ /* 0x000fe20000000011 */
[----:B------:R-:W-:Y:S06]  /*2010*/  BRA `(.L_x_1376) ;  /* 0x0000000000b47947 */ /* 0x000fec0003800000 */
.L_x_1388:
[----:B------:R-:W-:-:S09]  /*2020*/  UISETP.NE.AND UP0, UPT, UR4, 0x1c, UPT ;  /* 0x0000001c0400788c */ /* 0x000fd2000bf05270 */
[----:B------:R-:W-:Y:S05]  /*2030*/  BRA.U !UP0, `(.L_x_1399) ;  /* 0x00000001089c7547 */ /* 0x000fea000b800000 */
[----:B------:R-:W-:-:S09]  /*2040*/  UISETP.NE.AND UP0, UPT, UR4, 0x1d, UPT ;  /* 0x0000001d0400788c */ /* 0x000fd2000bf05270 */
[----:B------:R-:W-:Y:S05]  /*2050*/  BRA.U !UP0, `(.L_x_1400) ;  /* 0x0000000108807547 */ /* 0x000fea000b800000 */
[----:B------:R-:W-:-:S09]  /*2060*/  UISETP.NE.AND UP0, UPT, UR4, 0x2c, UPT ;  /* 0x0000002c0400788c */ /* 0x000fd2000bf05270 */
[----:B------:R-:W-:Y:S05]  /*2070*/  BRA.U !UP0, `(.L_x_1401) ;  /* 0x0000000108487547 */ /* 0x000fea000b800000 */
.L_x_1375:
        /* <DEDUP_REMOVED lines=16> */
.L_x_1402:
[----:B------:R-:W-:Y:S01]  /*2180*/  PRMT R17, RZ, 0x7610, R17 ;  /* 0x00007610ff117816 */ /* 0x000fe20000000011 */
[----:B------:R-:W-:Y:S06]  /*2190*/  BRA `(.L_x_1376) ;  /* 0x0000000000547947 */ /* 0x000fec0003800000 */
.L_x_1401:
        /* <DEDUP_REMOVED lines=8> */
.L_x_1404:
[----:B------:R-:W-:Y:S05]  /*2220*/  BSYNC.RECONVERGENT B0 ;  /* 0x0000000000007941 */ /* 0x000fea0003800200 */
.L_x_1403:
[----:B------:R-:W-:-:S04]  /*2230*/  F2FP.F16.F32.PACK_AB R0, RZ, R0 ;  /* 0x00000000ff00723e */ /* 0x000fc800000000ff */
[----:B------:R-:W-:Y:S01]  /*2240*/  PRMT R17, R0, 0x7610, R17 ;  /* 0x0000761000117816 */ /* 0x000fe20000000011 */
[----:B------:R-:W-:Y:S06]  /*2250*/  BRA `(.L_x_1376) ;  /* 0x0000000000247947 */ /* 0x000fec0003800000 */
.L_x_1400:
[----:B------:R-:W2:Y:S02]  /*2260*/  LDG.E.64 R4, desc[UR36][R4.64] ;  /* 0x0000002404047981 */ /* 0x000ea4000c1e1b00 */
[----:B--2---:R-:W0:Y:S02]  /*2270*/  I2F.U64 R0, R4 ;  /* 0x0000000400007312 */ /* 0x004e240000301000 */
[----:B0-----:R-:W-:-:S04]  /*2280*/  F2FP.F16.F32.PACK_AB R0, RZ, R0 ;  /* 0x00000000ff00723e */ /* 0x001fc800000000ff */
[----:B------:R-:W-:Y:S01]  /*2290*/  PRMT R17, R0, 0x7610, R17 ;  /* 0x0000761000117816 */ /* 0x000fe20000000011 */
[----:B------:R-:W-:Y:S06]  /*22a0*/  BRA `(.L_x_1376) ;  /* 0x0000000000107947 */ /* 0x000fec0003800000 */
.L_x_1399:
[----:B------:R-:W2:Y:S02]  /*22b0*/  LDG.E R4, desc[UR36][R4.64] ;  /* 0x0000002404047981 */ /* 0x000ea4000c1e1900 */
[----:B--2---:R-:W-:-:S04]  /*22c0*/  I2FP.F32.U32 R0, R4 ;  /* 0x0000000400007245 */ /* 0x004fc80000201000 */
[----:B------:R-:W-:-:S04]  /*22d0*/  F2FP.F16.F32.PACK_AB R0, RZ, R0 ;  /* 0x00000000ff00723e */ /* 0x000fc800000000ff */
[----:B------:R-:W-:-:S07]  /*22e0*/  PRMT R17, R0, 0x7610, R17 ;  /* 0x0000761000117816 */ /* 0x000fce0000000011 */
.L_x_1376:
[----:B------:R-:W-:-:S07]  /*22f0*/  VIADD R27, R19, 0x80 ;  /* 0x00000080131b7836 */ /* 0x000fce0000000000 */
.L_x_1336:
[----:B------:R-:W-:Y:S05]  /*2300*/  BSYNC.RECONVERGENT B6 ;  /* 0x0000000000067941 */ /* 0x000fea0003800200 */
.L_x_1335:
[----:B------:R-:W-:Y:S01]  /*2310*/  ISETP.GE.AND P0, PT, R27, R28, PT ;  /* 0x0000001c1b00720c */ /* 0x000fe20003f06270 */
[----:B------:R-:W-:Y:S01]  /*2320*/  BSSY.RECONVERGENT B6, `(.L_x_1405) ;  /* 0x0000226000067945 */ /* 0x000fe20003800200 */
[----:B------:R-:W-:Y:S02]  /*2330*/  PRMT R18, RZ, 0x7610, R18 ;  /* 0x00007610ff127816 */ /* 0x000fe40000000012 */
[----:B------:R-:W-:-:S09]  /*2340*/  PRMT R22, RZ, 0x7610, R22 ;  /* 0x00007610ff167816 */ /* 0x000fd20000000016 */
[----:B------:R-:W-:Y:S05]  /*2350*/  @P0 BRA `(.L_x_1406) ;  /* 0x0000002000880947 */ /* 0x000fea0003800000 */
[----:B01----:R-:W0:Y:S01]  /*2360*/  LDC.64 R4, c[0x0][0x390] ;  /* 0x0000e400ff047b82 */ /* 0x003e220000000a00 */
        /* <DEDUP_REMOVED lines=21> */
.L_x_1410:
[----:B------:R-:W2:Y:S02]  /*24c0*/  LDG.E.U8 R4, desc[UR36][R4.64] ;  /* 0x0000002404047981 */ /* 0x000ea4000c1e1100 */
[----:B--2---:R-:W-:-:S04]  /*24d0*/  I2FP.F32.U32 R0, R4 ;  /* 0x0000000400007245 */ /* 0x004fc80000201000 */
[----:B------:R-:W-:-:S04]  /*24e0*/  F2FP.F16.F32.PACK_AB R0, RZ, R0 ;  /* 0x00000000ff00723e */ /* 0x000fc800000000ff */
[----:B------:R-:W-:Y:S01]  /*24f0*/  PRMT R18, R0, 0x7610, R18 ;  /* 0x0000761000127816 */ /* 0x000fe20000000012 */
[----:B------:R-:W-:Y:S06]  /*2500*/  BRA `(.L_x_1412) ;  /* 0x0000000c00d87947 */ /* 0x000fec0003800000 */
.L_x_1409:
        /* <DEDUP_REMOVED lines=11> */
.L_x_1414:
[----:B------:R-:W2:Y:S02]  /*25c0*/  LDG.E R4, desc[UR36][R4.64] ;  /* 0x0000002404047981 */ /* 0x000ea4000c1e1900 */
[----:B--2---:R-:W-:-:S04]  /*25d0*/  I2FP.F32.S32 R0, R4 ;  /* 0x0000000400007245 */ /* 0x004fc80000201400 */
[----:B------:R-:W-:-:S04]  /*25e0*/  F2FP.F16.F32.PACK_AB R0, RZ, R0 ;  /* 0x00000000ff00723e */ /* 0x000fc800000000ff */
[----:B------:R-:W-:Y:S01]  /*25f0*/  PRMT R18, R0, 0x7610, R18 ;  /* 0x0000761000127816 */ /* 0x000fe20000000012 */
[----:B------:R-:W-:Y:S06]  /*2600*/  BRA `(.L_x_1412) ;  /* 0x0000000c00987947 */ /* 0x000fec0003800000 */
.L_x_1413:
[----:B------:R-:W2:Y:S02]  /*2610*/  LDG.E.U16 R4, desc[UR36][R4.64] ;  /* 0x0000002404047981 */ /* 0x000ea4000c1e1500 */
[----:B--2---:R-:W0:Y:S02]  /*2620*/  I2F.S16 R0, R4 ;  /* 0x0000000400007306 */ /* 0x004e240000101400 */
[----:B0-----:R-:W-:-:S04]  /*2630*/  F2FP.F16.F32.PACK_AB R0, RZ, R0 ;  /* 0x00000000ff00723e */ /* 0x001fc800000000ff */
[----:B------:R-:W-:Y:S01]  /*2640*/  PRMT R18, R0, 0x7610, R18 ;  /* 0x0000761000127816 */ /* 0x000fe20000000012 */
[----:B------:R-:W-:Y:S06]  /*2650*/  BRA `(.L_x_1412) ;  /* 0x0000000c00847947 */ /* 0x000fec0003800000 */
.L_x_1408:
        /* <DEDUP_REMOVED lines=9> */
.L_x_1416:
[----:B------:R1:W5:Y:S01]  /*26f0*/  LDG.E.U16 R18, desc[UR36][R4.64] ;  /* 0x0000002404127981 */ /* 0x000362000c1e1500 */
[----:B------:R-:W-:Y:S05]  /*2700*/  BRA `(.L_x_1412) ;  /* 0x0000000c00587947 */ /* 0x000fea0003800000 */
.L_x_1415:
        /* <DEDUP_REMOVED lines=9> */
.L_x_1418:
[----:B------:R0:W5:Y:S01]  /*27a0*/  LDG.E.U16 R18, desc[UR36][R4.64] ;  /* 0x0000002404127981 */ /* 0x000162000c1e1500 */
[----:B------:R-:W-:Y:S05]  /*27b0*/  BRA `(.L_x_1412) ;  /* 0x0000000c002c7947 */ /* 0x000fea0003800000 */
.L_x_1417:
        /* <DEDUP_REMOVED lines=13> */
.L_x_1407:
        /* <DEDUP_REMOVED lines=14> */
.L_x_1421:
        /* <DEDUP_REMOVED lines=13> */
.L_x_1420:
        /* <DEDUP_REMOVED lines=27> */
.L_x_1423:
        /* <DEDUP_REMOVED lines=12> */
[----:B------:R-:W-:-:S04]  /*2cb0*/  F2FP.F16.F32.PACK_AB R0, RZ, R0 ;  /* 0x00000000ff00723e */ /* 0x000fc800000000ff */
[----:B------:R-:W-:Y:S01]  /*2cc0*/  PRMT R18, R0, 0x7610, R18 ;  /* 0x0000761000127816 */ /* 0x000fe20000000012 */
[----:B------:R-:W-:Y:S06]  /*2cd0*/  BRA `(.L_x_1412) ;  /* 0x0000000400e47947 */ /* 0x000fec0003800000 */
.L_x_1422:
[----:B------:R-:W2:Y:S02]  /*2ce0*/  LDG.E.U16 R0, desc[UR36][R4.64] ;  /* 0x0000002404007981 */ /* 0x000ea4000c1e1500 */
[----:B--2---:R-:W-:-:S05]  /*2cf0*/  IMAD.U32 R0, R0, 0x10000, RZ ;  /* 0x0001000000007824 */ /* 0x004fca00078e00ff */
[----:B------:R-:W-:-:S04]  /*2d00*/  F2FP.F16.F32.PACK_AB R0, RZ, R0 ;  /* 0x00000000ff00723e */ /* 0x000fc800000000ff */
[----:B------:R-:W-:Y:S01]  /*2d10*/  PRMT R18, R0, 0x7610, R18 ;  /* 0x0000761000127816 */ /* 0x000fe20000000012 */
[----:B------:R-:W-:Y:S06]  /*2d20*/  BRA `(.L_x_1412) ;  /* 0x0000000400d07947 */ /* 0x000fec0003800000 */
.L_x_1419:
        /* <DEDUP_REMOVED lines=13> */
.L_x_1426:
        /* <DEDUP_REMOVED lines=21> */
.L_x_1430:
[----:B------:R-:W-:Y:S05]  /*2f50*/  BSYNC.RECONVERGENT B1 ;  /* 0x0000000000017941 */ /* 0x000fea0003800200 */
.L_x_1429:
[----:B------:R-:W-:Y:S01]  /*2f60*/  IMAD.SHL.U32 R0, R0, 0x100000, RZ ;  /* 0x0010000000007824 */ /* 0x000fe200078e00ff */
[----:B------:R-:W-:-:S04]  /*2f70*/  LEA R3, R3, 0x3b800000, 0x17 ;  /* 0x3b80000003037811 */ /* 0x000fc800078eb8ff */
[----:B------:R-:W-:-:S07]  /*2f80*/  LOP3.LUT R0, R3, R0, R7, 0xfe, !PT ;  /* 0x0000000003007212 */ /* 0x000fce00078efe07 */
.L_x_1428:
[----:B------:R-:W-:Y:S05]  /*2f90*/  BSYNC.RECONVERGENT B0 ;  /* 0x0000000000007941 */ /* 0x000fea0003800200 */
.L_x_1427:
[----:B------:R-:W-:-:S04]  /*2fa0*/  F2FP.F16.F32.PACK_AB R0, RZ, R0 ;  /* 0x00000000ff00723e */ /* 0x000fc800000000ff */
[----:B------:R-:W-:Y:S01]  /*2fb0*/  PRMT R18, R0, 0x7610, R18 ;  /* 0x0000761000127816 */ /* 0x000fe20000000012 */
[----:B------:R-:W-:Y:S06]  /*2fc0*/  BRA `(.L_x_1412) ;  /* 0x0000000400287947 */ /* 0x000fec0003800000 */
.L_x_1425:
        /* <DEDUP_REMOVED lines=21> */
.L_x_1434:
[----:B------:R-:W-:Y:S05]  /*3120*/  BSYNC.RECONVERGENT B1 ;  /* 0x0000000000017941 */ /* 0x000fea0003800200 */
.L_x_1433:
[----:B------:R-:W-:Y:S01]  /*3130*/  IMAD.SHL.U32 R0, R0, 0x200000, RZ ;  /* 0x0020000000007824 */ /* 0x000fe200078e00ff */
[----:B------:R-:W-:-:S04]  /*3140*/  LEA R3, R3, 0x37800000, 0x17 ;  /* 0x3780000003037811 */ /* 0x000fc800078eb8ff */
[----:B------:R-:W-:-:S07]  /*3150*/  LOP3.LUT R0, R3, R0, R7, 0xfe, !PT ;  /* 0x0000000003007212 */ /* 0x000fce00078efe07 */
.L_x_1432:
[----:B------:R-:W-:Y:S05]  /*3160*/  BSYNC.RECONVERGENT B0 ;  /* 0x0000000000007941 */ /* 0x000fea0003800200 */
.L_x_1431:
[----:B------:R-:W-:-:S04]  /*3170*/  F2FP.F16.F32.PACK_AB R0, RZ, R0 ;  /* 0x00000000ff00723e */ /* 0x000fc800000000ff */
[----:B------:R-:W-:Y:S01]  /*3180*/  PRMT R18, R0, 0x7610, R18 ;  /* 0x0000761000127816 */ /* 0x000fe20000000012 */
[----:B------:R-:W-:Y:S06]  /*3190*/  BRA `(.L_x_1412) ;  /* 0x0000000000b47947 */ /* 0x000fec0003800000 */
.L_x_1424:
        /* <DEDUP_REMOVED lines=14> */
.L_x_1438:
[----:B------:R-:W-:Y:S05]  /*3280*/  BSYNC.RECONVERGENT B0 ;  /* 0x0000000000007941 */ /* 0x000fea0003800200 */
.L_x_1437:
[----:B------:R-:W-:-:S04]  /*3290*/  F2FP.F16.F32.PACK_AB R0, RZ, R0 ;  /* 0x00000000ff00723e */ /* 0x000fc800000000ff */
[----:B------:R-:W-:Y:S01]  /*32a0*/  PRMT R18, R0, 0x7610, R18 ;  /* 0x0000761000127816 */ /* 0x000fe20000000012 */
[----:B------:R-:W-:Y:S06]  /*32b0*/  BRA `(.L_x_1412) ;  /* 0x00000000006c7947 */ /* 0x000fec0003800000 */
.L_x_1411:
        /* <DEDUP_REMOVED lines=16> */
.L_x_1439:
[----:B------:R-:W-:Y:S01]  /*33c0*/  PRMT R18, RZ, 0x7610, R18 ;  /* 0x00007610ff127816 */ /* 0x000fe20000000012 */
[----:B------:R-:W-:Y:S06]  /*33d0*/  BRA `(.L_x_1412) ;  /* 0x0000000000247947 */ /* 0x000fec0003800000 */
.L_x_1436:
[----:B------:R-:W2:Y:S02]  /*33e0*/  LDG.E.64 R4, desc[UR36][R4.64] ;  /* 0x0000002404047981 */ /* 0x000ea4000c1e1b00 */
[----:B--2---:R-:W0:Y:S02]  /*33f0*/  I2F.U64 R0, R4 ;  /* 0x0000000400007312 */ /* 0x004e240000301000 */
[----:B0-----:R-:W-:-:S04]  /*3400*/  F2FP.F16.F32.PACK_AB R0, RZ, R0 ;  /* 0x00000000ff00723e */ /* 0x001fc800000000ff */
[----:B------:R-:W-:Y:S01]  /*3410*/  PRMT R18, R0, 0x7610, R18 ;  /* 0x0000761000127816 */ /* 0x000fe20000000012 */
[----:B------:R-:W-:Y:S06]  /*3420*/  BRA `(.L_x_1412) ;  /* 0x0000000000107947 */ /* 0x000fec0003800000 */
.L_x_1435:
[----:B------:R-:W2:Y:S02]  /*3430*/  LDG.E R4, desc[UR36][R4.64] ;  /* 0x0000002404047981 */ /* 0x000ea4000c1e1900 */
[----:B--2---:R-:W-:-:S04]  /*3440*/  I2FP.F32.U32 R0, R4 ;  /* 0x0000000400007245 */ /* 0x004fc80000201000 */
[----:B------:R-:W-:-:S04]  /*3450*/  F2FP.F16.F32.PACK_AB R0, RZ, R0 ;  /* 0x00000000ff00723e */ /* 0x000fc800000000ff */
[----:B------:R-:W-:-:S07]  /*3460*/  PRMT R18, R0, 0x7610, R18 ;  /* 0x0000761000127816 */ /* 0x000fce0000000012 */
.L_x_1412:
        /* <DEDUP_REMOVED lines=21> */
.L_x_1443:
[----:B------:R-:W2:Y:S02]  /*35c0*/  LDG.E.U8 R4, desc[UR36][R4.64] ;  /* 0x0000002404047981 */ /* 0x000ea4000c1e1100 */
[----:B--2---:R-:W-:-:S04]  /*35d0*/  I2FP.F32.U32 R0, R4 ;  /* 0x0000000400007245 */ /* 0x004fc80000201000 */
[----:B------:R-:W-:-:S04]  /*35e0*/  F2FP.F16.F32.PACK_AB R0, RZ, R0 ;  /* 0x00000000ff00723e */ /* 0x000fc800000000ff */
[----:B------:R-:W-:Y:S01]  /*35f0*/  PRMT R22, R0, 0x7610, R22 ;  /* 0x0000761000167816 */ /* 0x000fe20000000016 */
[----:B------:R-:W-:Y:S06]  /*3600*/  BRA `(.L_x_1445) ;  /* 0x0000000c00d87947 */ /* 0x000fec0003800000 */
.L_x_1442:
        /* <DEDUP_REMOVED lines=11> */
.L_x_1447:
[----:B------:R-:W2:Y:S02]  /*36c0*/  LDG.E R4, desc[UR36][R4.64] ;  /* 0x0000002404047981 */ /* 0x000ea4000c1e1900 */
[----:B--2---:R-:W-:-:S04]  /*36d0*/  I2FP.F32.S32 R0, R4 ;  /* 0x0000000400007245 */ /* 0x004fc80000201400 */
[----:B------:R-:W-:-:S04]  /*36e0*/  F2FP.F16.F32.PACK_AB R0, RZ, R0 ;  /* 0x00000000ff00723e */ /* 0x000fc800000000ff */
[----:B------:R-:W-:Y:S01]  /*36f0*/  PRMT R22, R0, 0x7610, R22 ;  /* 0x0000761000167816 */ /* 0x000fe20000000016 */
[----:B------:R-:W-:Y:S06]  /*3700*/  BRA `(.L_x_1445) ;  /* 0x0000000c00987947 */ /* 0x000fec0003800000 */
.L_x_1446:
[----:B------:R-:W2:Y:S02]  /*3710*/  LDG.E.U16 R4, desc[UR36][R4.64] ;  /* 0x0000002404047981 */ /* 0x000ea4000c1e1500 */
[----:B--2---:R-:W0:Y:S02]  /*3720*/  I2F.S16 R0, R4 ;  /* 0x0000000400007306 */ /* 0x004e240000101400 */
[----:B0-----:R-:W-:-:S04]  /*3730*/  F2FP.F16.F32.PACK_AB R0, RZ, R0 ;  /* 0x00000000ff00723e */ /* 0x001fc800000000ff */
[----:B------:R-:W-:Y:S01]  /*3740*/  PRMT R22, R0, 0x7610, R22 ;  /* 0x0000761000167816 */ /* 0x000fe20000000016 */
[----:B------:R-:W-:Y:S06]  /*3750*/  BRA `(.L_x_1445) ;  /* 0x0000000c00847947 */ /* 0x000fec0003800000 */
.L_x_1441:
        /* <DEDUP_REMOVED lines=9> */
.L_x_1449:
[----:B------:R1:W5:Y:S01]  /*37f0*/  LDG.E.U16 R22, desc[UR36][R4.64] ;  /* 0x0000002404167981 */ /* 0x000362000c1e1500 */
[----:B------:R-:W-:Y:S05]  /*3800*/  BRA `(.L_x_1445) ;  /* 0x0000000c00587947 */ /* 0x000fea0003800000 */
.L_x_1448:
        /* <DEDUP_REMOVED lines=9> */
.L_x_1451:
[----:B------:R0:W5:Y:S01]  /*38a0*/  LDG.E.U16 R22, desc[UR36][R4.64] ;  /* 0x0000002404167981 */ /* 0x000162000c1e1500 */
[----:B------:R-:W-:Y:S05]  /*38b0*/  BRA `(.L_x_1445) ;  /* 0x0000000c002c7947 */ /* 0x000fea0003800000 */
.L_x_1450:
        /* <DEDUP_REMOVED lines=13> */
.L_x_1440:
        /* <DEDUP_REMOVED lines=14> */
.L_x_1454:
        /* <DEDUP_REMOVED lines=13> */
.L_x_1453:
        /* <DEDUP_REMOVED lines=27> */
.L_x_1456:
        /* <DEDUP_REMOVED lines=15> */
.L_x_1455:
[----:B------:R-:W2:Y:S02]  /*3de0*/  LDG.E.U16 R0, desc[UR36][R4.64] ;  /* 0x0000002404007981 */ /* 0x000ea4000c1e1500 */
[----:B--2---:R-:W-:-:S05]  /*3df0*/  IMAD.U32 R0, R0, 0x10000, RZ ;  /* 0x0001000000007824 */ /* 0x004fca00078e00ff */
[----:B------:R-:W-:-:S04]  /*3e00*/  F2FP.F16.F32.PACK_AB R0, RZ, R0 ;  /* 0x00000000ff00723e */ /* 0x000fc800000000ff */
[----:B------:R-:W-:Y:S01]  /*3e10*/  PRMT R22, R0, 0x7610, R22 ;  /* 0x0000761000167816 */ /* 0x000fe20000000016 */
[----:B------:R-:W-:Y:S06]  /*3e20*/  BRA `(.L_x_1445) ;  /* 0x0000000400d07947 */ /* 0x000fec0003800000 */
.L_x_1452:
        /* <DEDUP_REMOVED lines=13> */
.L_x_1459:
        /* <DEDUP_REMOVED lines=21> */
.L_x_1463:
[----:B------:R-:W-:Y:S05]  /*4050*/  BSYNC.RECONVERGENT B1 ;  /* 0x0000000000017941 */ /* 0x000fea0003800200 */
.L_x_1462:
[----:B------:R-:W-:Y:S01]  /*4060*/  IMAD.SHL.U32 R0, R0, 0x100000, RZ ;  /* 0x0010000000007824 */ /* 0x000fe200078e00ff */
[----:B------:R-:W-:-:S04]  /*4070*/  LEA R3, R3, 0x3b800000, 0x17 ;  /* 0x3b80000003037811 */ /* 0x000fc800078eb8ff */
[----:B------:R-:W-:-:S07]  /*4080*/  LOP3.LUT R0, R3, R0, R7, 0xfe, !PT ;  /* 0x0000000003007212 */ /* 0x000fce00078efe07 */
.L_x_1461:
[----:B------:R-:W-:Y:S05]  /*4090*/  BSYNC.RECONVERGENT B0 ;  /* 0x0000000000007941 */ /* 0x000fea0003800200 */
.L_x_1460:
[----:B------:R-:W-:-:S04]  /*40a0*/  F2FP.F16.F32.PACK_AB R0, RZ, R0 ;  /* 0x00000000ff00723e */ /* 0x000fc800000000ff */
[----:B------:R-:W-:Y:S01]  /*40b0*/  PRMT R22, R0, 0x7610, R22 ;  /* 0x0000761000167816 */ /* 0x000fe20000000016 */
[----:B------:R-:W-:Y:S06]  /*40c0*/  BRA `(.L_x_1445) ;  /* 0x0000000400287947 */ /* 0x000fec0003800000 */
.L_x_1458:
        /* <DEDUP_REMOVED lines=21> */
.L_x_1467:
[----:B------:R-:W-:Y:S05]  /*4220*/  BSYNC.RECONVERGENT B1 ;  /* 0x0000000000017941 */ /* 0x000fea0003800200 */
.L_x_1466:
[----:B------:R-:W-:Y:S01]  /*4230*/  IMAD.SHL.U32 R0, R0, 0x200000, RZ ;  /* 0x0020000000007824 */ /* 0x000fe200078e00ff */
[----:B------:R-:W-:-:S04]  /*4240*/  LEA R3, R3, 0x37800000, 0x17 ;  /* 0x3780000003037811 */ /* 0x000fc800078eb8ff */
[----:B------:R-:W-:-:S07]  /*4250*/  LOP3.LUT R0, R3, R0, R7, 0xfe, !PT ;  /* 0x0000000003007212 */ /* 0x000fce00078efe07 */
.L_x_1465:
[----:B------:R-:W-:Y:S05]  /*4260*/  BSYNC.RECONVERGENT B0 ;  /* 0x0000000000007941 */ /* 0x000fea0003800200 */
.L_x_1464:
[----:B------:R-:W-:-:S04]  /*4270*/  F2FP.F16.F32.PACK_AB R0, RZ, R0 ;  /* 0x00000000ff00723e */ /* 0x000fc800000000ff */
[----:B------:R-:W-:Y:S01]  /*4280*/  PRMT R22, R0, 0x7610, R22 ;  /* 0x0000761000167816 */ /* 0x000fe20000000016 */
[----:B------:R-:W-:Y:S06]  /*4290*/  BRA `(.L_x_1445) ;  /* 0x0000000000b47947 */ /* 0x000fec0003800000 */
.L_x_1457:
        /* <DEDUP_REMOVED lines=14> */
.L_x_1471:
[----:B------:R-:W-:Y:S05]  /*4380*/  BSYNC.RECONVERGENT B0 ;  /* 0x0000000000007941 */ /* 0x000fea0003800200 */
.L_x_1470:
[----:B------:R-:W-:-:S04]  /*4390*/  F2FP.F16.F32.PACK_AB R0, RZ, R0 ;  /* 0x00000000ff00723e */ /* 0x000fc800000000ff */
[----:B------:R-:W-:Y:S01]  /*43a0*/  PRMT R22, R0, 0x7610, R22 ;  /* 0x0000761000167816 */ /* 0x000fe20000000016 */
[----:B------:R-:W-:Y:S06]  /*43b0*/  BRA `(.L_x_1445) ;  /* 0x00000000006c7947 */ /* 0x000fec0003800000 */
.L_x_1444:
        /* <DEDUP_REMOVED lines=16> */
.L_x_1472:
[----:B------:R-:W-:Y:S01]  /*44c0*/  PRMT R22, RZ, 0x7610, R22 ;  /* 0x00007610ff167816 */ /* 0x000fe20000000016 */
[----:B------:R-:W-:Y:S06]  /*44d0*/  BRA `(.L_x_1445) ;  /* 0x0000000000247947 */ /* 0x000fec0003800000 */
.L_x_1469:
[----:B------:R-:W2:Y:S02]  /*44e0*/  LDG.E.64 R4, desc[UR36][R4.64] ;  /* 0x0000002404047981 */ /* 0x000ea4000c1e1b00 */
[----:B--2---:R-:W0:Y:S02]  /*44f0*/  I2F.U64 R0, R4 ;  /* 0x0000000400007312 */ /* 0x004e240000301000 */
[----:B0-----:R-:W-:-:S04]  /*4500*/  F2FP.F16.F32.PACK_AB R0, RZ, R0 ;  /* 0x00000000ff00723e */ /* 0x001fc800000000ff */
[----:B------:R-:W-:Y:S01]  /*4510*/  PRMT R22, R0, 0x7610, R22 ;  /* 0x0000761000167816 */ /* 0x000fe20000000016 */
[----:B------:R-:W-:Y:S06]  /*4520*/  BRA `(.L_x_1445) ;  /* 0x0000000000107947 */ /* 0x000fec0003800000 */
.L_x_1468:
[----:B------:R-:W2:Y:S02]  /*4530*/  LDG.E R4, desc[UR36][R4.64] ;  /* 0x0000002404047981 */ /* 0x000ea4000c1e1900 */
[----:B--2---:R-:W-:-:S04]  /*4540*/  I2FP.F32.U32 R0, R4 ;  /* 0x0000000400007245 */ /* 0x004fc80000201000 */
[----:B------:R-:W-:-:S04]  /*4550*/  F2FP.F16.F32.PACK_AB R0, RZ, R0 ;  /* 0x00000000ff00723e */ /* 0x000fc800000000ff */
[----:B------:R-:W-:-:S07]  /*4560*/  PRMT R22, R0, 0x7610, R22 ;  /* 0x0000761000167816 */ /* 0x000fce0000000016 */
.L_x_1445:
[----:B------:R-:W-:-:S07]  /*4570*/  VIADD R27, R27, 0x80 ;  /* 0x000000801b1b7836 */ /* 0x000fce0000000000 */
.L_x_1406:
[----:B------:R-:W-:Y:S05]  /*4580*/  BSYNC.RECONVERGENT B6 ;  /* 0x0000000000067941 */ /* 0x000fea0003800200 */
.L_x_1405:
        /* <DEDUP_REMOVED lines=27> */
.L_x_1478:
[----:B------:R-:W2:Y:S02]  /*4740*/  LDG.E.U8 R4, desc[UR36][R4.64] ;  /* 0x0000002404047981 */ /* 0x000ea4000c1e1100 */
[----:B--2---:R-:W-:-:S04]  /*4750*/  I2FP.F32.U32 R0, R4 ;  /* 0x0000000400007245 */ /* 0x004fc80000201000 */
[----:B------:R-:W-:-:S04]  /*4760*/  F2FP.F16.F32.PACK_AB R0, RZ, R0 ;  /* 0x00000000ff00723e */ /* 0x000fc800000000ff */
[----:B------:R-:W-:Y:S01]  /*4770*/  PRMT R23, R0, 0x7610, R23 ;  /* 0x0000761000177816 */ /* 0x000fe20000000017 */
[----:B------:R-:W-:Y:S06]  /*4780*/  BRA `(.L_x_1480) ;  /* 0x0000000c00d87947 */ /* 0x000fec0003800000 */
.L_x_1477:
        /* <DEDUP_REMOVED lines=11> */
.L_x_1482:
[----:B------:R-:W2:Y:S02]  /*4840*/  LDG.E R4, desc[UR36][R4.64] ;  /* 0x0000002404047981 */ /* 0x000ea4000c1e1900 */
[----:B--2---:R-:W-:-:S04]  /*4850*/  I2FP.F32.S32 R0, R4 ;  /* 0x0000000400007245 */ /* 0x004fc80000201400 */
[----:B------:R-:W-:-:S04]  /*4860*/  F2FP.F16.F32.PACK_AB R0, RZ, R0 ;  /* 0x00000000ff00723e */ /* 0x000fc800000000ff */
[----:B------:R-:W-:Y:S01]  /*4870*/  PRMT R23, R0, 0x7610, R23 ;  /* 0x0000761000177816 */ /* 0x000fe20000000017 */
[----:B------:R-:W-:Y:S06]  /*4880*/  BRA `(.L_x_1480) ;  /* 0x0000000c00987947 */ /* 0x000fec0003800000 */
.L_x_1481:
[----:B------:R-:W2:Y:S02]  /*4890*/  LDG.E.U16 R4, desc[UR36][R4.64] ;  /* 0x0000002404047981 */ /* 0x000ea4000c1e1500 */
[----:B--2---:R-:W0:Y:S02]  /*48a0*/  I2F.S16 R0, R4 ;  /* 0x0000000400007306 */ /* 0x004e240000101400 */
[----:B0-----:R-:W-:-:S04]  /*48b0*/  F2FP.F16.F32.PACK_AB R0, RZ, R0 ;  /* 0x00000000ff00723e */ /* 0x001fc800000000ff */
[----:B------:R-:W-:Y:S01]  /*48c0*/  PRMT R23, R0, 0x7610, R23 ;  /* 0x0000761000177816 */ /* 0x000fe20000000017 */
[----:B------:R-:W-:Y:S06]  /*48d0*/  BRA `(.L_x_1480) ;  /* 0x0000000c00847947 */ /* 0x000fec0003800000 */
.L_x_1476:
        /* <DEDUP_REMOVED lines=9> */
.L_x_1484:
[----:B------:R1:W5:Y:S01]  /*4970*/  LDG.E.U16 R23, desc[UR36][R4.64] ;  /* 0x0000002404177981 */ /* 0x000362000c1e1500 */
[----:B------:R-:W-:Y:S05]  /*4980*/  BRA `(.L_x_1480) ;  /* 0x0000000c00587947 */ /* 0x000fea0003800000 */
.L_x_1483:
        /* <DEDUP_REMOVED lines=9> */
.L_x_1486:
[----:B------:R0:W5:Y:S01]  /*4a20*/  LDG.E.U16 R23, desc[UR36][R4.64] ;  /* 0x0000002404177981 */ /* 0x000162000c1e1500 */
[----:B------:R-:W-:Y:S05]  /*4a30*/  BRA `(.L_x_1480) ;  /* 0x0000000c002c7947 */ /* 0x000fea0003800000 */
.L_x_1485:
        /* <DEDUP_REMOVED lines=13> */
.L_x_1475:
        /* <DEDUP_REMOVED lines=14> */
.L_x_1489:
        /* <DEDUP_REMOVED lines=13> */
.L_x_1488:
        /* <DEDUP_REMOVED lines=27> */
.L_x_1491:
        /* <DEDUP_REMOVED lines=15> */
.L_x_1490:
[----:B------:R-:W2:Y:S02]  /*4f60*/  LDG.E.U16 R0, desc[UR36][R4.64] ;  /* 0x0000002404007981 */ /* 0x000ea4000c1e1500 */
[----:B--2---:R-:W-:-:S05]  /*4f70*/  IMAD.U32 R0, R0, 0x10000, RZ ;  /* 0x0001000000007824 */ /* 0x004fca00078e00ff */
[----:B------:R-:W-:-:S04]  /*4f80*/  F2FP.F16.F32.PACK_AB R0, RZ, R0 ;  /* 0x00000000ff00723e */ /* 0x000fc800000000ff */
[----:B------:R-:W-:Y:S01]  /*4f90*/  PRMT R23, R0, 0x7610, R23 ;  /* 0x0000761000177816 */ /* 0x000fe20000000017 */
[----:B------:R-:W-:Y:S06]  /*4fa0*/  BRA `(.L_x_1480) ;  /* 0x0000000400d07947 */ /* 0x000fec0003800000 */
.L_x_1487:
        /* <DEDUP_REMOVED lines=13> */
.L_x_1494:
        /* <DEDUP_REMOVED lines=21> */
.L_x_1498:
[----:B------:R-:W-:Y:S05]  /*51d0*/  BSYNC.RECONVERGENT B1 ;  /* 0x0000000000017941 */ /* 0x000fea0003800200 */
.L_x_1497:
[----:B------:R-:W-:Y:S01]  /*51e0*/  IMAD.SHL.U32 R0, R0, 0x100000, RZ ;  /* 0x0010000000007824 */ /* 0x000fe200078e00ff */
[----:B------:R-:W-:-:S04]  /*51f0*/  LEA R3, R3, 0x3b800000, 0x17 ;  /* 0x3b80000003037811 */ /* 0x000fc800078eb8ff */
[----:B------:R-:W-:-:S07]  /*5200*/  LOP3.LUT R0, R3, R0, R7, 0xfe, !PT ;  /* 0x0000000003007212 */ /* 0x000fce00078efe07 */
.L_x_1496:
[----:B------:R-:W-:Y:S05]  /*5210*/  BSYNC.RECONVERGENT B0 ;  /* 0x0000000000007941 */ /* 0x000fea0003800200 */
.L_x_1495:
[----:B------:R-:W-:-:S04]  /*5220*/  F2FP.F16.F32.PACK_AB R0, RZ, R0 ;  /* 0x00000000ff00723e */ /* 0x000fc800000000ff */
[----:B------:R-:W-:Y:S01]  /*5230*/  PRMT R23, R0, 0x7610, R23 ;  /* 0x0000761000177816 */ /* 0x000fe20000000017 */
[----:B------:R-:W-:Y:S06]  /*5240*/  BRA `(.L_x_1480) ;  /* 0x0000000400287947 */ /* 0x000fec0003800000 */
.L_x_1493:
        /* <DEDUP_REMOVED lines=21> */
.L_x_1502:
[----:B------:R-:W-:Y:S05]  /*53a0*/  BSYNC.RECONVERGENT B1 ;  /* 0x0000000000017941 */ /* 0x000fea0003800200 */
.L_x_1501:
[----:B------:R-:W-:Y:S01]  /*53b0*/  IMAD.SHL.U32 R0, R0, 0x200000, RZ ;  /* 0x0020000000007824 */ /* 0x000fe200078e00ff */
[----:B------:R-:W-:-:S04]  /*53c0*/  LEA R3, R3, 0x37800000, 0x17 ;  /* 0x3780000003037811 */ /* 0x000fc800078eb8ff */
[----:B------:R-:W-:-:S07]  /*53d0*/  LOP3.LUT R0, R3, R0, R7, 0xfe, !PT ;  /* 0x0000000003007212 */ /* 0x000fce00078efe07 */
.L_x_1500:
[----:B------:R-:W-:Y:S05]  /*53e0*/  BSYNC.RECONVERGENT B0 ;  /* 0x0000000000007941 */ /* 0x000fea0003800200 */
.L_x_1499:
[----:B------:R-:W-:-:S04]  /*53f0*/  F2FP.F16.F32.PACK_AB R0, RZ, R0 ;  /* 0x00000000ff00723e */ /* 0x000fc800000000ff */
[----:B------:R-:W-:Y:S01]  /*5400*/  PRMT R23, R0, 0x7610, R23 ;  /* 0x0000761000177816 */ /* 0x000fe20000000017 */
[----:B------:R-:W-:Y:S06]  /*5410*/  BRA `(.L_x_1480) ;  /* 0x0000000000b47947 */ /* 0x000fec0003800000 */
.L_x_1492:
        /* <DEDUP_REMOVED lines=14> */
.L_x_1506:
[----:B------:R-:W-:Y:S05]  /*5500*/  BSYNC.RECONVERGENT B0 ;  /* 0x0000000000007941 */ /* 0x000fea0003800200 */
.L_x_1505:
[----:B------:R-:W-:-:S04]  /*5510*/  F2FP.F16.F32.PACK_AB R0, RZ, R0 ;  /* 0x00000000ff00723e */ /* 0x000fc800000000ff */
[----:B------:R-:W-:Y:S01]  /*5520*/  PRMT R23, R0, 0x7610, R23 ;  /* 0x0000761000177816 */ /* 0x000fe20000000017 */
[----:B------:R-:W-:Y:S06]  /*5530*/  BRA `(.L_x_1480) ;  /* 0x00000000006c7947 */ /* 0x000fec0003800000 */
.L_x_1479:
        /* <DEDUP_REMOVED lines=16> */
.L_x_1507:
[----:B------:R-:W-:Y:S01]  /*5640*/  PRMT R23, RZ, 0x7610, R23 ;  /* 0x00007610ff177816 */ /* 0x000fe20000000017 */
[----:B------:R-:W-:Y:S06]  /*5650*/  BRA `(.L_x_1480) ;  /* 0x0000000000247947 */ /* 0x000fec0003800000 */
.L_x_1504:
[----:B------:R-:W2:Y:S02]  /*5660*/  LDG.E.64 R4, desc[UR36][R4.64] ;  /* 0x0000002404047981 */ /* 0x000ea4000c1e1b00 */
[----:B--2---:R-:W0:Y:S02]  /*5670*/  I2F.U64 R0, R4 ;  /* 0x0000000400007312 */ /* 0x004e240000301000 */
[----:B0-----:R-:W-:-:S04]  /*5680*/  F2FP.F16.F32.PACK_AB R0, RZ, R0 ;  /* 0x00000000ff00723e */ /* 0x001fc800000000ff */
[----:B------:R-:W-:Y:S01]  /*5690*/  PRMT R23, R0, 0x7610, R23 ;  /* 0x0000761000177816 */ /* 0x000fe20000000017 */
[----:B------:R-:W-:Y:S06]  /*56a0*/  BRA `(.L_x_1480) ;  /* 0x0000000000107947 */ /* 0x000fec0003800000 */
.L_x_1503:
[----:B------:R-:W2:Y:S02]  /*56b0*/  LDG.E R4, desc[UR36][R4.64] ;  /* 0x0000002404047981 */ /* 0x000ea4000c1e1900 */
[----:B--2---:R-:W-:-:S04]  /*56c0*/  I2FP.F32.U32 R0, R4 ;  /* 0x0000000400007245 */ /* 0x004fc80000201000 */
[----:B------:R-:W-:-:S04]  /*56d0*/  F2FP.F16.F32.PACK_AB R0, RZ, R0 ;  /* 0x00000000ff00723e */ /* 0x000fc800000000ff */
[----:B------:R-:W-:-:S07]  /*56e0*/  PRMT R23, R0, 0x7610, R23 ;  /* 0x0000761000177816 */ /* 0x000fce0000000017 */
.L_x_1480:
[----:B------:R-:W2:Y:S01]  /*56f0*/  LDCU.U8 UR6, c[0x0][0x3a5] ;  /* 0x000074a0ff0677ac */ /* 0x000ea20008000000 */
[----:B01----:R-:W0:Y:S01]  /*5700*/  LDC.64 R4, c[0x0][0x398] ;  /* 0x0000e600ff047b82 */ /* 0x003e220000000a00 */
[----:B------:R-:W1:Y:S01]  /*5710*/  LDCU UR5, c[0x0][0x3ac] ;  /* 0x00007580ff0577ac */ /* 0x000e620008000800 */
[----:B--2---:R-:W-:-:S04]  /*5720*/  UPRMT UR4, UR6, 0x9910, URZ ;  /* 0x0000991006047896 */ /* 0x004fc800080000ff */
        /* <DEDUP_REMOVED lines=18> */
.L_x_1511:
[----:B------:R-:W2:Y:S02]  /*5850*/  LDG.E.U8 R4, desc[UR36][R4.64] ;  /* 0x0000002404047981 */ /* 0x000ea4000c1e1100 */
[----:B--2---:R-:W-:-:S04]  /*5860*/  I2FP.F32.U32 R0, R4 ;  /* 0x0000000400007245 */ /* 0x004fc80000201000 */
[----:B------:R-:W-:-:S04]  /*5870*/  F2FP.F16.F32.PACK_AB R0, RZ, R0 ;  /* 0x00000000ff00723e */ /* 0x000fc800000000ff */
[----:B------:R-:W-:Y:S01]  /*5880*/  PRMT R24, R0, 0x7610, R24 ;  /* 0x0000761000187816 */ /* 0x000fe20000000018 */
[----:B------:R-:W-:Y:S06]  /*5890*/  BRA `(.L_x_1513) ;  /* 0x0000000c00d87947 */ /* 0x000fec0003800000 */
.L_x_1510:
        /* <DEDUP_REMOVED lines=11> */
.L_x_1515:
[----:B------:R-:W2:Y:S02]  /*5950*/  LDG.E R4, desc[UR36][R4.64] ;  /* 0x0000002404047981 */ /* 0x000ea4000c1e1900 */
[----:B--2---:R-:W-:-:S04]  /*5960*/  I2FP.F32.S32 R0, R4 ;  /* 0x0000000400007245 */ /* 0x004fc80000201400 */
[----:B------:R-:W-:-:S04]  /*5970*/  F2FP.F16.F32.PACK_AB R0, RZ, R0 ;  /* 0x00000000ff00723e */ /* 0x000fc800000000ff */
[----:B------:R-:W-:Y:S01]  /*5980*/  PRMT R24, R0, 0x7610, R24 ;  /* 0x0000761000187816 */ /* 0x000fe20000000018 */
[----:B------:R-:W-:Y:S06]  /*5990*/  BRA `(.L_x_1513) ;  /* 0x0000000c00987947 */ /* 0x000fec0003800000 */
.L_x_1514:
[----:B------:R-:W2:Y:S02]  /*59a0*/  LDG.E.U16 R4, desc[UR36][R4.64] ;  /* 0x0000002404047981 */ /* 0x000ea4000c1e1500 */
[----:B--2---:R-:W0:Y:S02]  /*59b0*/  I2F.S16 R0, R4 ;  /* 0x0000000400007306 */ /* 0x004e240000101400 */
[----:B0-----:R-:W-:-:S04]  /*59c0*/  F2FP.F16.F32.PACK_AB R0, RZ, R0 ;  /* 0x00000000ff00723e */ /* 0x001fc800000000ff */
[----:B------:R-:W-:Y:S01]  /*59d0*/  PRMT R24, R0, 0x7610, R24 ;  /* 0x0000761000187816 */ /* 0x000fe20000000018 */
[----:B------:R-:W-:Y:S06]  /*59e0*/  BRA `(.L_x_1513) ;  /* 0x0000000c00847947 */ /* 0x000fec0003800000 */
.L_x_1509:
        /* <DEDUP_REMOVED lines=9> */
.L_x_1517:
[----:B------:R1:W5:Y:S01]  /*5a80*/  LDG.E.U16 R24, desc[UR36][R4.64] ;  /* 0x0000002404187981 */ /* 0x000362000c1e1500 */
[----:B------:R-:W-:Y:S05]  /*5a90*/  BRA `(.L_x_1513) ;  /* 0x0000000c00587947 */ /* 0x000fea0003800000 */
.L_x_1516:
        /* <DEDUP_REMOVED lines=9> */
.L_x_1519:
[----:B------:R0:W5:Y:S01]  /*5b30*/  LDG.E.U16 R24, desc[UR36][R4.64] ;  /* 0x0000002404187981 */ /* 0x000162000c1e1500 */
[----:B------:R-:W-:Y:S05]  /*5b40*/  BRA `(.L_x_1513) ;  /* 0x0000000c002c7947 */ /* 0x000fea0003800000 */
.L_x_1518:
        /* <DEDUP_REMOVED lines=13> */
.L_x_1508:
        /* <DEDUP_REMOVED lines=14> */
.L_x_1522:
        /* <DEDUP_REMOVED lines=13> */
.L_x_1521:
        /* <DEDUP_REMOVED lines=27> */
.L_x_1524:
        /* <DEDUP_REMOVED lines=15> */
.L_x_1523:
[----:B------:R-:W2:Y:S02]  /*6070*/  LDG.E.U16 R0, desc[UR36][R4.64] ;  /* 0x0000002404007981 */ /* 0x000ea4000c1e1500 */
[----:B--2---:R-:W-:-:S05]  /*6080*/  IMAD.U32 R0, R0, 0x10000, RZ ;  /* 0x0001000000007824 */ /* 0x004fca00078e00ff */
[----:B------:R-:W-:-:S04]  /*6090*/  F2FP.F16.F32.PACK_AB R0, RZ, R0 ;  /* 0x00000000ff00723e */ /* 0x000fc800000000ff */
[----:B------:R-:W-:Y:S01]  /*60a0*/  PRMT R24, R0, 0x7610, R24 ;  /* 0x0000761000187816 */ /* 0x000fe20000000018 */
[----:B------:R-:W-:Y:S06]  /*60b0*/  BRA `(.L_x_1513) ;  /* 0x0000000400d07947 */ /* 0x000fec0003800000 */
.L_x_1520:
        /* <DEDUP_REMOVED lines=13> */
.L_x_1527:
        /* <DEDUP_REMOVED lines=21> */
.L_x_1531:
[----:B------:R-:W-:Y:S05]  /*62e0*/  BSYNC.RECONVERGENT B1 ;  /* 0x0000000000017941 */ /* 0x000fea0003800200 */
.L_x_1530:
[----:B------:R-:W-:Y:S01]  /*62f0*/  IMAD.SHL.U32 R0, R0, 0x100000, RZ ;  /* 0x0010000000007824 */ /* 0x000fe200078e00ff */
[----:B------:R-:W-:-:S04]  /*6300*/  LEA R3, R3, 0x3b800000, 0x17 ;  /* 0x3b80000003037811 */ /* 0x000fc800078eb8ff */
[----:B------:R-:W-:-:S07]  /*6310*/  LOP3.LUT R0, R3, R0, R7, 0xfe, !PT ;  /* 0x0000000003007212 */ /* 0x000fce00078efe07 */
.L_x_1529:
[----:B------:R-:W-:Y:S05]  /*6320*/  BSYNC.RECONVERGENT B0 ;  /* 0x0000000000007941 */ /* 0x000fea0003800200 */
.L_x_1528:
[----:B------:R-:W-:-:S04]  /*6330*/  F2FP.F16.F32.PACK_AB R0, RZ, R0 ;  /* 0x00000000ff00723e */ /* 0x000fc800000000ff */
[----:B------:R-:W-:Y:S01]  /*6340*/  PRMT R24, R0, 0x7610, R24 ;  /* 0x0000761000187816 */ /* 0x000fe20000000018 */
[----:B------:R-:W-:Y:S06]  /*6350*/  BRA `(.L_x_1513) ;  /* 0x0000000400287947 */ /* 0x000fec0003800000 */
.L_x_1526:
        /* <DEDUP_REMOVED lines=21> */
.L_x_1535:
[----:B------:R-:W-:Y:S05]  /*64b0*/  BSYNC.RECONVERGENT B1 ;  /* 0x0000000000017941 */ /* 0x000fea0003800200 */
.L_x_1534:
[----:B------:R-:W-:Y:S01]  /*64c0*/  IMAD.SHL.U32 R0, R0, 0x200000, RZ ;  /* 0x0020000000007824 */ /* 0x000fe200078e00ff */
[----:B------:R-:W-:-:S04]  /*64d0*/  LEA R3, R3, 0x37800000, 0x17 ;  /* 0x3780000003037811 */ /* 0x000fc800078eb8ff */
[----:B------:R-:W-:-:S07]  /*64e0*/  LOP3.LUT R0, R3, R0, R7, 0xfe, !PT ;  /* 0x0000000003007212 */ /* 0x000fce00078efe07 */
.L_x_1533:
[----:B------:R-:W-:Y:S05]  /*64f0*/  BSYNC.RECONVERGENT B0 ;  /* 0x0000000000007941 */ /* 0x000fea0003800200 */
.L_x_1532:
[----:B------:R-:W-:-:S04]  /*6500*/  F2FP.F16.F32.PACK_AB R0, RZ, R0 ;  /* 0x00000000ff00723e */ /* 0x000fc800000000ff */
[----:B------:R-:W-:Y:S01]  /*6510*/  PRMT R24, R0, 0x7610, R24 ;  /* 0x0000761000187816 */ /* 0x000fe20000000018 */
[----:B------:R-:W-:Y:S06]  /*6520*/  BRA `(.L_x_1513) ;  /* 0x0000000000b47947 */ /* 0x000fec0003800000 */
.L_x_1525:
        /* <DEDUP_REMOVED lines=14> */
.L_x_1539:
[----:B------:R-:W-:Y:S05]  /*6610*/  BSYNC.RECONVERGENT B0 ;  /* 0x0000000000007941 */ /* 0x000fea0003800200 */
.L_x_1538:
[----:B------:R-:W-:-:S04]  /*6620*/  F2FP.F16.F32.PACK_AB R0, RZ, R0 ;  /* 0x00000000ff00723e */ /* 0x000fc800000000ff */
[----:B------:R-:W-:Y:S01]  /*6630*/  PRMT R24, R0, 0x7610, R24 ;  /* 0x0000761000187816 */ /* 0x000fe20000000018 */
[----:B------:R-:W-:Y:S06]  /*6640*/  BRA `(.L_x_1513) ;  /* 0x00000000006c7947 */ /* 0x000fec0003800000 */
.L_x_1512:
        /* <DEDUP_REMOVED lines=16> */
.L_x_1540:
[----:B------:R-:W-:Y:S01]  /*6750*/  PRMT R24, RZ, 0x7610, R24 ;  /* 0x00007610ff187816 */ /* 0x000fe20000000018 */
[----:B------:R-:W-:Y:S06]  /*6760*/  BRA `(.L_x_1513) ;  /* 0x0000000000247947 */ /* 0x000fec0003800000 */
.L_x_1537:
[----:B------:R-:W2:Y:S02]  /*6770*/  LDG.E.64 R4, desc[UR36][R4.64] ;  /* 0x0000002404047981 */ /* 0x000ea4000c1e1b00 */
[----:B--2---:R-:W0:Y:S02]  /*6780*/  I2F.U64 R0, R4 ;  /* 0x0000000400007312 */ /* 0x004e240000301000 */
[----:B0-----:R-:W-:-:S04]  /*6790*/  F2FP.F16.F32.PACK_AB R0, RZ, R0 ;  /* 0x00000000ff00723e */ /* 0x001fc800000000ff */
[----:B------:R-:W-:Y:S01]  /*67a0*/  PRMT R24, R0, 0x7610, R24 ;  /* 0x0000761000187816 */ /* 0x000fe20000000018 */
[----:B------:R-:W-:Y:S06]  /*67b0*/  BRA `(.L_x_1513) ;  /* 0x0000000000107947 */ /* 0x000fec0003800000 */
.L_x_1536:
[----:B------:R-:W2:Y:S02]  /*67c0*/  LDG.E R4, desc[UR36][R4.64] ;  /* 0x0000002404047981 */ /* 0x000ea4000c1e1900 */
[----:B--2---:R-:W-:-:S04]  /*67d0*/  I2FP.F32.U32 R0, R4 ;  /* 0x0000000400007245 */ /* 0x004fc80000201000 */
[----:B------:R-:W-:-:S04]  /*67e0*/  F2FP.F16.F32.PACK_AB R0, RZ, R0 ;  /* 0x00000000ff00723e */ /* 0x000fc800000000ff */
[----:B------:R-:W-:-:S07]  /*67f0*/  PRMT R24, R0, 0x7610, R24 ;  /* 0x0000761000187816 */ /* 0x000fce0000000018 */
.L_x_1513:
[----:B------:R-:W-:-:S07]  /*6800*/  VIADD R27, R27, 0x80 ;  /* 0x000000801b1b7836 */ /* 0x000fce0000000000 */
.L_x_1474:
[----:B------:R-:W-:Y:S05]  /*6810*/  BSYNC.RECONVERGENT B6 ;  /* 0x0000000000067941 */ /* 0x000fea0003800200 */
.L_x_1473:
        /* <DEDUP_REMOVED lines=27> */
.L_x_1546:
[----:B------:R-:W2:Y:S02]  /*69d0*/  LDG.E.U8 R4, desc[UR36][R4.64] ;  /* 0x0000002404047981 */ /* 0x000ea4000c1e1100 */
[----:B--2---:R-:W-:-:S04]  /*69e0*/  I2FP.F32.U32 R0, R4 ;  /* 0x0000000400007245 */ /* 0x004fc80000201000 */
[----:B------:R-:W-:-:S04]  /*69f0*/  F2FP.F16.F32.PACK_AB R0, RZ, R0 ;  /* 0x00000000ff00723e */ /* 0x000fc800000000ff */
[----:B------:R-:W-:Y:S01]  /*6a00*/  PRMT R25, R0, 0x7610, R25 ;  /* 0x0000761000197816 */ /* 0x000fe20000000019 */
[----:B------:R-:W-:Y:S06]  /*6a10*/  BRA `(.L_x_1548) ;  /* 0x0000000c00d87947 */ /* 0x000fec0003800000 */
.L_x_1545:
        /* <DEDUP_REMOVED lines=11> */
.L_x_1550:
[----:B------:R-:W2:Y:S02]  /*6ad0*/  LDG.E R4, desc[UR36][R4.64] ;  /* 0x0000002404047981 */ /* 0x000ea4000c1e1900 */
[----:B--2---:R-:W-:-:S04]  /*6ae0*/  I2FP.F32.S32 R0, R4 ;  /* 0x0000000400007245 */ /* 0x004fc80000201400 */
[----:B------:R-:W-:-:S04]  /*6af0*/  F2FP.F16.F32.PACK_AB R0, RZ, R0 ;  /* 0x00000000ff00723e */ /* 0x000fc800000000ff */
[----:B------:R-:W-:Y:S01]  /*6b00*/  PRMT R25, R0, 0x7610, R25 ;  /* 0x0000761000197816 */ /* 0x000fe20000000019 */
[----:B------:R-:W-:Y:S06]  /*6b10*/  BRA `(.L_x_1548) ;  /* 0x0000000c00987947 */ /* 0x000fec0003800000 */
.L_x_1549:
[----:B------:R-:W2:Y:S02]  /*6b20*/  LDG.E.U16 R4, desc[UR36][R4.64] ;  /* 0x0000002404047981 */ /* 0x000ea4000c1e1500 */
[----:B--2---:R-:W0:Y:S02]  /*6b30*/  I2F.S16 R0, R4 ;  /* 0x0000000400007306 */ /* 0x004e240000101400 */
[----:B0-----:R-:W-:-:S04]  /*6b40*/  F2FP.F16.F32.PACK_AB R0, RZ, R0 ;  /* 0x00000000ff00723e */ /* 0x001fc800000000ff */
[----:B------:R-:W-:Y:S01]  /*6b50*/  PRMT R25, R0, 0x7610, R25 ;  /* 0x0000761000197816 */ /* 0x000fe20000000019 */
[----:B------:R-:W-:Y:S06]  /*6b60*/  BRA `(.L_x_1548) ;  /* 0x0000000c00847947 */ /* 0x000fec0003800000 */
.L_x_1544:
        /* <DEDUP_REMOVED lines=9> */
.L_x_1552:
[----:B------:R0:W5:Y:S01]  /*6c00*/  LDG.E.U16 R25, desc[UR36][R4.64] ;  /* 0x0000002404197981 */ /* 0x000162000c1e1500 */
[----:B------:R-:W-:Y:S05]  /*6c10*/  BRA `(.L_x_1548) ;  /* 0x0000000c00587947 */ /* 0x000fea0003800000 */
.L_x_1551:
        /* <DEDUP_REMOVED lines=9> */
.L_x_1554:
[----:B------:R1:W5:Y:S01]  /*6cb0*/  LDG.E.U16 R25, desc[UR36][R4.64] ;  /* 0x0000002404197981 */ /* 0x000362000c1e1500 */
[----:B------:R-:W-:Y:S05]  /*6cc0*/  BRA `(.L_x_1548) ;  /* 0x0000000c002c7947 */ /* 0x000fea0003800000 */
.L_x_1553:
        /* <DEDUP_REMOVED lines=13> */
.L_x_1543:
        /* <DEDUP_REMOVED lines=14> */
.L_x_1557:
        /* <DEDUP_REMOVED lines=13> */
.L_x_1556:
        /* <DEDUP_REMOVED lines=27> */
.L_x_1559:
        /* <DEDUP_REMOVED lines=15> */
.L_x_1558:
[----:B------:R-:W2:Y:S02]  /*71f0*/  LDG.E.U16 R0, desc[UR36][R4.64] ;  /* 0x0000002404007981 */ /* 0x000ea4000c1e1500 */
[----:B--2---:R-:W-:-:S05]  /*7200*/  IMAD.U32 R0, R0, 0x10000, RZ ;  /* 0x0001000000007824 */ /* 0x004fca00078e00ff */
[----:B------:R-:W-:-:S04]  /*7210*/  F2FP.F16.F32.PACK_AB R0, RZ, R0 ;  /* 0x00000000ff00723e */ /* 0x000fc800000000ff */
[----:B------:R-:W-:Y:S01]  /*7220*/  PRMT R25, R0, 0x7610, R25 ;  /* 0x0000761000197816 */ /* 0x000fe20000000019 */
[----:B------:R-:W-:Y:S06]  /*7230*/  BRA `(.L_x_1548) ;  /* 0x0000000400d07947 */ /* 0x000fec0003800000 */
.L_x_1555:
        /* <DEDUP_REMOVED lines=13> */
.L_x_1562:
        /* <DEDUP_REMOVED lines=21> */
.L_x_1566:
[----:B------:R-:W-:Y:S05]  /*7460*/  BSYNC.RECONVERGENT B1 ;  /* 0x0000000000017941 */ /* 0x000fea0003800200 */
.L_x_1565:
[----:B------:R-:W-:Y:S01]  /*7470*/  IMAD.SHL.U32 R0, R0, 0x100000, RZ ;  /* 0x0010000000007824 */ /* 0x000fe200078e00ff */
[----:B------:R-:W-:-:S04]  /*7480*/  LEA R3, R3, 0x3b800000, 0x17 ;  /* 0x3b80000003037811 */ /* 0x000fc800078eb8ff */
[----:B------:R-:W-:-:S07]  /*7490*/  LOP3.LUT R0, R3, R0, R7, 0xfe, !PT ;  /* 0x0000000003007212 */ /* 0x000fce00078efe07 */
.L_x_1564:
[----:B------:R-:W-:Y:S05]  /*74a0*/  BSYNC.RECONVERGENT B0 ;  /* 0x0000000000007941 */ /* 0x000fea0003800200 */
.L_x_1563:
[----:B------:R-:W-:-:S04]  /*74b0*/  F2FP.F16.F32.PACK_AB R0, RZ, R0 ;  /* 0x00000000ff00723e */ /* 0x000fc800000000ff */
[----:B------:R-:W-:Y:S01]  /*74c0*/  PRMT R25, R0, 0x7610, R25 ;  /* 0x0000761000197816 */ /* 0x000fe20000000019 */
[----:B------:R-:W-:Y:S06]  /*74d0*/  BRA `(.L_x_1548) ;  /* 0x0000000400287947 */ /* 0x000fec0003800000 */
.L_x_1561:
        /* <DEDUP_REMOVED lines=21> */
.L_x_1570:
[----:B------:R-:W-:Y:S05]  /*7630*/  BSYNC.RECONVERGENT B1 ;  /* 0x0000000000017941 */ /* 0x000fea0003800200 */
.L_x_1569:
[----:B------:R-:W-:Y:S01]  /*7640*/  IMAD.SHL.U32 R0, R0, 0x200000, RZ ;  /* 0x0020000000007824 */ /* 0x000fe200078e00ff */
[----:B------:R-:W-:-:S04]  /*7650*/  LEA R3, R3, 0x37800000, 0x17 ;  /* 0x3780000003037811 */ /* 0x000fc800078eb8ff */
[----:B------:R-:W-:-:S07]  /*7660*/  LOP3.LUT R0, R3, R0, R7, 0xfe, !PT ;  /* 0x0000000003007212 */ /* 0x000fce00078efe07 */
.L_x_1568:
[----:B------:R-:W-:Y:S05]  /*7670*/  BSYNC.RECONVERGENT B0 ;  /* 0x0000000000007941 */ /* 0x000fea0003800200 */
.L_x_1567:
[----:B------:R-:W-:-:S04]  /*7680*/  F2FP.F16.F32.PACK_AB R0, RZ, R0 ;  /* 0x00000000ff00723e */ /* 0x000fc800000000ff */
[----:B------:R-:W-:Y:S01]  /*7690*/  PRMT R25, R0, 0x7610, R25 ;  /* 0x0000761000197816 */ /* 0x000fe20000000019 */
[----:B------:R-:W-:Y:S06]  /*76a0*/  BRA `(.L_x_1548) ;  /* 0x0000000000b47947 */ /* 0x000fec0003800000 */
.L_x_1560:
        /* <DEDUP_REMOVED lines=14> */
.L_x_1574:
[----:B------:R-:W-:Y:S05]  /*7790*/  BSYNC.RECONVERGENT B0 ;  /* 0x0000000000007941 */ /* 0x000fea0003800200 */
.L_x_1573:
[----:B------:R-:W-:-:S04]  /*77a0*/  F2FP.F16.F32.PACK_AB R0, RZ, R0 ;  /* 0x00000000ff00723e */ /* 0x000fc800000000ff */
[----:B------:R-:W-:Y:S01]  /*77b0*/  PRMT R25, R0, 0x7610, R25 ;  /* 0x0000761000197816 */ /* 0x000fe20000000019 */
[----:B------:R-:W-:Y:S06]  /*77c0*/  BRA `(.L_x_1548) ;  /* 0x00000000006c7947 */ /* 0x000fec0003800000 */
.L_x_1547:
        /* <DEDUP_REMOVED lines=16> */
.L_x_1575:
[----:B------:R-:W-:Y:S01]  /*78d0*/  PRMT R25, RZ, 0x7610, R25 ;  /* 0x00007610ff197816 */ /* 0x000fe20000000019 */
[----:B------:R-:W-:Y:S06]  /*78e0*/  BRA `(.L_x_1548) ;  /* 0x0000000000247947 */ /* 0x000fec0003800000 */
.L_x_1572:
[----:B------:R-:W2:Y:S02]  /*78f0*/  LDG.E.64 R4, desc[UR36][R4.64] ;  /* 0x0000002404047981 */ /* 0x000ea4000c1e1b00 */
[----:B--2---:R-:W0:Y:S02]  /*7900*/  I2F.U64 R0, R4 ;  /* 0x0000000400007312 */ /* 0x004e240000301000 */
[----:B0-----:R-:W-:-:S04]  /*7910*/  F2FP.F16.F32.PACK_AB R0, RZ, R0 ;  /* 0x00000000ff00723e */ /* 0x001fc800000000ff */
[----:B------:R-:W-:Y:S01]  /*7920*/  PRMT R25, R0, 0x7610, R25 ;  /* 0x0000761000197816 */ /* 0x000fe20000000019 */
[----:B------:R-:W-:Y:S06]  /*7930*/  BRA `(.L_x_1548) ;  /* 0x0000000000107947 */ /* 0x000fec0003800000 */
.L_x_1571:
[----:B------:R-:W2:Y:S02]  /*7940*/  LDG.E R4, desc[UR36][R4.64] ;  /* 0x0000002404047981 */ /* 0x000ea4000c1e1900 */
[----:B--2---:R-:W-:-:S04]  /*7950*/  I2FP.F32.U32 R0, R4 ;  /* 0x0000000400007245 */ /* 0x004fc80000201000 */
[----:B------:R-:W-:-:S04]  /*7960*/  F2FP.F16.F32.PACK_AB R0, RZ, R0 ;  /* 0x00000000ff00723e */ /* 0x000fc800000000ff */
[----:B------:R-:W-:-:S07]  /*7970*/  PRMT R25, R0, 0x7610, R25 ;  /* 0x0000761000197816 */ /* 0x000fce0000000019 */
.L_x_1548:
        /* <DEDUP_REMOVED lines=21> */
.L_x_1579:
[----:B------:R-:W2:Y:S02]  /*7ad0*/  LDG.E.U8 R4, desc[UR36][R4.64] ;  /* 0x0000002404047981 */ /* 0x000ea4000c1e1100 */
[----:B--2---:R-:W-:-:S04]  /*7ae0*/  I2FP.F32.U32 R0, R4 ;  /* 0x0000000400007245 */ /* 0x004fc80000201000 */
[----:B------:R-:W-:Y:S01]  /*7af0*/  F2FP.F16.F32.PACK_AB R0, RZ, R0 ;  /* 0x00000000ff00723e */ /* 0x000fe200000000ff */
[----:B------:R-:W-:Y:S06]  /*7b00*/  BRA `(.L_x_1542) ;  /* 0x0000000c00a07947 */ /* 0x000fec0003800000 */
.L_x_1578:
        /* <DEDUP_REMOVED lines=10> */
.L_x_1582:
[----:B------:R-:W2:Y:S02]  /*7bb0*/  LDG.E R4, desc[UR36][R4.64] ;  /* 0x0000002404047981 */ /* 0x000ea4000c1e1900 */
[----:B--2---:R-:W-:-:S04]  /*7bc0*/  I2FP.F32.S32 R0, R4 ;  /* 0x0000000400007245 */ /* 0x004fc80000201400 */
[----:B------:R-:W-:Y:S01]  /*7bd0*/  F2FP.F16.F32.PACK_AB R0, RZ, R0 ;  /* 0x00000000ff00723e */ /* 0x000fe200000000ff */
[----:B------:R-:W-:Y:S06]  /*7be0*/  BRA `(.L_x_1542) ;  /* 0x0000000c00687947 */ /* 0x000fec0003800000 */
.L_x_1581:
[----:B------:R-:W2:Y:S02]  /*7bf0*/  LDG.E.U16 R4, desc[UR36][R4.64] ;  /* 0x0000002404047981 */ /* 0x000ea4000c1e1500 */
[----:B--2---:R-:W0:Y:S02]  /*7c00*/  I2F.S16 R0, R4 ;  /* 0x0000000400007306 */ /* 0x004e240000101400 */
[----:B0-----:R-:W-:Y:S01]  /*7c10*/  F2FP.F16.F32.PACK_AB R0, RZ, R0 ;  /* 0x00000000ff00723e */ /* 0x001fe200000000ff */
[----:B------:R-:W-:Y:S06]  /*7c20*/  BRA `(.L_x_1542) ;  /* 0x0000000c00587947 */ /* 0x000fec0003800000 */
.L_x_1577:
        /* <DEDUP_REMOVED lines=9> */
.L_x_1584:
[----:B------:R2:W5:Y:S01]  /*7cc0*/  LDG.E.U16 R0, desc[UR36][R4.64] ;  /* 0x0000002404007981 */ /* 0x000562000c1e1500 */
[----:B------:R-:W-:Y:S05]  /*7cd0*/  BRA `(.L_x_1542) ;  /* 0x0000000c002c7947 */ /* 0x000fea0003800000 */
.L_x_1583:
        /* <DEDUP_REMOVED lines=9> */
.L_x_1586:
[----:B------:R3:W5:Y:S01]  /*7d70*/  LDG.E.U16 R0, desc[UR36][R4.64] ;  /* 0x0000002404007981 */ /* 0x000762000c1e1500 */
[----:B------:R-:W-:Y:S05]  /*7d80*/  BRA `(.L_x_1542) ;  /* 0x0000000c00007947 */ /* 0x000fea0003800000 */
.L_x_1585:
        /* <DEDUP_REMOVED lines=12> */
.L_x_1576:
        /* <DEDUP_REMOVED lines=13> */
.L_x_1589:
        /* <DEDUP_REMOVED lines=12> */
.L_x_1588:
        /* <DEDUP_REMOVED lines=27> */
.L_x_1591:
        /* <DEDUP_REMOVED lines=12> */
[----:B------:R-:W-:Y:S01]  /*8250*/  F2FP.F16.F32.PACK_AB R0, RZ, R0 ;  /* 0x00000000ff00723e */ /* 0x000fe200000000ff */
[----:B------:R-:W-:Y:S06]  /*8260*/  BRA `(.L_x_1542) ;  /* 0x0000000400c87947 */ /* 0x000fec0003800000 */
.L_x_1590:
[----:B------:R-:W2:Y:S02]  /*8270*/  LDG.E.U16 R0, desc[UR36][R4.64] ;  /* 0x0000002404007981 */ /* 0x000ea4000c1e1500 */
[----:B--2---:R-:W-:-:S05]  /*8280*/  IMAD.U32 R0, R0, 0x10000, RZ ;  /* 0x0001000000007824 */ /* 0x004fca00078e00ff */
[----:B------:R-:W-:Y:S01]  /*8290*/  F2FP.F16.F32.PACK_AB R0, RZ, R0 ;  /* 0x00000000ff00723e */ /* 0x000fe200000000ff */
[----:B------:R-:W-:Y:S06]  /*82a0*/  BRA `(.L_x_1542) ;  /* 0x0000000400b87947 */ /* 0x000fec0003800000 */
.L_x_1587:
        /* <DEDUP_REMOVED lines=12> */
.L_x_1594:
        /* <DEDUP_REMOVED lines=21> */
.L_x_1598:
[----:B------:R-:W-:Y:S05]  /*84c0*/  BSYNC.RECONVERGENT B1 ;  /* 0x0000000000017941 */ /* 0x000fea0003800200 */
.L_x_1597:
[----:B------:R-:W-:Y:S01]  /*84d0*/  IMAD.SHL.U32 R0, R0, 0x100000, RZ ;  /* 0x0010000000007824 */ /* 0x000fe200078e00ff */
[----:B------:R-:W-:-:S04]  /*84e0*/  LEA R3, R3, 0x3b800000, 0x17 ;  /* 0x3b80000003037811 */ /* 0x000fc800078eb8ff */
[----:B------:R-:W-:-:S07]  /*84f0*/  LOP3.LUT R0, R3, R0, R7, 0xfe, !PT ;  /* 0x0000000003007212 */ /* 0x000fce00078efe07 */
.L_x_1596:
[----:B------:R-:W-:Y:S05]  /*8500*/  BSYNC.RECONVERGENT B0 ;  /* 0x0000000000007941 */ /* 0x000fea0003800200 */
.L_x_1595:
[----:B------:R-:W-:Y:S01]  /*8510*/  F2FP.F16.F32.PACK_AB R0, RZ, R0 ;  /* 0x00000000ff00723e */ /* 0x000fe200000000ff */
[----:B------:R-:W-:Y:S06]  /*8520*/  BRA `(.L_x_1542) ;  /* 0x0000000400187947 */ /* 0x000fec0003800000 */
.L_x_1593:
        /* <DEDUP_REMOVED lines=21> */
.L_x_1602:
[----:B------:R-:W-:Y:S05]  /*8680*/  BSYNC.RECONVERGENT B1 ;  /* 0x0000000000017941 */ /* 0x000fea0003800200 */
.L_x_1601:
[----:B------:R-:W-:Y:S01]  /*8690*/  IMAD.SHL.U32 R0, R0, 0x200000, RZ ;  /* 0x0020000000007824 */ /* 0x000fe200078e00ff */
[----:B------:R-:W-:-:S04]  /*86a0*/  LEA R3, R3, 0x37800000, 0x17 ;  /* 0x3780000003037811 */ /* 0x000fc800078eb8ff */
[----:B------:R-:W-:-:S07]  /*86b0*/  LOP3.LUT R0, R3, R0, R7, 0xfe, !PT ;  /* 0x0000000003007212 */ /* 0x000fce00078efe07 */
.L_x_1600:
[----:B------:R-:W-:Y:S05]  /*86c0*/  BSYNC.RECONVERGENT B0 ;  /* 0x0000000000007941 */ /* 0x000fea0003800200 */
.L_x_1599:
[----:B------:R-:W-:Y:S01]  /*86d0*/  F2FP.F16.F32.PACK_AB R0, RZ, R0 ;  /* 0x00000000ff00723e */ /* 0x000fe200000000ff */
[----:B------:R-:W-:Y:S06]  /*86e0*/  BRA `(.L_x_1542) ;  /* 0x0000000000a87947 */ /* 0x000fec0003800000 */
.L_x_1592:
        /* <DEDUP_REMOVED lines=14> */
.L_x_1606:
[----:B------:R-:W-:Y:S05]  /*87d0*/  BSYNC.RECONVERGENT B0 ;  /* 0x0000000000007941 */ /* 0x000fea0003800200 */
.L_x_1605:
[----:B------:R-:W-:Y:S01]  /*87e0*/  F2FP.F16.F32.PACK_AB R0, RZ, R0 ;  /* 0x00000000ff00723e */ /* 0x000fe200000000ff */
[----:B------:R-:W-:Y:S06]  /*87f0*/  BRA `(.L_x_1542) ;  /* 0x0000000000647947 */ /* 0x000fec0003800000 */
.L_x_1580:
        /* <DEDUP_REMOVED lines=16> */
.L_x_1607:
[----:B------:R-:W-:Y:S01]  /*8900*/  PRMT R0, RZ, 0x7610, R0 ;  /* 0x00007610ff007816 */ /* 0x000fe20000000000 */
[----:B------:R-:W-:Y:S06]  /*8910*/  BRA `(.L_x_1542) ;  /* 0x00000000001c7947 */ /* 0x000fec0003800000 */
.L_x_1604:
[----:B------:R-:W2:Y:S02]  /*8920*/  LDG.E.64 R4, desc[UR36][R4.64] ;  /* 0x0000002404047981 */ /* 0x000ea4000c1e1b00 */
[----:B--2---:R-:W0:Y:S02]  /*8930*/  I2F.U64 R0, R4 ;  /* 0x0000000400007312 */ /* 0x004e240000301000 */
[----:B0-----:R-:W-:Y:S01]  /*8940*/  F2FP.F16.F32.PACK_AB R0, RZ, R0 ;  /* 0x00000000ff00723e */ /* 0x001fe200000000ff */
[----:B------:R-:W-:Y:S06]  /*8950*/  BRA `(.L_x_1542) ;  /* 0x00000000000c7947 */ /* 0x000fec0003800000 */
.L_x_1603:
[----:B------:R-:W2:Y:S02]  /*8960*/  LDG.E R4, desc[UR36][R4.64] ;  /* 0x0000002404047981 */ /* 0x000ea4000c1e1900 */
[----:B--2---:R-:W-:-:S04]  /*8970*/  I2FP.F32.U32 R0, R4 ;  /* 0x0000000400007245 */ /* 0x004fc80000201000 */
[----:B------:R-:W-:-:S07]  /*8980*/  F2FP.F16.F32.PACK_AB R0, RZ, R0 ;  /* 0x00000000ff00723e */ /* 0x000fce00000000ff */
.L_x_1542:
[----:B------:R-:W-:Y:S05]  /*8990*/  BSYNC.RECONVERGENT B6 ;  /* 0x0000000000067941 */ /* 0x000fea0003800200 */
.L_x_1541:
[----:B------:R-:W4:Y:S01]  /*89a0*/  LDC.U8 R26, c[0x0][0x3b0] ;  /* 0x0000ec00ff1a7b82 */ /* 0x000f220000000000 */
[CC--:B------:R-:W-:Y:S01]  /*89b0*/  ISETP.GE.AND P2, PT, R19.reuse, R28.reuse, PT ;  /* 0x0000001c1300720c */ /* 0x0c0fe20003f46270 */
[C---:B------:R-:W-:Y:S01]  /*89c0*/  VIADD R3, R19.reuse, 0x100 ;  /* 0x0000010013037836 */ /* 0x040fe20000000000 */
[----:B------:R-:W-:Y:S01]  /*89d0*/  BSSY.RECONVERGENT B0, `(.L_x_1608) ;  /* 0x0000031000007945 */ /* 0x000fe20003800200 */
[C---:B0123--:R-:W-:Y:S02]  /*89e0*/  VIADD R5, R19.reuse, 0x180 ;  /* 0x0000018013057836 */ /* 0x04ffe40000000000 */
[----:B------:R-:W-:Y:S01]  /*89f0*/  VIADD R27, R19, 0x80 ;  /* 0x00000080131b7836 */ /* 0x000fe20000000000 */
[-C--:B------:R-:W-:Y:S02]  /*8a00*/  ISETP.GE.AND P0, PT, R3, R28.reuse, PT ;  /* 0x0000001c0300720c */ /* 0x080fe40003f06270 */
[-C--:B------:R-:W-:Y:S02]  /*8a10*/  ISETP.GE.AND P1, PT, R5, R28.reuse, PT ;  /* 0x0000001c0500720c */ /* 0x080fe40003f26270 */
[----:B------:R-:W-:-:S03]  /*8a20*/  ISETP.GE.AND P3, PT, R27, R28, PT ;  /* 0x0000001c1b00720c */ /* 0x000fc60003f66270 */
[----:B------:R-:W-:Y:S10]  /*8a30*/  @P2 BRA `(.L_x_1609) ;  /* 0x0000000000a82947 */ /* 0x000ff40003800000 */
[----:B-----5:R-:W-:Y:S02]  /*8a40*/  HADD2.F32 R17, -RZ, R17.H0_H0 ;  /* 0x20000011ff117230 */ /* 0x020fe40000004100 */
[----:B------:R-:W-:Y:S02]  /*8a50*/  IMAD.MOV.U32 R7, RZ, RZ, 0x3e800000 ;  /* 0x3e800000ff077424 */ /* 0x000fe400078e00ff */
[----:B------:R-:W-:Y:S02]  /*8a60*/  IMAD.MOV.U32 R8, RZ, RZ, 0x3d39bf78 ;  /* 0x3d39bf78ff087424 */ /* 0x000fe400078e00ff */
[----:B------:R-:W-:Y:S01]  /*8a70*/  FMUL.FTZ R3, R17, 1.4426950216293334961 ;  /* 0x3fb8aa3b11037820 */ /* 0x000fe20000410000 */
[----:B------:R-:W-:-:S05]  /*8a80*/  HADD2.F32 R16, -RZ, R16.H0_H0 ;  /* 0x20000010ff107230 */ /* 0x000fca0000004100 */
        /* <DEDUP_REMOVED lines=36> */
[----:B------:R-:W-:-:S07]  /*8cd0*/  F2FP.F16.F32.PACK_AB R3, RZ, R3 ;  /* 0x00000003ff03723e */ /* 0x000fce00000000ff */
.L_x_1609:
[----:B------:R-:W-:Y:S05]  /*8ce0*/  BSYNC.RECONVERGENT B0 ;  /* 0x0000000000007941 */ /* 0x000fea0003800200 */
.L_x_1608:
[----:B------:R-:W-:Y:S04]  /*8cf0*/  BSSY.RECONVERGENT B0, `(.L_x_1610) ;  /* 0x000002c000007945 */ /* 0x000fe80003800200 */
[----:B------:R-:W-:Y:S05]  /*8d00*/  @P3 BRA `(.L_x_1611) ;  /* 0x0000000000a83947 */ /* 0x000fea0003800000 */
[----:B-----5:R-:W-:Y:S02]  /*8d10*/  HADD2.F32 R22, -RZ, R22.H0_H0 ;  /* 0x20000016ff167230 */ /* 0x020fe40000004100 */
[----:B------:R-:W-:Y:S02]  /*8d20*/  IMAD.MOV.U32 R8, RZ, RZ, 0x3e800000 ;  /* 0x3e800000ff087424 */ /* 0x000fe400078e00ff */
[----:B------:R-:W-:Y:S02]  /*8d30*/  IMAD.MOV.U32 R9, RZ, RZ, 0x3d39bf78 ;  /* 0x3d39bf78ff097424 */ /* 0x000fe400078e00ff */
[----:B------:R-:W-:-:S06]  /*8d40*/  FMUL.FTZ R4, R22, 1.4426950216293334961 ;  /* 0x3fb8aa3b16047820 */ /* 0x000fcc0000410000 */
        /* <DEDUP_REMOVED lines=33> */
[----:B------:R-:W-:-:S02]  /*8f60*/  HADD2.F32 R7, -RZ, R18.H0_H0 ;  /* 0x20000012ff077230 */ /* 0x000fc40000004100 */
[----:B-1----:R-:W-:-:S04]  /*8f70*/  FFMA.FTZ R4, -R5, R5, 1 ;  /* 0x3f80000005047423 */ /* 0x002fc80000010105 */
[----:B------:R-:W-:-:S04]  /*8f80*/  FFMA.FTZ R4, R22, R4, R5 ;  /* 0x0000000416047223 */ /* 0x000fc80000010005 */
[----:B------:R-:W-:-:S05]  /*8f90*/  FMUL.FTZ R18, R7, R4 ;  /* 0x0000000407127220 */ /* 0x000fca0000410000 */
[----:B------:R-:W-:-:S07]  /*8fa0*/  F2FP.F16.F32.PACK_AB R18, RZ, R18 ;  /* 0x00000012ff12723e */ /* 0x000fce00000000ff */
.L_x_1611:
[----:B------:R-:W-:Y:S05]  /*8fb0*/  BSYNC.RECONVERGENT B0 ;  /* 0x0000000000007941 */ /* 0x000fea0003800200 */
.L_x_1610:
[----:B------:R-:W-:Y:S04]  /*8fc0*/  BSSY.RECONVERGENT B0, `(.L_x_1612) ;  /* 0x000002c000007945 */ /* 0x000fe80003800200 */
[----:B------:R-:W-:Y:S05]  /*8fd0*/  @P0 BRA `(.L_x_1613) ;  /* 0x0000000000a80947 */ /* 0x000fea0003800000 */
        /* <DEDUP_REMOVED lines=42> */
.L_x_1613:
[----:B------:R-:W-:Y:S05]  /*9280*/  BSYNC.RECONVERGENT B0 ;  /* 0x0000000000007941 */ /* 0x000fea0003800200 */
.L_x_1612:
        /* <DEDUP_REMOVED lines=44> */
.L_x_1615:
[----:B------:R-:W-:Y:S05]  /*9550*/  BSYNC.RECONVERGENT B0 ;  /* 0x0000000000007941 */ /* 0x000fea0003800200 */
.L_x_1614:
[----:B------:R-:W-:Y:S04]  /*9560*/  BSSY.RECONVERGENT B6, `(.L_x_1616) ;  /* 0x000010e000067945 */ /* 0x000fe80003800200 */
[----:B------:R-:W-:Y:S05]  /*9570*/  @P2 BRA `(.L_x_1617) ;  /* 0x0000001000302947 */ /* 0x000fea0003800000 */
[----:B------:R-:W0:Y:S01]  /*9580*/  LDCU UR4, c[0x0][0x3b4] ;  /* 0x00007680ff0477ac */ /* 0x000e220008000800 */
[----:B------:R-:W1:Y:S01]  /*9590*/  LDC.64 R8, c[0x0][0x388] ;  /* 0x0000e200ff087b82 */ /* 0x000e620000000a00 */
[----:B-----5:R-:W-:Y:S01]  /*95a0*/  IMAD R0, R2, 0x200, R19 ;  /* 0x0000020002007824 */ /* 0x020fe200078e0213 */
[----:B----4-:R-:W-:-:S03]  /*95b0*/  PRMT R4, R26, 0x9910, RZ ;  /* 0x000099101a047816 */ /* 0x010fc600000000ff */
[----:B0-----:R-:W-:Y:S02]  /*95c0*/  IMAD R5, R0, UR4, RZ ;  /* 0x0000000400057c24 */ /* 0x001fe4000f8e02ff */
[----:B------:R-:W-:-:S05]  /*95d0*/  IMAD.MOV.U32 R0, RZ, RZ, R4 ;  /* 0x000000ffff007224 */ /* 0x000fca00078e0004 */
[----:B------:R-:W-:Y:S02]  /*95e0*/  ISETP.GT.AND P0, PT, R0, 0x9, PT ;  /* 0x000000090000780c */ /* 0x000fe40003f04270 */
[----:B-1----:R-:W-:-:S05]  /*95f0*/  IADD3 R8, P1, PT, R5, R8, RZ ;  /* 0x0000000805087210 */ /* 0x002fca0007f3e0ff */
        /* <DEDUP_REMOVED lines=10> */
[----:B------:R-:W-:Y:S02]  /*96a0*/  HADD2.F32 R3, -RZ, R3.H0_H0 ;  /* 0x20000003ff037230 */ /* 0x000fe40000004100 */
[----:B------:R-:W-:-:S04]  /*96b0*/  IMAD.MOV.U32 R19, RZ, RZ, R27 ;  /* 0x000000ffff137224 */ /* 0x000fc800078e001b */
[----:B------:R-:W0:Y:S02]  /*96c0*/  F2I.FTZ.TRUNC.NTZ R3, R3 ;  /* 0x0000000300037305 */ /* 0x000e24000021f100 */
[----:B0-----:R0:W-:Y:S01]  /*96d0*/  STG.E.U8 desc[UR36][R8.64], R3 ;  /* 0x0000000308007986 */ /* 0x0011e2000c101124 */
[----:B------:R-:W-:Y:S05]  /*96e0*/  BRA `(.L_x_1617) ;  /* 0x0000000c00d47947 */ /* 0x000fea0003800000 */
.L_x_1621:
[----:B------:R-:W-:Y:S02]  /*96f0*/  HADD2.F32 R5, -RZ, R3.H0_H0 ;  /* 0x20000003ff057230 */ /* 0x000fe40000004100 */
[----:B------:R-:W-:-:S04]  /*9700*/  IMAD.MOV.U32 R19, RZ, RZ, R27 ;  /* 0x000000ffff137224 */ /* 0x000fc800078e001b */
[----:B------:R-:W0:Y:S02]  /*9710*/  F2I.S64.TRUNC R4, R5 ;  /* 0x0000000500047311 */ /* 0x000e24000020d900 */
[----:B0-----:R0:W-:Y:S01]  /*9720*/  STG.E.U8 desc[UR36][R8.64], R4 ;  /* 0x0000000408007986 */ /* 0x0011e2000c101124 */
[----:B------:R-:W-:Y:S05]  /*9730*/  BRA `(.L_x_1617) ;  /* 0x0000000c00c07947 */ /* 0x000fea0003800000 */
.L_x_1620:
[----:B------:R-:W-:-:S13]  /*9740*/  ISETP.NE.AND P0, PT, R0, 0x2, PT ;  /* 0x000000020000780c */ /* 0x000fda0003f05270 */
[----:B------:R-:W-:Y:S05]  /*9750*/  @!P0 BRA `(.L_x_1623) ;  /* 0x0000000000388947 */ /* 0x000fea0003800000 */
[----:B------:R-:W-:-:S13]  /*9760*/  ISETP.NE.AND P0, PT, R0, 0x3, PT ;  /* 0x000000030000780c */ /* 0x000fda0003f05270 */
[----:B------:R-:W-:Y:S05]  /*9770*/  @!P0 BRA `(.L_x_1624) ;  /* 0x00000000001c8947 */ /* 0x000fea0003800000 */
[----:B------:R-:W-:-:S13]  /*9780*/  ISETP.NE.AND P0, PT, R0, 0x4, PT ;  /* 0x000000040000780c */ /* 0x000fda0003f05270 */
[----:B------:R-:W-:Y:S05]  /*9790*/  @P0 BRA `(.L_x_1622) ;  /* 0x0000000800f80947 */ /* 0x000fea0003800000 */
[----:B------:R-:W-:Y:S02]  /*97a0*/  HADD2.F32 R4, -RZ, R3.H0_H0 ;  /* 0x20000003ff047230 */ /* 0x000fe40000004100 */
[----:B------:R-:W-:-:S04]  /*97b0*/  IMAD.MOV.U32 R19, RZ, RZ, R27 ;  /* 0x000000ffff137224 */ /* 0x000fc800078e001b */
[----:B------:R-:W0:Y:S02]  /*97c0*/  F2I.S64.TRUNC R4, R4 ;  /* 0x0000000400047311 */ /* 0x000e24000020d900 */
[----:B0-----:R0:W-:Y:S01]  /*97d0*/  STG.E.64 desc[UR36][R8.64], R4 ;  /* 0x0000000408007986 */ /* 0x0011e2000c101b24 */
[----:B------:R-:W-:Y:S05]  /*97e0*/  BRA `(.L_x_1617) ;  /* 0x0000000c00947947 */ /* 0x000fea0003800000 */
.L_x_1624:
[----:B------:R-:W-:Y:S02]  /*97f0*/  HADD2.F32 R3, -RZ, R3.H0_H0 ;  /* 0x20000003ff037230 */ /* 0x000fe40000004100 */
[----:B------:R-:W-:-:S04]  /*9800*/  IMAD.MOV.U32 R19, RZ, RZ, R27 ;  /* 0x000000ffff137224 */ /* 0x000fc800078e001b */
[----:B------:R-:W0:Y:S02]  /*9810*/  F2I.FTZ.TRUNC.NTZ R3, R3 ;  /* 0x0000000300037305 */ /* 0x000e24000021f100 */
[----:B0-----:R0:W-:Y:S01]  /*9820*/  STG.E desc[UR36][R8.64], R3 ;  /* 0x0000000308007986 */ /* 0x0011e2000c101924 */
[----:B------:R-:W-:Y:S05]  /*9830*/  BRA `(.L_x_1617) ;  /* 0x0000000c00807947 */ /* 0x000fea0003800000 */
.L_x_1623:
[----:B------:R-:W-:Y:S02]  /*9840*/  HADD2.F32 R3, -RZ, R3.H0_H0 ;  /* 0x20000003ff037230 */ /* 0x000fe40000004100 */
[----:B------:R-:W-:-:S04]  /*9850*/  IMAD.MOV.U32 R19, RZ, RZ, R27 ;  /* 0x000000ffff137224 */ /* 0x000fc800078e001b */
[----:B------:R-:W0:Y:S02]  /*9860*/  F2I.FTZ.TRUNC.NTZ R3, R3 ;  /* 0x0000000300037305 */ /* 0x000e24000021f100 */
[----:B0-----:R0:W-:Y:S01]  /*9870*/  STG.E.U16 desc[UR36][R8.64], R3 ;  /* 0x0000000308007986 */ /* 0x0011e2000c101524 */
[----:B------:R-:W-:Y:S05]  /*9880*/  BRA `(.L_x_1617) ;  /* 0x0000000c006c7947 */ /* 0x000fea0003800000 */
.L_x_1619:
[----:B------:R-:W-:-:S13]  /*9890*/  ISETP.GT.AND P0, PT, R0, 0x6, PT ;  /* 0x000000060000780c */ /* 0x000fda0003f04270 */
[----:B------:R-:W-:Y:S05]  /*98a0*/  @P0 BRA `(.L_x_1625) ;  /* 0x00000000002c0947 */ /* 0x000fea0003800000 */
[----:B------:R-:W-:-:S13]  /*98b0*/  ISETP.NE.AND P0, PT, R0, 0x5, PT ;  /* 0x000000050000780c */ /* 0x000fda0003f05270 */
[----:B------:R-:W-:Y:S05]  /*98c0*/  @!P0 BRA `(.L_x_1626) ;  /* 0x0000000000188947 */ /* 0x000fea0003800000 */
[----:B------:R-:W-:-:S13]  /*98d0*/  ISETP.NE.AND P0, PT, R0, 0x6, PT ;  /* 0x000000060000780c */ /* 0x000fda0003f05270 */
[----:B------:R-:W-:Y:S05]  /*98e0*/  @P0 BRA `(.L_x_1622) ;  /* 0x0000000800a40947 */ /* 0x000fea0003800000 */
[----:B------:R-:W-:Y:S02]  /*98f0*/  HADD2.F32 R3, -RZ, R3.H0_H0 ;  /* 0x20000003ff037230 */ /* 0x000fe40000004100 */
[----:B------:R-:W-:-:S03]  /*9900*/  IMAD.MOV.U32 R19, RZ, RZ, R27 ;  /* 0x000000ffff137224 */ /* 0x000fc600078e001b */
[----:B------:R0:W-:Y:S01]  /*9910*/  STG.E desc[UR36][R8.64], R3 ;  /* 0x0000000308007986 */ /* 0x0001e2000c101924 */
[----:B------:R-:W-:Y:S05]  /*9920*/  BRA `(.L_x_1617) ;  /* 0x0000000c00447947 */ /* 0x000fea0003800000 */
.L_x_1626:
[----:B------:R0:W-:Y:S01]  /*9930*/  STG.E.U16 desc[UR36][R8.64], R3 ;  /* 0x0000000308007986 */ /* 0x0001e2000c101524 */
[----:B------:R-:W-:Y:S01]  /*9940*/  IMAD.MOV.U32 R19, RZ, RZ, R27 ;  /* 0x000000ffff137224 */ /* 0x000fe200078e001b */
[----:B------:R-:W-:Y:S06]  /*9950*/  BRA `(.L_x_1617) ;  /* 0x0000000c00387947 */ /* 0x000fec0003800000 */
.L_x_1625:
[----:B------:R-:W-:-:S13]  /*9960*/  ISETP.NE.AND P0, PT, R0, 0x7, PT ;  /* 0x000000070000780c */ /* 0x000fda0003f05270 */
[----:B------:R-:W-:Y:S05]  /*9970*/  @!P0 BRA `(.L_x_1627) ;  /* 0x00000000003c8947 */ /* 0x000fea0003800000 */
[----:B------:R-:W-:-:S13]  /*9980*/  ISETP.NE.AND P0, PT, R0, 0x8, PT ;  /* 0x000000080000780c */ /* 0x000fda0003f05270 */
[----:B------:R-:W-:Y:S05]  /*9990*/  @!P0 BRA `(.L_x_1628) ;  /* 0x00000000001c8947 */ /* 0x000fea0003800000 */
[----:B------:R-:W-:-:S13]  /*99a0*/  ISETP.NE.AND P0, PT, R0, 0x9, PT ;  /* 0x000000090000780c */ /* 0x000fda0003f05270 */
[----:B------:R-:W-:Y:S05]  /*99b0*/  @P0 BRA `(.L_x_1622) ;  /* 0x0000000800700947 */ /* 0x000fea0003800000 */
[----:B------:R-:W-:Y:S02]  /*99c0*/  HADD2.F32 R4, -RZ, R3.H0_H0 ;  /* 0x20000003ff047230 */ /* 0x000fe40000004100 */
[----:B------:R-:W-:Y:S02]  /*99d0*/  IMAD.MOV.U32 R5, RZ, RZ, RZ ;  /* 0x000000ffff057224 */ /* 0x000fe400078e00ff */
[----:B------:R-:W-:-:S03]  /*99e0*/  IMAD.MOV.U32 R19, RZ, RZ, R27 ;  /* 0x000000ffff137224 */ /* 0x000fc600078e001b */
[----:B------:R0:W-:Y:S01]  /*99f0*/  STG.E.64 desc[UR36][R8.64], R4 ;  /* 0x0000000408007986 */ /* 0x0001e2000c101b24 */
[----:B------:R-:W-:Y:S05]  /*9a00*/  BRA `(.L_x_1617) ;  /* 0x0000000c000c7947 */ /* 0x000fea0003800000 */
.L_x_1628:
[----:B------:R-:W-:Y:S02]  /*9a10*/  HADD2.F32 R0, -RZ, R3.H0_H0 ;  /* 0x20000003ff007230 */ /* 0x000fe40000004100 */
[----:B------:R-:W-:-:S03]  /*9a20*/  IMAD.MOV.U32 R19, RZ, RZ, R27 ;  /* 0x000000ffff137224 */ /* 0x000fc600078e001b */
[----:B------:R-:W-:-:S04]  /*9a30*/  F2FP.F16.F32.PACK_AB R0, RZ, R0 ;  /* 0x00000000ff00723e */ /* 0x000fc800000000ff */
[----:B------:R-:W-:-:S05]  /*9a40*/  PRMT R0, R0, 0x5410, RZ ;  /* 0x0000541000007816 */ /* 0x000fca00000000ff */
[----:B------:R0:W-:Y:S01]  /*9a50*/  STG.E desc[UR36][R8.64], R0 ;  /* 0x0000000008007986 */ /* 0x0001e2000c101924 */
[----:B------:R-:W-:Y:S05]  /*9a60*/  BRA `(.L_x_1617) ;  /* 0x0000000800f47947 */ /* 0x000fea0003800000 */
.L_x_1627:
[----:B------:R-:W-:Y:S02]  /*9a70*/  HADD2.F32 R4, -RZ, R3.H0_H0 ;  /* 0x20000003ff047230 */ /* 0x000fe40000004100 */
[----:B------:R-:W-:-:S03]  /*9a80*/  IMAD.MOV.U32 R19, RZ, RZ, R27 ;  /* 0x000000ffff137224 */ /* 0x000fc600078e001b */
[----:B------:R-:W-:-:S06]  /*9a90*/  FMUL.FTZ R4, R4, 1 ;  /* 0x3f80000004047820 */ /* 0x000fcc0000410000 */
[----:B------:R-:W0:Y:S02]  /*9aa0*/  F2F.F64.F32 R4, R4 ;  /* 0x0000000400047310 */ /* 0x000e240000201800 */
[----:B0-----:R0:W-:Y:S01]  /*9ab0*/  STG.E.64 desc[UR36][R8.64], R4 ;  /* 0x0000000408007986 */ /* 0x0011e2000c101b24 */
[----:B------:R-:W-:Y:S05]  /*9ac0*/  BRA `(.L_x_1617) ;  /* 0x0000000800dc7947 */ /* 0x000fea0003800000 */
.L_x_1618:
        /* <DEDUP_REMOVED lines=10> */
[----:B------:R-:W-:-:S04]  /*9b70*/  FSETP.NEU.FTZ.AND P0, PT, R3, RZ, PT ;  /* 0x000000ff0300720b */ /* 0x000fc80003f1d000 */
[----:B------:R-:W-:-:S05]  /*9b80*/  SEL R3, RZ, 0x1, !P0 ;  /* 0x00000001ff037807 */ /* 0x000fca0004000000 */
[----:B------:R0:W-:Y:S01]  /*9b90*/  STG.E.U8 desc[UR36][R8.64], R3 ;  /* 0x0000000308007986 */ /* 0x0001e2000c101124 */
[----:B------:R-:W-:Y:S05]  /*9ba0*/  BRA `(.L_x_1617) ;  /* 0x0000000800a47947 */ /* 0x000fea0003800000 */
.L_x_1631:
[----:B------:R-:W-:Y:S01]  /*9bb0*/  HADD2.F32 R3, -RZ, R3.H0_H0 ;  /* 0x20000003ff037230 */ /* 0x000fe20000004100 */
[----:B------:R-:W-:Y:S01]  /*9bc0*/  CS2R R6, SRZ ;  /* 0x0000000000067805 */ /* 0x000fe2000001ff00 */
[----:B------:R-:W-:-:S03]  /*9bd0*/  IMAD.MOV.U32 R19, RZ, RZ, R27 ;  /* 0x000000ffff137224 */ /* 0x000fc600078e001b */
[----:B------:R-:W-:-:S04]  /*9be0*/  FMUL.FTZ R3, R3, 1 ;  /* 0x3f80000003037820 */ /* 0x000fc80000410000 */
[----:B------:R-:W0:Y:S02]  /*9bf0*/  F2F.F64.F32 R4, R3 ;  /* 0x0000000300047310 */ /* 0x000e240000201800 */
[----:B0-----:R0:W-:Y:S01]  /*9c00*/  STG.E.128 desc[UR36][R8.64], R4 ;  /* 0x0000000408007986 */ /* 0x0011e2000c101d24 */
[----:B------:R-:W-:Y:S05]  /*9c10*/  BRA `(.L_x_1617) ;  /* 0x0000000800887947 */ /* 0x000fea0003800000 */
.L_x_1630:
[----:B------:R-:W-:-:S13]  /*9c20*/  ISETP.NE.AND P0, PT, R0, 0xf, PT ;  /* 0x0000000f0000780c */ /* 0x000fda0003f05270 */
[----:B------:R-:W-:Y:S05]  /*9c30*/  @!P0 BRA `(.L_x_1632) ;  /* 0x0000000000a88947 */ /* 0x000fea0003800000 */
[----:B------:R-:W-:-:S13]  /*9c40*/  ISETP.NE.AND P0, PT, R0, 0x17, PT ;  /* 0x000000170000780c */ /* 0x000fda0003f05270 */
[----:B------:R-:W-:Y:S05]  /*9c50*/  @!P0 BRA `(.L_x_1633) ;  /* 0x0000000000508947 */ /* 0x000fea0003800000 */
[----:B------:R-:W-:-:S13]  /*9c60*/  ISETP.NE.AND P0, PT, R0, 0x18, PT ;  /* 0x000000180000780c */ /* 0x000fda0003f05270 */
[----:B------:R-:W-:Y:S05]  /*9c70*/  @P0 BRA `(.L_x_1622) ;  /* 0x0000000400c00947 */ /* 0x000fea0003800000 */
        /* <DEDUP_REMOVED lines=13> */
.L_x_1635:
[----:B------:R-:W-:Y:S05]  /*9d50*/  BSYNC.RECONVERGENT B0 ;  /* 0x0000000000007941 */ /* 0x000fea0003800200 */
.L_x_1634:
[----:B------:R-:W-:Y:S01]  /*9d60*/  LOP3.LUT R5, R0, 0x80, R5, 0xf8, !PT ;  /* 0x0000008000057812 */ /* 0x000fe200078ef805 */
[----:B------:R-:W-:-:S04]  /*9d70*/  IMAD.MOV.U32 R19, RZ, RZ, R27 ;  /* 0x000000ffff137224 */ /* 0x000fc800078e001b */
[----:B------:R0:W-:Y:S01]  /*9d80*/  STG.E.U8 desc[UR36][R8.64], R5 ;  /* 0x0000000508007986 */ /* 0x0001e2000c101124 */
[----:B------:R-:W-:Y:S05]  /*9d90*/  BRA `(.L_x_1617) ;  /* 0x0000000800287947 */ /* 0x000fea0003800000 */
.L_x_1633:
[----:B------:R-:W-:Y:S01]  /*9da0*/  HADD2.F32 R6, -RZ, R3.H0_H0 ;  /* 0x20000003ff067230 */ /* 0x000fe20000004100 */
        /* <DEDUP_REMOVED lines=14> */
.L_x_1637:
[----:B------:R-:W-:Y:S05]  /*9e90*/  BSYNC.RECONVERGENT B0 ;  /* 0x0000000000007941 */ /* 0x000fea0003800200 */
.L_x_1636:
[----:B------:R-:W-:Y:S01]  /*9ea0*/  LOP3.LUT R5, R0, 0x80, R5, 0xf8, !PT ;  /* 0x0000008000057812 */ /* 0x000fe200078ef805 */
[----:B------:R-:W-:-:S04]  /*9eb0*/  IMAD.MOV.U32 R19, RZ, RZ, R27 ;  /* 0x000000ffff137224 */ /* 0x000fc800078e001b */
[----:B------:R0:W-:Y:S01]  /*9ec0*/  STG.E.U8 desc[UR36][R8.64], R5 ;  /* 0x0000000508007986 */ /* 0x0001e2000c101124 */
[----:B------:R-:W-:Y:S05]  /*9ed0*/  BRA `(.L_x_1617) ;  /* 0x0000000400d87947 */ /* 0x000fea0003800000 */
.L_x_1632:
[----:B------:R-:W-:Y:S02]  /*9ee0*/  HADD2.F32 R0, -RZ, R3.H0_H0 ;  /* 0x20000003ff007230 */ /* 0x000fe40000004100 */
[----:B------:R-:W-:-:S03]  /*9ef0*/  IMAD.MOV.U32 R19, RZ, RZ, R27 ;  /* 0x000000ffff137224 */ /* 0x000fc600078e001b */
[----:B------:R-:W-:-:S05]  /*9f00*/  F2FP.BF16.F32.PACK_AB R0, RZ, R0 ;  /* 0x00000000ff00723e */ /* 0x000fca00000010ff */
[----:B------:R0:W-:Y:S01]  /*9f10*/  STG.E.U16 desc[UR36][R8.64], R0 ;  /* 0x0000000008007986 */ /* 0x0001e2000c101524 */
[----:B------:R-:W-:Y:S05]  /*9f20*/  BRA `(.L_x_1617) ;  /* 0x0000000400c47947 */ /* 0x000fea0003800000 */
.L_x_1629:
        /* <DEDUP_REMOVED lines=10> */
[----:B------:R-:W0:Y:S02]  /*9fd0*/  F2I.FTZ.U32.TRUNC.NTZ R3, R3 ;  /* 0x0000000300037305 */ /* 0x000e24000021f000 */
[----:B0-----:R0:W-:Y:S01]  /*9fe0*/  STG.E.U16 desc[UR36][R8.64], R3 ;  /* 0x0000000308007986 */ /* 0x0011e2000c101524 */
[----:B------:R-:W-:Y:S05]  /*9ff0*/  BRA `(.L_x_1617) ;  /* 0x0000000400907947 */ /* 0x000fea0003800000 */
.L_x_1640:
        /* <DEDUP_REMOVED lines=13> */
.L_x_1643:
[----:B------:R-:W-:-:S04]  /*a0d0*/  SHF.R.U32.HI R0, RZ, 0x14, R3 ;  /* 0x00000014ff007819 */ /* 0x000fc80000011603 */
[----:B------:R-:W-:-:S04]  /*a0e0*/  LOP3.LUT R0, R0, 0x1, RZ, 0xc0, !PT ;  /* 0x0000000100007812 */ /* 0x000fc800078ec0ff */
[----:B------:R-:W-:-:S04]  /*a0f0*/  IADD3 R0, PT, PT, R3, 0x487ffff, R0 ;  /* 0x0487ffff03007810 */ /* 0x000fc80007ffe000 */
[----:B------:R-:W-:-:S04]  /*a100*/  SHF.R.U32.HI R0, RZ, 0x14, R0 ;  /* 0x00000014ff007819 */ /* 0x000fc80000011600 */
[----:B------:R-:W-:-:S07]  /*a110*/  LOP3.LUT R0, R0, 0xff, RZ, 0xc0, !PT ;  /* 0x000000ff00007812 */ /* 0x000fce00078ec0ff */
.L_x_1644:
[----:B------:R-:W-:-:S04]  /*a120*/  SHF.R.U32.HI R3, RZ, 0x18, R3 ;  /* 0x00000018ff037819 */ /* 0x000fc80000011603 */
[----:B------:R-:W-:-:S04]  /*a130*/  LOP3.LUT R0, R0, 0x80, R3, 0xf8, !PT ;  /* 0x0000008000007812 */ /* 0x000fc800078ef803 */
[----:B------:R-:W-:-:S07]  /*a140*/  PRMT R4, R0, 0x7610, R4 ;  /* 0x0000761000047816 */ /* 0x000fce0000000004 */
.L_x_1642:
[----:B------:R-:W-:Y:S05]  /*a150*/  BSYNC.RECONVERGENT B0 ;  /* 0x0000000000007941 */ /* 0x000fea0003800200 */
.L_x_1641:
[----:B------:R0:W-:Y:S01]  /*a160*/  STG.E.U8 desc[UR36][R8.64], R4 ;  /* 0x0000000408007986 */ /* 0x0001e2000c101124 */
[----:B------:R-:W-:Y:S01]  /*a170*/  IMAD.MOV.U32 R19, RZ, RZ, R27 ;  /* 0x000000ffff137224 */ /* 0x000fe200078e001b */
[----:B------:R-:W-:Y:S06]  /*a180*/  BRA `(.L_x_1617) ;  /* 0x00000004002c7947 */ /* 0x000fec0003800000 */
.L_x_1639:
        /* <DEDUP_REMOVED lines=13> */
.L_x_1647:
[----:B------:R-:W-:-:S04]  /*a260*/  SHF.R.U32.HI R0, RZ, 0x15, R3 ;  /* 0x00000015ff007819 */ /* 0x000fc80000011603 */
[----:B------:R-:W-:-:S04]  /*a270*/  LOP3.LUT R0, R0, 0x1, RZ, 0xc0, !PT ;  /* 0x0000000100007812 */ /* 0x000fc800078ec0ff */
[----:B------:R-:W-:-:S04]  /*a280*/  IADD3 R0, PT, PT, R3, 0x88fffff, R0 ;  /* 0x088fffff03007810 */ /* 0x000fc80007ffe000 */
[----:B------:R-:W-:-:S04]  /*a290*/  SHF.R.U32.HI R0, RZ, 0x15, R0 ;  /* 0x00000015ff007819 */ /* 0x000fc80000011600 */
[----:B------:R-:W-:-:S07]  /*a2a0*/  LOP3.LUT R0, R0, 0xff, RZ, 0xc0, !PT ;  /* 0x000000ff00007812 */ /* 0x000fce00078ec0ff */
.L_x_1648:
[----:B------:R-:W-:-:S04]  /*a2b0*/  SHF.R.U32.HI R3, RZ, 0x18, R3 ;  /* 0x00000018ff037819 */ /* 0x000fc80000011603 */
[----:B------:R-:W-:-:S04]  /*a2c0*/  LOP3.LUT R0, R0, 0x80, R3, 0xf8, !PT ;  /* 0x0000008000007812 */ /* 0x000fc800078ef803 */
[----:B------:R-:W-:-:S07]  /*a2d0*/  PRMT R4, R0, 0x7610, R4 ;  /* 0x0000761000047816 */ /* 0x000fce0000000004 */
.L_x_1646:
[----:B------:R-:W-:Y:S05]  /*a2e0*/  BSYNC.RECONVERGENT B0 ;  /* 0x0000000000007941 */ /* 0x000fea0003800200 */
.L_x_1645:
[----:B------:R3:W-:Y:S01]  /*a2f0*/  STG.E.U8 desc[UR36][R8.64], R4 ;  /* 0x0000000408007986 */ /* 0x0007e2000c101124 */
[----:B------:R-:W-:Y:S01]  /*a300*/  IMAD.MOV.U32 R19, RZ, RZ, R27 ;  /* 0x000000ffff137224 */ /* 0x000fe200078e001b */
[----:B------:R-:W-:Y:S06]  /*a310*/  BRA `(.L_x_1617) ;  /* 0x0000000000c87947 */ /* 0x000fec0003800000 */
.L_x_1638:
[----:B------:R-:W-:-:S13]  /*a320*/  ISETP.NE.AND P0, PT, R0, 0x1c, PT ;  /* 0x0000001c0000780c */ /* 0x000fda0003f05270 */
[----:B------:R-:W-:Y:S05]  /*a330*/  @!P0 BRA `(.L_x_1649) ;  /* 0x0000000000b08947 */ /* 0x000fea0003800000 */
[----:B------:R-:W-:-:S13]  /*a340*/  ISETP.NE.AND P0, PT, R0, 0x1d, PT ;  /* 0x0000001d0000780c */ /* 0x000fda0003f05270 */
[----:B------:R-:W-:Y:S05]  /*a350*/  @!P0 BRA `(.L_x_1650) ;  /* 0x0000000000948947 */ /* 0x000fea0003800000 */
[----:B------:R-:W-:-:S13]  /*a360*/  ISETP.NE.AND P0, PT, R0, 0x2c, PT ;  /* 0x0000002c0000780c */ /* 0x000fda0003f05270 */
[----:B------:R-:W-:Y:S05]  /*a370*/  @!P0 BRA `(.L_x_1651) ;  /* 0x0000000000488947 */ /* 0x000fea0003800000 */
.L_x_1622:
        /* <DEDUP_REMOVED lines=16> */
.L_x_1652:
[----:B------:R-:W-:Y:S01]  /*a480*/  IMAD.MOV.U32 R19, RZ, RZ, R27 ;  /* 0x000000ffff137224 */ /* 0x000fe200078e001b */
[----:B------:R-:W-:Y:S06]  /*a490*/  BRA `(.L_x_1617) ;  /* 0x0000000000687947 */ /* 0x000fec0003800000 */
.L_x_1651:
[----:B------:R-:W-:Y:S02]  /*a4a0*/  HADD2.F32 R4, -RZ, R3.H0_H0 ;  /* 0x20000003ff047230 */ /* 0x000fe40000004100 */
        /* <DEDUP_REMOVED lines=16> */
.L_x_1650:
[----:B------:R-:W-:Y:S02]  /*a5b0*/  HADD2.F32 R4, -RZ, R3.H0_H0 ;  /* 0x20000003ff047230 */ /* 0x000fe40000004100 */
[----:B------:R-:W-:-:S04]  /*a5c0*/  IMAD.MOV.U32 R19, RZ, RZ, R27 ;  /* 0x000000ffff137224 */ /* 0x000fc800078e001b */
[----:B------:R-:W0:Y:S02]  /*a5d0*/  F2I.U64.TRUNC R4, R4 ;  /* 0x0000000400047311 */ /* 0x000e24000020d800 */
[----:B0-----:R1:W-:Y:S01]  /*a5e0*/  STG.E.64 desc[UR36][R8.64], R4 ;  /* 0x0000000408007986 */ /* 0x0013e2000c101b24 */
[----:B------:R-:W-:Y:S05]  /*a5f0*/  BRA `(.L_x_1617) ;  /* 0x0000000000107947 */ /* 0x000fea0003800000 */
.L_x_1649:
[----:B------:R-:W-:Y:S02]  /*a600*/  HADD2.F32 R3, -RZ, R3.H0_H0 ;  /* 0x20000003ff037230 */ /* 0x000fe40000004100 */
[----:B------:R-:W-:-:S04]  /*a610*/  IMAD.MOV.U32 R19, RZ, RZ, R27 ;  /* 0x000000ffff137224 */ /* 0x000fc800078e001b */
[----:B------:R-:W0:Y:S02]  /*a620*/  F2I.FTZ.U32.TRUNC.NTZ R3, R3 ;  /* 0x0000000300037305 */ /* 0x000e24000021f000 */
[----:B0-----:R0:W-:Y:S02]  /*a630*/  STG.E desc[UR36][R8.64], R3 ;  /* 0x0000000308007986 */ /* 0x0011e4000c101924 */
.L_x_1617:
[----:B------:R-:W-:Y:S05]  /*a640*/  BSYNC.RECONVERGENT B6 ;  /* 0x0000000000067941 */ /* 0x000fea0003800200 */
.L_x_1616:
[----:B------:R-:W-:Y:S01]  /*a650*/  ISETP.GE.AND P0, PT, R19, R28, PT ;  /* 0x0000001c1300720c */ /* 0x000fe20003f06270 */
[----:B------:R-:W-:-:S12]  /*a660*/  BSSY.RECONVERGENT B6, `(.L_x_1653) ;  /* 0x00001f0000067945 */ /* 0x000fd80003800200 */
[----:B------:R-:W-:Y:S05]  /*a670*/  @P0 BRA `(.L_x_1654) ;  /* 0x0000001c00b80947 */ /* 0x000fea0003800000 */
[----:B------:R-:W4:Y:S01]  /*a680*/  LDCU UR4, c[0x0][0x3b4] ;  /* 0x00007680ff0477ac */ /* 0x000f220008000800 */
[----:B0123--:R-:W0:Y:S01]  /*a690*/  LDC.64 R8, c[0x0][0x388] ;  /* 0x0000e200ff087b82 */ /* 0x00fe220000000a00 */
[----:B-----5:R-:W-:Y:S01]  /*a6a0*/  IMAD R0, R2, 0x200, R19 ;  /* 0x0000020002007824 */ /* 0x020fe200078e0213 */
[----:B----4-:R-:W-:-:S03]  /*a6b0*/  PRMT R4, R26, 0x9910, RZ ;  /* 0x000099101a047816 */ /* 0x010fc600000000ff */
[----:B------:R-:W-:Y:S02]  /*a6c0*/  IMAD R3, R0, UR4, RZ ;  /* 0x0000000400037c24 */ /* 0x000fe4000f8e02ff */
        /* <DEDUP_REMOVED lines=13> */
[----:B------:R-:W-:-:S04]  /*a7a0*/  HADD2.F32 R18, -RZ, R18.H0_H0 ;  /* 0x20000012ff127230 */ /* 0x000fc80000004100 */
[----:B------:R-:W0:Y:S02]  /*a7b0*/  F2I.FTZ.TRUNC.NTZ R3, R18 ;  /* 0x0000001200037305 */ /* 0x000e24000021f100 */
[----:B0-----:R0:W-:Y:S01]  /*a7c0*/  STG.E.U8 desc[UR36][R8.64], R3 ;  /* 0x0000000308007986 */ /* 0x0011e2000c101124 */
[----:B------:R-:W-:Y:S05]  /*a7d0*/  BRA `(.L_x_1660) ;  /* 0x0000000c007c7947 */ /* 0x000fea0003800000 */
.L_x_1658:
[----:B------:R-:W-:-:S06]  /*a7e0*/  HADD2.F32 R5, -RZ, R18.H0_H0 ;  /* 0x20000012ff057230 */ /* 0x000fcc0000004100 */
[----:B------:R-:W0:Y:S02]  /*a7f0*/  F2I.S64.TRUNC R4, R5 ;  /* 0x0000000500047311 */ /* 0x000e24000020d900 */
[----:B0-----:R0:W-:Y:S01]  /*a800*/  STG.E.U8 desc[UR36][R8.64], R4 ;  /* 0x0000000408007986 */ /* 0x0011e2000c101124 */
[----:B------:R-:W-:Y:S05]  /*a810*/  BRA `(.L_x_1660) ;  /* 0x0000000c006c7947 */ /* 0x000fea0003800000 */
.L_x_1657:
[----:B------:R-:W-:-:S13]  /*a820*/  ISETP.NE.AND P0, PT, R0, 0x2, PT ;  /* 0x000000020000780c */ /* 0x000fda0003f05270 */
[----:B------:R-:W-:Y:S05]  /*a830*/  @!P0 BRA `(.L_x_1661) ;  /* 0x0000000000308947 */ /* 0x000fea0003800000 */
[----:B------:R-:W-:-:S13]  /*a840*/  ISETP.NE.AND P0, PT, R0, 0x3, PT ;  /* 0x000000030000780c */ /* 0x000fda0003f05270 */
[----:B------:R-:W-:Y:S05]  /*a850*/  @!P0 BRA `(.L_x_1662) ;  /* 0x0000000000188947 */ /* 0x000fea0003800000 */
[----:B------:R-:W-:-:S13]  /*a860*/  ISETP.NE.AND P0, PT, R0, 0x4, PT ;  /* 0x000000040000780c */ /* 0x000fda0003f05270 */
[----:B------:R-:W-:Y:S05]  /*a870*/  @P0 BRA `(.L_x_1659) ;  /* 0x0000000800700947 */ /* 0x000fea0003800000 */
[----:B------:R-:W-:-:S06]  /*a880*/  HADD2.F32 R4, -RZ, R18.H0_H0 ;  /* 0x20000012ff047230 */ /* 0x000fcc0000004100 */
[----:B------:R-:W0:Y:S02]  /*a890*/  F2I.S64.TRUNC R4, R4 ;  /* 0x0000000400047311 */ /* 0x000e24000020d900 */
[----:B0-----:R0:W-:Y:S01]  /*a8a0*/  STG.E.64 desc[UR36][R8.64], R4 ;  /* 0x0000000408007986 */ /* 0x0011e2000c101b24 */
[----:B------:R-:W-:Y:S05]  /*a8b0*/  BRA `(.L_x_1660) ;  /* 0x0000000c00447947 */ /* 0x000fea0003800000 */
.L_x_1662:
[----:B------:R-:W-:-:S04]  /*a8c0*/  HADD2.F32 R18, -RZ, R18.H0_H0 ;  /* 0x20000012ff127230 */ /* 0x000fc80000004100 */
[----:B------:R-:W0:Y:S02]  /*a8d0*/  F2I.FTZ.TRUNC.NTZ R3, R18 ;  /* 0x0000001200037305 */ /* 0x000e24000021f100 */
[----:B0-----:R0:W-:Y:S01]  /*a8e0*/  STG.E desc[UR36][R8.64], R3 ;  /* 0x0000000308007986 */ /* 0x0011e2000c101924 */
[----:B------:R-:W-:Y:S05]  /*a8f0*/  BRA `(.L_x_1660) ;  /* 0x0000000c00347947 */ /* 0x000fea0003800000 */
.L_x_1661:
[----:B------:R-:W-:-:S04]  /*a900*/  HADD2.F32 R18, -RZ, R18.H0_H0 ;  /* 0x20000012ff127230 */ /* 0x000fc80000004100 */
[----:B------:R-:W0:Y:S02]  /*a910*/  F2I.FTZ.TRUNC.NTZ R3, R18 ;  /* 0x0000001200037305 */ /* 0x000e24000021f100 */
[----:B0-----:R0:W-:Y:S01]  /*a920*/  STG.E.U16 desc[UR36][R8.64], R3 ;  /* 0x0000000308007986 */ /* 0x0011e2000c101524 */
[----:B------:R-:W-:Y:S05]  /*a930*/  BRA `(.L_x_1660) ;  /* 0x0000000c00247947 */ /* 0x000fea0003800000 */
.L_x_1656:
[----:B------:R-:W-:-:S13]  /*a940*/  ISETP.GT.AND P0, PT, R0, 0x6, PT ;  /* 0x000000060000780c */ /* 0x000fda0003f04270 */
[----:B------:R-:W-:Y:S05]  /*a950*/  @P0 BRA `(.L_x_1663) ;  /* 0x0000000000240947 */ /* 0x000fea0003800000 */
[----:B------:R-:W-:-:S13]  /*a960*/  ISETP.NE.AND P0, PT, R0, 0x5, PT ;  /* 0x000000050000780c */ /* 0x000fda0003f05270 */
[----:B------:R-:W-:Y:S05]  /*a970*/  @!P0 BRA `(.L_x_1664) ;  /* 0x0000000000148947 */ /* 0x000fea0003800000 */
[----:B------:R-:W-:-:S13]  /*a980*/  ISETP.NE.AND P0, PT, R0, 0x6, PT ;  /* 0x000000060000780c */ /* 0x000fda0003f05270 */
[----:B------:R-:W-:Y:S05]  /*a990*/  @P0 BRA `(.L_x_1659) ;  /* 0x0000000800280947 */ /* 0x000fea0003800000 */
[----:B------:R-:W-:-:S05]  /*a9a0*/  HADD2.F32 R3, -RZ, R18.H0_H0 ;  /* 0x20000012ff037230 */ /* 0x000fca0000004100 */
[----:B------:R3:W-:Y:S01]  /*a9b0*/  STG.E desc[UR36][R8.64], R3 ;  /* 0x0000000308007986 */ /* 0x0007e2000c101924 */
[----:B------:R-:W-:Y:S05]  /*a9c0*/  BRA `(.L_x_1660) ;  /* 0x0000000c00007947 */ /* 0x000fea0003800000 */
.L_x_1664:
[----:B------:R4:W-:Y:S01]  /*a9d0*/  STG.E.U16 desc[UR36][R8.64], R18 ;  /* 0x0000001208007986 */ /* 0x0009e2000c101524 */
[----:B------:R-:W-:Y:S05]  /*a9e0*/  BRA `(.L_x_1660) ;  /* 0x0000000800f87947 */ /* 0x000fea0003800000 */
.L_x_1663:
[----:B------:R-:W-:-:S13]  /*a9f0*/  ISETP.NE.AND P0, PT, R0, 0x7, PT ;  /* 0x000000070000780c */ /* 0x000fda0003f05270 */
[----:B------:R-:W-:Y:S05]  /*aa00*/  @!P0 BRA `(.L_x_1665) ;  /* 0x0000000000348947 */ /* 0x000fea0003800000 */
[----:B------:R-:W-:-:S13]  /*aa10*/  ISETP.NE.AND P0, PT, R0, 0x8, PT ;  /* 0x000000080000780c */ /* 0x000fda0003f05270 */
[----:B------:R-:W-:Y:S05]  /*aa20*/  @!P0 BRA `(.L_x_1666) ;  /* 0x0000000000188947 */ /* 0x000fea0003800000 */
[----:B------:R-:W-:-:S13]  /*aa30*/  ISETP.NE.AND P0, PT, R0, 0x9, PT ;  /* 0x000000090000780c */ /* 0x000fda0003f05270 */
[----:B------:R-:W-:Y:S05]  /*aa40*/  @P0 BRA `(.L_x_1659) ;  /* 0x0000000400fc0947 */ /* 0x000fea0003800000 */
[----:B------:R-:W-:Y:S02]  /*aa50*/  HADD2.F32 R4, -RZ, R18.H0_H0 ;  /* 0x20000012ff047230 */ /* 0x000fe40000004100 */
[----:B------:R-:W-:-:S05]  /*aa60*/  IMAD.MOV.U32 R5, RZ, RZ, RZ ;  /* 0x000000ffff057224 */ /* 0x000fca00078e00ff */
[----:B------:R1:W-:Y:S01]  /*aa70*/  STG.E.64 desc[UR36][R8.64], R4 ;  /* 0x0000000408007986 */ /* 0x0003e2000c101b24 */
[----:B------:R-:W-:Y:S05]  /*aa80*/  BRA `(.L_x_1660) ;  /* 0x0000000800d07947 */ /* 0x000fea0003800000 */
.L_x_1666:
[----:B------:R-:W-:-:S05]  /*aa90*/  HADD2.F32 R0, -RZ, R18.H0_H0 ;  /* 0x20000012ff007230 */ /* 0x000fca0000004100 */
[----:B------:R-:W-:-:S04]  /*aaa0*/  F2FP.F16.F32.PACK_AB R0, RZ, R0 ;  /* 0x00000000ff00723e */ /* 0x000fc800000000ff */
[----:B------:R-:W-:-:S05]  /*aab0*/  PRMT R0, R0, 0x5410, RZ ;  /* 0x0000541000007816 */ /* 0x000fca00000000ff */
[----:B------:R2:W-:Y:S01]  /*aac0*/  STG.E desc[UR36][R8.64], R0 ;  /* 0x0000000008007986 */ /* 0x0005e2000c101924 */
[----:B------:R-:W-:Y:S05]  /*aad0*/  BRA `(.L_x_1660) ;  /* 0x0000000800bc7947 */ /* 0x000fea0003800000 */
.L_x_1665:
[----:B------:R-:W-:-:S05]  /*aae0*/  HADD2.F32 R4, -RZ, R18.H0_H0 ;  /* 0x20000012ff047230 */ /* 0x000fca0000004100 */
[----:B------:R-:W-:-:S06]  /*aaf0*/  FMUL.FTZ R4, R4, 1 ;  /* 0x3f80000004047820 */ /* 0x000fcc0000410000 */
[----:B------:R-:W0:Y:S02]  /*ab00*/  F2F.F64.F32 R4, R4 ;  /* 0x0000000400047310 */ /* 0x000e240000201800 */
[----:B0-----:R0:W-:Y:S01]  /*ab10*/  STG.E.64 desc[UR36][R8.64], R4 ;  /* 0x0000000408007986 */ /* 0x0011e2000c101b24 */
[----:B------:R-:W-:Y:S05]  /*ab20*/  BRA `(.L_x_1660) ;  /* 0x0000000800a87947 */ /* 0x000fea0003800000 */
.L_x_1655:
        /* <DEDUP_REMOVED lines=10> */
[----:B------:R-:W-:-:S06]  /*abd0*/  HADD2.F32 R3, -RZ, R18.H0_H0 ;  /* 0x20000012ff037230 */ /* 0x000fcc0000004100 */
[----:B------:R-:W0:Y:S02]  /*abe0*/  F2I.FTZ.U32.TRUNC.NTZ R3, R3 ;  /* 0x0000000300037305 */ /* 0x000e24000021f000 */
[----:B0-----:R0:W-:Y:S01]  /*abf0*/  STG.E.U16 desc[UR36][R8.64], R3 ;  /* 0x0000000308007986 */ /* 0x0011e2000c101524 */
[----:B------:R-:W-:Y:S05]  /*ac00*/  BRA `(.L_x_1660) ;  /* 0x0000000800707947 */ /* 0x000fea0003800000 */
.L_x_1670:
        /* <DEDUP_REMOVED lines=17> */
.L_x_1673:
[----:B------:R-:W-:-:S04]  /*ad20*/  SHF.R.U32.HI R3, RZ, 0x18, R5 ;  /* 0x00000018ff037819 */ /* 0x000fc80000011605 */
[----:B------:R-:W-:-:S04]  /*ad30*/  LOP3.LUT R0, R0, 0x80, R3, 0xf8, !PT ;  /* 0x0000008000007812 */ /* 0x000fc800078ef803 */
[----:B------:R-:W-:-:S07]  /*ad40*/  PRMT R4, R0, 0x7610, R4 ;  /* 0x0000761000047816 */ /* 0x000fce0000000004 */
.L_x_1672:
[----:B------:R-:W-:Y:S05]  /*ad50*/  BSYNC.RECONVERGENT B0 ;  /* 0x0000000000007941 */ /* 0x000fea0003800200 */
.L_x_1671:
[----:B------:R0:W-:Y:S01]  /*ad60*/  STG.E.U8 desc[UR36][R8.64], R4 ;  /* 0x0000000408007986 */ /* 0x0001e2000c101124 */
[----:B------:R-:W-:Y:S05]  /*ad70*/  BRA `(.L_x_1660) ;  /* 0x0000000800147947 */ /* 0x000fea0003800000 */
.L_x_1669:
        /* <DEDUP_REMOVED lines=17> */
.L_x_1676:
[----:B------:R-:W-:-:S04]  /*ae90*/  SHF.R.U32.HI R3, RZ, 0x18, R5 ;  /* 0x00000018ff037819 */ /* 0x000fc80000011605 */
[----:B------:R-:W-:-:S04]  /*aea0*/  LOP3.LUT R0, R0, 0x80, R3, 0xf8, !PT ;  /* 0x0000008000007812 */ /* 0x000fc800078ef803 */
[----:B------:R-:W-:-:S07]  /*aeb0*/  PRMT R4, R0, 0x7610, R4 ;  /* 0x0000761000047816 */ /* 0x000fce0000000004 */
.L_x_1675:
[----:B------:R-:W-:Y:S05]  /*aec0*/  BSYNC.RECONVERGENT B0 ;  /* 0x0000000000007941 */ /* 0x000fea0003800200 */
.L_x_1674:
[----:B------:R0:W-:Y:S01]  /*aed0*/  STG.E.U8 desc[UR36][R8.64], R4 ;  /* 0x0000000408007986 */ /* 0x0001e2000c101124 */
[----:B------:R-:W-:Y:S05]  /*aee0*/  BRA `(.L_x_1660) ;  /* 0x0000000400b87947 */ /* 0x000fea0003800000 */
.L_x_1668:
[----:B------:R-:W-:-:S13]  /*aef0*/  ISETP.NE.AND P0, PT, R0, 0x1c, PT ;  /* 0x0000001c0000780c */ /* 0x000fda0003f05270 */
[----:B------:R-:W-:Y:S05]  /*af00*/  @!P0 BRA `(.L_x_1677) ;  /* 0x0000000000608947 */ /* 0x000fea0003800000 */
[----:B------:R-:W-:-:S13]  /*af10*/  ISETP.NE.AND P0, PT, R0, 0x1d, PT ;  /* 0x0000001d0000780c */ /* 0x000fda0003f05270 */
[----:B------:R-:W-:Y:S05]  /*af20*/  @!P0 BRA `(.L_x_1678) ;  /* 0x0000000000488947 */ /* 0x000fea0003800000 */
[----:B------:R-:W-:-:S13]  /*af30*/  ISETP.NE.AND P0, PT, R0, 0x2c, PT ;  /* 0x0000002c0000780c */ /* 0x000fda0003f05270 */
[----:B------:R-:W-:Y:S05]  /*af40*/  @P0 BRA `(.L_x_1659) ;  /* 0x0000000000bc0947 */ /* 0x000fea0003800000 */
        /* <DEDUP_REMOVED lines=16> */
.L_x_1678:
[----:B------:R-:W-:-:S06]  /*b050*/  HADD2.F32 R4, -RZ, R18.H0_H0 ;  /* 0x20000012ff047230 */ /* 0x000fcc0000004100 */
[----:B------:R-:W0:Y:S02]  /*b060*/  F2I.U64.TRUNC R4, R4 ;  /* 0x0000000400047311 */ /* 0x000e24000020d800 */
[----:B0-----:R0:W-:Y:S01]  /*b070*/  STG.E.64 desc[UR36][R8.64], R4 ;  /* 0x0000000408007986 */ /* 0x0011e2000c101b24 */
[----:B------:R-:W-:Y:S05]  /*b080*/  BRA `(.L_x_1660) ;  /* 0x0000000400507947 */ /* 0x000fea0003800000 */
.L_x_1677:
[----:B------:R-:W-:-:S04]  /*b090*/  HADD2.F32 R18, -RZ, R18.H0_H0 ;  /* 0x20000012ff127230 */ /* 0x000fc80000004100 */
[----:B------:R-:W0:Y:S02]  /*b0a0*/  F2I.FTZ.U32.TRUNC.NTZ R3, R18 ;  /* 0x0000001200037305 */ /* 0x000e24000021f000 */
[----:B0-----:R0:W-:Y:S01]  /*b0b0*/  STG.E desc[UR36][R8.64], R3 ;  /* 0x0000000308007986 */ /* 0x0011e2000c101924 */
[----:B------:R-:W-:Y:S05]  /*b0c0*/  BRA `(.L_x_1660) ;  /* 0x0000000400407947 */ /* 0x000fea0003800000 */
.L_x_1667:
[----:B------:R-:W-:-:S13]  /*b0d0*/  ISETP.GT.AND P0, PT, R0, 0xe, PT ;  /* 0x0000000e0000780c */ /* 0x000fda0003f04270 */
[----:B------:R-:W-:Y:S05]  /*b0e0*/  @P0 BRA `(.L_x_1679) ;  /* 0x00000000003c0947 */ /* 0x000fea0003800000 */
[----:B------:R-:W-:-:S13]  /*b0f0*/  ISETP.NE.AND P0, PT, R0, 0xa, PT ;  /* 0x0000000a0000780c */ /* 0x000fda0003f05270 */
[----:B------:R-:W-:Y:S05]  /*b100*/  @!P0 BRA `(.L_x_1680) ;  /* 0x00000000001c8947 */ /* 0x000fea0003800000 */
[----:B------:R-:W-:-:S13]  /*b110*/  ISETP.NE.AND P0, PT, R0, 0xb, PT ;  /* 0x0000000b0000780c */ /* 0x000fda0003f05270 */
[----:B------:R-:W-:Y:S05]  /*b120*/  @P0 BRA `(.L_x_1659) ;  /* 0x0000000000440947 */ /* 0x000fea0003800000 */
[----:B------:R-:W-:-:S05]  /*b130*/  HADD2.F32 R18, -RZ, R18.H0_H0 ;  /* 0x20000012ff127230 */ /* 0x000fca0000004100 */
[----:B------:R-:W-:-:S04]  /*b140*/  FSETP.NEU.FTZ.AND P0, PT, R18, RZ, PT ;  /* 0x000000ff1200720b */ /* 0x000fc80003f1d000 */
[----:B------:R-:W-:-:S05]  /*b150*/  SEL R3, RZ, 0x1, !P0 ;  /* 0x00000001ff037807 */ /* 0x000fca0004000000 */
[----:B------:R0:W-:Y:S01]  /*b160*/  STG.E.U8 desc[UR36][R8.64], R3 ;  /* 0x0000000308007986 */ /* 0x0001e2000c101124 */
[----:B------:R-:W-:Y:S05]  /*b170*/  BRA `(.L_x_1660) ;  /* 0x0000000400147947 */ /* 0x000fea0003800000 */
.L_x_1680:
[----:B------:R-:W-:Y:S01]  /*b180*/  HADD2.F32 R18, -RZ, R18.H0_H0 ;  /* 0x20000012ff127230 */ /* 0x000fe20000004100 */
[----:B------:R-:W-:-:S04]  /*b190*/  CS2R R6, SRZ ;  /* 0x0000000000067805 */ /* 0x000fc8000001ff00 */
[----:B------:R-:W-:-:S06]  /*b1a0*/  FMUL.FTZ R4, R18, 1 ;  /* 0x3f80000012047820 */ /* 0x000fcc0000410000 */
[----:B------:R-:W0:Y:S02]  /*b1b0*/  F2F.F64.F32 R4, R4 ;  /* 0x0000000400047310 */ /* 0x000e240000201800 */
[----:B0-----:R0:W-:Y:S01]  /*b1c0*/  STG.E.128 desc[UR36][R8.64], R4 ;  /* 0x0000000408007986 */ /* 0x0011e2000c101d24 */
[----:B------:R-:W-:Y:S05]  /*b1d0*/  BRA `(.L_x_1660) ;  /* 0x0000000000fc7947 */ /* 0x000fea0003800000 */
.L_x_1679:
[----:B------:R-:W-:-:S13]  /*b1e0*/  ISETP.NE.AND P0, PT, R0, 0xf, PT ;  /* 0x0000000f0000780c */ /* 0x000fda0003f05270 */
[----:B------:R-:W-:Y:S05]  /*b1f0*/  @!P0 BRA `(.L_x_1681) ;  /* 0x0000000000e88947 */ /* 0x000fea0003800000 */
[----:B------:R-:W-:-:S13]  /*b200*/  ISETP.NE.AND P0, PT, R0, 0x17, PT ;  /* 0x000000170000780c */ /* 0x000fda0003f05270 */
[----:B------:R-:W-:Y:S05]  /*b210*/  @!P0 BRA `(.L_x_1682) ;  /* 0x0000000000908947 */ /* 0x000fea0003800000 */
[----:B------:R-:W-:-:S13]  /*b220*/  ISETP.NE.AND P0, PT, R0, 0x18, PT ;  /* 0x000000180000780c */ /* 0x000fda0003f05270 */
[----:B------:R-:W-:Y:S05]  /*b230*/  @!P0 BRA `(.L_x_1683) ;  /* 0x0000000000448947 */ /* 0x000fea0003800000 */
.L_x_1659:
        /* <DEDUP_REMOVED lines=16> */
.L_x_1684:
[----:B------:R-:W-:Y:S05]  /*b340*/  BRA `(.L_x_1660) ;  /* 0x0000000000a07947 */ /* 0x000fea0003800000 */
.L_x_1683:
        /* <DEDUP_REMOVED lines=13> */
.L_x_1686:
[----:B------:R-:W-:Y:S05]  /*b420*/  BSYNC.RECONVERGENT B0 ;  /* 0x0000000000007941 */ /* 0x000fea0003800200 */
.L_x_1685:
[----:B------:R-:W-:-:S05]  /*b430*/  LOP3.LUT R3, R0, 0x80, R3, 0xf8, !PT ;  /* 0x0000008000037812 */ /* 0x000fca00078ef803 */
[----:B------:R0:W-:Y:S01]  /*b440*/  STG.E.U8 desc[UR36][R8.64], R3 ;  /* 0x0000000308007986 */ /* 0x0001e2000c101124 */
[----:B------:R-:W-:Y:S05]  /*b450*/  BRA `(.L_x_1660) ;  /* 0x00000000005c7947 */ /* 0x000fea0003800000 */
.L_x_1682:
        /* <DEDUP_REMOVED lines=12> */
.L_x_1688:
[----:B------:R-:W-:Y:S01]  /*b520*/  IMAD.MOV.U32 R0, RZ, RZ, 0x7f ;  /* 0x0000007fff007424 */ /* 0x000fe200078e00ff */
[----:B------:R-:W-:-:S04]  /*b530*/  ISETP.GT.U32.AND P0, PT, R4, 0x7f800000, PT ;  /* 0x7f8000000400780c */ /* 0x000fc80003f04070 */
[----:B------:R-:W-:-:S09]  /*b540*/  SEL R0, R0, 0x7c, P0 ;  /* 0x0000007c00007807 */ /* 0x000fd20000000000 */
.L_x_1689:
[----:B------:R-:W-:Y:S05]  /*b550*/  BSYNC.RECONVERGENT B0 ;  /* 0x0000000000007941 */ /* 0x000fea0003800200 */
.L_x_1687:
[----:B------:R-:W-:-:S04]  /*b560*/  SHF.R.U32.HI R3, RZ, 0x18, R3 ;  /* 0x00000018ff037819 */ /* 0x000fc80000011603 */
[----:B------:R-:W-:-:S05]  /*b570*/  LOP3.LUT R3, R0, 0x80, R3, 0xf8, !PT ;  /* 0x0000008000037812 */ /* 0x000fca00078ef803 */
[----:B------:R0:W-:Y:S01]  /*b580*/  STG.E.U8 desc[UR36][R8.64], R3 ;  /* 0x0000000308007986 */ /* 0x0001e2000c101124 */
[----:B------:R-:W-:Y:S05]  /*b590*/  BRA `(.L_x_1660) ;  /* 0x00000000000c7947 */ /* 0x000fea0003800000 */
.L_x_1681:
[----:B------:R-:W-:-:S05]  /*b5a0*/  HADD2.F32 R0, -RZ, R18.H0_H0 ;  /* 0x20000012ff007230 */ /* 0x000fca0000004100 */
[----:B------:R-:W-:-:S05]  /*b5b0*/  F2FP.BF16.F32.PACK_AB R0, RZ, R0 ;  /* 0x00000000ff00723e */ /* 0x000fca00000010ff */
[----:B------:R0:W-:Y:S02]  /*b5c0*/  STG.E.U16 desc[UR36][R8.64], R0 ;  /* 0x0000000008007986 */ /* 0x0001e4000c101524 */
.L_x_1660:
        /* <DEDUP_REMOVED lines=25> */
.L_x_1693:
[----:B------:R-:W-:-:S06]  /*b760*/  HADD2.F32 R5, -RZ, R16.H0_H0 ;  /* 0x20000010ff057230 */ /* 0x000fcc0000004100 */
[----:B------:R-:W0:Y:S02]  /*b770*/  F2I.S64.TRUNC R4, R5 ;  /* 0x0000000500047311 */ /* 0x000e24000020d900 */
[----:B0-----:R0:W-:Y:S01]  /*b780*/  STG.E.U8 desc[UR36][R8.64], R4 ;  /* 0x0000000408007986 */ /* 0x0011e2000c101124 */
[----:B------:R-:W-:Y:S05]  /*b790*/  BRA `(.L_x_1695) ;  /* 0x0000000c006c7947 */ /* 0x000fea0003800000 */
.L_x_1692:
        /* <DEDUP_REMOVED lines=10> */
.L_x_1697:
[----:B------:R-:W-:-:S04]  /*b840*/  HADD2.F32 R16, -RZ, R16.H0_H0 ;  /* 0x20000010ff107230 */ /* 0x000fc80000004100 */
[----:B------:R-:W0:Y:S02]  /*b850*/  F2I.FTZ.TRUNC.NTZ R3, R16 ;  /* 0x0000001000037305 */ /* 0x000e24000021f100 */
[----:B0-----:R0:W-:Y:S01]  /*b860*/  STG.E desc[UR36][R8.64], R3 ;  /* 0x0000000308007986 */ /* 0x0011e2000c101924 */
[----:B------:R-:W-:Y:S05]  /*b870*/  BRA `(.L_x_1695) ;  /* 0x0000000c00347947 */ /* 0x000fea0003800000 */
.L_x_1696:
[----:B------:R-:W-:-:S04]  /*b880*/  HADD2.F32 R16, -RZ, R16.H0_H0 ;  /* 0x20000010ff107230 */ /* 0x000fc80000004100 */
[----:B------:R-:W0:Y:S02]  /*b890*/  F2I.FTZ.TRUNC.NTZ R3, R16 ;  /* 0x0000001000037305 */ /* 0x000e24000021f100 */
[----:B0-----:R0:W-:Y:S01]  /*b8a0*/  STG.E.U16 desc[UR36][R8.64], R3 ;  /* 0x0000000308007986 */ /* 0x0011e2000c101524 */
[----:B------:R-:W-:Y:S05]  /*b8b0*/  BRA `(.L_x_1695) ;  /* 0x0000000c00247947 */ /* 0x000fea0003800000 */
.L_x_1691:
        /* <DEDUP_REMOVED lines=9> */
.L_x_1699:
[----:B------:R0:W-:Y:S01]  /*b950*/  STG.E.U16 desc[UR36][R8.64], R16 ;  /* 0x0000001008007986 */ /* 0x0001e2000c101524 */
[----:B------:R-:W-:Y:S05]  /*b960*/  BRA `(.L_x_1695) ;  /* 0x0000000800f87947 */ /* 0x000fea0003800000 */
.L_x_1698:
        /* <DEDUP_REMOVED lines=10> */
.L_x_1701:
[----:B------:R-:W-:-:S05]  /*ba10*/  HADD2.F32 R0, -RZ, R16.H0_H0 ;  /* 0x20000010ff007230 */ /* 0x000fca0000004100 */
[----:B------:R-:W-:-:S04]  /*ba20*/  F2FP.F16.F32.PACK_AB R0, RZ, R0 ;  /* 0x00000000ff00723e */ /* 0x000fc800000000ff */
[----:B------:R-:W-:-:S05]  /*ba30*/  PRMT R0, R0, 0x5410, RZ ;  /* 0x0000541000007816 */ /* 0x000fca00000000ff */
[----:B------:R0:W-:Y:S01]  /*ba40*/  STG.E desc[UR36][R8.64], R0 ;  /* 0x0000000008007986 */ /* 0x0001e2000c101924 */
[----:B------:R-:W-:Y:S05]  /*ba50*/  BRA `(.L_x_1695) ;  /* 0x0000000800bc7947 */ /* 0x000fea0003800000 */
.L_x_1700:
[----:B------:R-:W-:-:S05]  /*ba60*/  HADD2.F32 R4, -RZ, R16.H0_H0 ;  /* 0x20000010ff047230 */ /* 0x000fca0000004100 */
[----:B------:R-:W-:-:S06]  /*ba70*/  FMUL.FTZ R4, R4, 1 ;  /* 0x3f80000004047820 */ /* 0x000fcc0000410000 */
[----:B------:R-:W0:Y:S02]  /*ba80*/  F2F.F64.F32 R4, R4 ;  /* 0x0000000400047310 */ /* 0x000e240000201800 */
[----:B0-----:R0:W-:Y:S01]  /*ba90*/  STG.E.64 desc[UR36][R8.64], R4 ;  /* 0x0000000408007986 */ /* 0x0011e2000c101b24 */
[----:B------:R-:W-:Y:S05]  /*baa0*/  BRA `(.L_x_1695) ;  /* 0x0000000800a87947 */ /* 0x000fea0003800000 */
.L_x_1690:
        /* <DEDUP_REMOVED lines=14> */
.L_x_1705:
        /* <DEDUP_REMOVED lines=17> */
.L_x_1708:
[----:B------:R-:W-:-:S04]  /*bca0*/  SHF.R.U32.HI R3, RZ, 0x18, R5 ;  /* 0x00000018ff037819 */ /* 0x000fc80000011605 */
[----:B------:R-:W-:-:S04]  /*bcb0*/  LOP3.LUT R0, R0, 0x80, R3, 0xf8, !PT ;  /* 0x0000008000007812 */ /* 0x000fc800078ef803 */
[----:B------:R-:W-:-:S07]  /*bcc0*/  PRMT R4, R0, 0x7610, R4 ;  /* 0x0000761000047816 */ /* 0x000fce0000000004 */
.L_x_1707:
[----:B------:R-:W-:Y:S05]  /*bcd0*/  BSYNC.RECONVERGENT B0 ;  /* 0x0000000000007941 */ /* 0x000fea0003800200 */
.L_x_1706:
[----:B------:R0:W-:Y:S01]  /*bce0*/  STG.E.U8 desc[UR36][R8.64], R4 ;  /* 0x0000000408007986 */ /* 0x0001e2000c101124 */
[----:B------:R-:W-:Y:S05]  /*bcf0*/  BRA `(.L_x_1695) ;  /* 0x0000000800147947 */ /* 0x000fea0003800000 */
.L_x_1704:
        /* <DEDUP_REMOVED lines=17> */
.L_x_1711:
[----:B------:R-:W-:-:S04]  /*be10*/  SHF.R.U32.HI R3, RZ, 0x18, R5 ;  /* 0x00000018ff037819 */ /* 0x000fc80000011605 */
[----:B------:R-:W-:-:S04]  /*be20*/  LOP3.LUT R0, R0, 0x80, R3, 0xf8, !PT ;  /* 0x0000008000007812 */ /* 0x000fc800078ef803 */
[----:B------:R-:W-:-:S07]  /*be30*/  PRMT R4, R0, 0x7610, R4 ;  /* 0x0000761000047816 */ /* 0x000fce0000000004 */
.L_x_1710:
[----:B------:R-:W-:Y:S05]  /*be40*/  BSYNC.RECONVERGENT B0 ;  /* 0x0000000000007941 */ /* 0x000fea0003800200 */
.L_x_1709:
[----:B------:R0:W-:Y:S01]  /*be50*/  STG.E.U8 desc[UR36][R8.64], R4 ;  /* 0x0000000408007986 */ /* 0x0001e2000c101124 */
[----:B------:R-:W-:Y:S05]  /*be60*/  BRA `(.L_x_1695) ;  /* 0x0000000400b87947 */ /* 0x000fea0003800000 */
.L_x_1703:
        /* <DEDUP_REMOVED lines=22> */
.L_x_1713:
[----:B------:R-:W-:-:S06]  /*bfd0*/  HADD2.F32 R4, -RZ, R16.H0_H0 ;  /* 0x20000010ff047230 */ /* 0x000fcc0000004100 */
[----:B------:R-:W0:Y:S02]  /*bfe0*/  F2I.U64.TRUNC R4, R4 ;  /* 0x0000000400047311 */ /* 0x000e24000020d800 */
[----:B0-----:R0:W-:Y:S01]  /*bff0*/  STG.E.64 desc[UR36][R8.64], R4 ;  /* 0x0000000408007986 */ /* 0x0011e2000c101b24 */
[----:B------:R-:W-:Y:S05]  /*c000*/  BRA `(.L_x_1695) ;  /* 0x0000000400507947 */ /* 0x000fea0003800000 */
.L_x_1712:
[----:B------:R-:W-:-:S04]  /*c010*/  HADD2.F32 R16, -RZ, R16.H0_H0 ;  /* 0x20000010ff107230 */ /* 0x000fc80000004100 */
[----:B------:R-:W0:Y:S02]  /*c020*/  F2I.FTZ.U32.TRUNC.NTZ R3, R16 ;  /* 0x0000001000037305 */ /* 0x000e24000021f000 */
[----:B0-----:R0:W-:Y:S01]  /*c030*/  STG.E desc[UR36][R8.64], R3 ;  /* 0x0000000308007986 */ /* 0x0011e2000c101924 */
[----:B------:R-:W-:Y:S05]  /*c040*/  BRA `(.L_x_1695) ;  /* 0x0000000400407947 */ /* 0x000fea0003800000 */
.L_x_1702:
        /* <DEDUP_REMOVED lines=11> */
.L_x_1715:
[----:B------:R-:W-:Y:S01]  /*c100*/  HADD2.F32 R16, -RZ, R16.H0_H0 ;  /* 0x20000010ff107230 */ /* 0x000fe20000004100 */
[----:B------:R-:W-:-:S04]  /*c110*/  CS2R R6, SRZ ;  /* 0x0000000000067805 */ /* 0x000fc8000001ff00 */
[----:B------:R-:W-:-:S06]  /*c120*/  FMUL.FTZ R4, R16, 1 ;  /* 0x3f80000010047820 */ /* 0x000fcc0000410000 */
[----:B------:R-:W0:Y:S02]  /*c130*/  F2F.F64.F32 R4, R4 ;  /* 0x0000000400047310 */ /* 0x000e240000201800 */
[----:B0-----:R3:W-:Y:S01]  /*c140*/  STG.E.128 desc[UR36][R8.64], R4 ;  /* 0x0000000408007986 */ /* 0x0017e2000c101d24 */
[----:B------:R-:W-:Y:S05]  /*c150*/  BRA `(.L_x_1695) ;  /* 0x0000000000fc7947 */ /* 0x000fea0003800000 */
.L_x_1714:
[----:B------:R-:W-:-:S13]  /*c160*/  ISETP.NE.AND P0, PT, R0, 0xf, PT ;  /* 0x0000000f0000780c */ /* 0x000fda0003f05270 */
[----:B------:R-:W-:Y:S05]  /*c170*/  @!P0 BRA `(.L_x_1716) ;  /* 0x0000000000e88947 */ /* 0x000fea0003800000 */
[----:B------:R-:W-:-:S13]  /*c180*/  ISETP.NE.AND P0, PT, R0, 0x17, PT ;  /* 0x000000170000780c */ /* 0x000fda0003f05270 */
[----:B------:R-:W-:Y:S05]  /*c190*/  @!P0 BRA `(.L_x_1717) ;  /* 0x0000000000908947 */ /* 0x000fea0003800000 */
[----:B------:R-:W-:-:S13]  /*c1a0*/  ISETP.NE.AND P0, PT, R0, 0x18, PT ;  /* 0x000000180000780c */ /* 0x000fda0003f05270 */
[----:B------:R-:W-:Y:S05]  /*c1b0*/  @!P0 BRA `(.L_x_1718) ;  /* 0x0000000000448947 */ /* 0x000fea0003800000 */
.L_x_1694:
        /* <DEDUP_REMOVED lines=16> */
.L_x_1719:
[----:B------:R-:W-:Y:S05]  /*c2c0*/  BRA `(.L_x_1695) ;  /* 0x0000000000a07947 */ /* 0x000fea0003800000 */
.L_x_1718:
        /* <DEDUP_REMOVED lines=13> */
.L_x_1721:
[----:B------:R-:W-:Y:S05]  /*c3a0*/  BSYNC.RECONVERGENT B0 ;  /* 0x0000000000007941 */ /* 0x000fea0003800200 */
.L_x_1720:
[----:B------:R-:W-:-:S05]  /*c3b0*/  LOP3.LUT R3, R0, 0x80, R3, 0xf8, !PT ;  /* 0x0000008000037812 */ /* 0x000fca00078ef803 */
[----:B------:R1:W-:Y:S01]  /*c3c0*/  STG.E.U8 desc[UR36][R8.64], R3 ;  /* 0x0000000308007986 */ /* 0x0003e2000c101124 */
[----:B------:R-:W-:Y:S05]  /*c3d0*/  BRA `(.L_x_1695) ;  /* 0x00000000005c7947 */ /* 0x000fea0003800000 */
.L_x_1717:
        /* <DEDUP_REMOVED lines=12> */
.L_x_1723:
[----:B------:R-:W-:Y:S01]  /*c4a0*/  IMAD.MOV.U32 R0, RZ, RZ, 0x7f ;  /* 0x0000007fff007424 */ /* 0x000fe200078e00ff */
[----:B------:R-:W-:-:S04]  /*c4b0*/  ISETP.GT.U32.AND P0, PT, R4, 0x7f800000, PT ;  /* 0x7f8000000400780c */ /* 0x000fc80003f04070 */
[----:B------:R-:W-:-:S09]  /*c4c0*/  SEL R0, R0, 0x7c, P0 ;  /* 0x0000007c00007807 */ /* 0x000fd20000000000 */
.L_x_1724:
[----:B------:R-:W-:Y:S05]  /*c4d0*/  BSYNC.RECONVERGENT B0 ;  /* 0x0000000000007941 */ /* 0x000fea0003800200 */
.L_x_1722:
[----:B------:R-:W-:-:S04]  /*c4e0*/  SHF.R.U32.HI R3, RZ, 0x18, R3 ;  /* 0x00000018ff037819 */ /* 0x000fc80000011603 */
[----:B------:R-:W-:-:S05]  /*c4f0*/  LOP3.LUT R3, R0, 0x80, R3, 0xf8, !PT ;  /* 0x0000008000037812 */ /* 0x000fca00078ef803 */
[----:B------:R2:W-:Y:S01]  /*c500*/  STG.E.U8 desc[UR36][R8.64], R3 ;  /* 0x0000000308007986 */ /* 0x0005e2000c101124 */
[----:B------:R-:W-:Y:S05]  /*c510*/  BRA `(.L_x_1695) ;  /* 0x00000000000c7947 */ /* 0x000fea0003800000 */
.L_x_1716:
[----:B------:R-:W-:-:S05]  /*c520*/  HADD2.F32 R0, -RZ, R16.H0_H0 ;  /* 0x20000010ff007230 */ /* 0x000fca0000004100 */
[----:B------:R-:W-:-:S05]  /*c530*/  F2FP.BF16.F32.PACK_AB R0, RZ, R0 ;  /* 0x00000000ff00723e */ /* 0x000fca00000010ff */
[----:B------:R0:W-:Y:S02]  /*c540*/  STG.E.U16 desc[UR36][R8.64], R0 ;  /* 0x0000000008007986 */ /* 0x0001e4000c101524 */
.L_x_1695:
[----:B------:R-:W-:-:S07]  /*c550*/  VIADD R19, R19, 0x80 ;  /* 0x0000008013137836 */ /* 0x000fce0000000000 */
.L_x_1654:
[----:B------:R-:W-:Y:S05]  /*c560*/  BSYNC.RECONVERGENT B6 ;  /* 0x0000000000067941 */ /* 0x000fea0003800200 */
.L_x_1653:
[----:B------:R-:W-:-:S13]  /*c570*/  ISETP.GE.AND P0, PT, R19, R28, PT ;  /* 0x0000001c1300720c */ /* 0x000fda0003f06270 */
[----:B------:R-:W-:Y:S05]  /*c580*/  @P0 EXIT ;  /* 0x000000000000094d */ /* 0x000fea0003800000 */
[----:B01-3--:R-:W0:Y:S01]  /*c590*/  LDC.64 R4, c[0x0][0x388] ;  /* 0x0000e200ff047b82 */ /* 0x00be220000000a00 */
[----:B------:R-:W1:Y:S01]  /*c5a0*/  LDCU UR4, c[0x0][0x3b4] ;  /* 0x00007680ff0477ac */ /* 0x000e620008000800 */
[----:B--2-45:R-:W-:Y:S01]  /*c5b0*/  PRMT R0, R26, 0x9910, RZ ;  /* 0x000099101a007816 */ /* 0x034fe200000000ff */
        /* <DEDUP_REMOVED lines=14> */
[----:B------:R-:W-:-:S06]  /*c6a0*/  HADD2.F32 R17, -RZ, R17.H0_H0 ;  /* 0x20000011ff117230 */ /* 0x000fcc0000004100 */
[----:B------:R-:W0:Y:S02]  /*c6b0*/  F2I.FTZ.TRUNC.NTZ R17, R17 ;  /* 0x0000001100117305 */ /* 0x000e24000021f100 */
[----:B0-----:R-:W-:Y:S01]  /*c6c0*/  STG.E.U8 desc[UR36][R2.64], R17 ;  /* 0x0000001102007986 */ /* 0x001fe2000c101124 */
[----:B------:R-:W-:Y:S05]  /*c6d0*/  EXIT ;  /* 0x000000000000794d */ /* 0x000fea0003800000 */
.L_x_1728:
[----:B------:R-:W-:-:S06]  /*c6e0*/  HADD2.F32 R5, -RZ, R17.H0_H0 ;  /* 0x20000011ff057230 */ /* 0x000fcc0000004100 */
[----:B------:R-:W0:Y:S02]  /*c6f0*/  F2I.S64.TRUNC R4, R5 ;  /* 0x0000000500047311 */ /* 0x000e24000020d900 */
[----:B0-----:R-:W-:Y:S01]  /*c700*/  STG.E.U8 desc[UR36][R2.64], R4 ;  /* 0x0000000402007986 */ /* 0x001fe2000c101124 */
[----:B------:R-:W-:Y:S05]  /*c710*/  EXIT ;  /* 0x000000000000794d */ /* 0x000fea0003800000 */
.L_x_1727:
        /* <DEDUP_REMOVED lines=8> */
[----:B0-----:R-:W-:Y:S01]  /*c7a0*/  STG.E.64 desc[UR36][R2.64], R4 ;  /* 0x0000000402007986 */ /* 0x001fe2000c101b24 */
[----:B------:R-:W-:Y:S05]  /*c7b0*/  EXIT ;  /* 0x000000000000794d */ /* 0x000fea0003800000 */
.L_x_1731:
[----:B------:R-:W-:-:S06]  /*c7c0*/  HADD2.F32 R17, -RZ, R17.H0_H0 ;  /* 0x20000011ff117230 */ /* 0x000fcc0000004100 */
[----:B------:R-:W0:Y:S02]  /*c7d0*/  F2I.FTZ.TRUNC.NTZ R17, R17 ;  /* 0x0000001100117305 */ /* 0x000e24000021f100 */
[----:B0-----:R-:W-:Y:S01]  /*c7e0*/  STG.E desc[UR36][R2.64], R17 ;  /* 0x0000001102007986 */ /* 0x001fe2000c101924 */
[----:B------:R-:W-:Y:S05]  /*c7f0*/  EXIT ;  /* 0x000000000000794d */ /* 0x000fea0003800000 */
.L_x_1730:
[----:B------:R-:W-:-:S06]  /*c800*/  HADD2.F32 R17, -RZ, R17.H0_H0 ;  /* 0x20000011ff117230 */ /* 0x000fcc0000004100 */
[----:B------:R-:W0:Y:S02]  /*c810*/  F2I.FTZ.TRUNC.NTZ R17, R17 ;  /* 0x0000001100117305 */ /* 0x000e24000021f100 */
[----:B0-----:R-:W-:Y:S01]  /*c820*/  STG.E.U16 desc[UR36][R2.64], R17 ;  /* 0x0000001102007986 */ /* 0x001fe2000c101524 */
[----:B------:R-:W-:Y:S05]  /*c830*/  EXIT ;  /* 0x000000000000794d */ /* 0x000fea0003800000 */
.L_x_1726:
[----:B------:R-:W-:-:S13]  /*c840*/  ISETP.GT.AND P0, PT, R0, 0x6, PT ;  /* 0x000000060000780c */ /* 0x000fda0003f04270 */
[----:B------:R-:W-:Y:S05]  /*c850*/  @P0 BRA `(.L_x_1732) ;  /* 0x0000000000240947 */ /* 0x000fea0003800000 */
[----:B------:R-:W-:-:S13]  /*c860*/  ISETP.NE.AND P0, PT, R0, 0x5, PT ;  /* 0x000000050000780c */ /* 0x000fda0003f05270 */
[----:B------:R-:W-:Y:S05]  /*c870*/  @!P0 BRA `(.L_x_1733) ;  /* 0x0000000000148947 */ /* 0x000fea0003800000 */
[----:B------:R-:W-:-:S13]  /*c880*/  ISETP.NE.AND P0, PT, R0, 0x6, PT ;  /* 0x000000060000780c */ /* 0x000fda0003f05270 */
[----:B------:R-:W-:Y:S05]  /*c890*/  @P0 BRA `(.L_x_1729) ;  /* 0x0000000800280947 */ /* 0x000fea0003800000 */
[----:B------:R-:W-:-:S05]  /*c8a0*/  HADD2.F32 R17, -RZ, R17.H0_H0 ;  /* 0x20000011ff117230 */ /* 0x000fca0000004100 */
[----:B------:R-:W-:Y:S01]  /*c8b0*/  STG.E desc[UR36][R2.64], R17 ;  /* 0x0000001102007986 */ /* 0x000fe2000c101924 */
[----:B------:R-:W-:Y:S05]  /*c8c0*/  EXIT ;  /* 0x000000000000794d */ /* 0x000fea0003800000 */
.L_x_1733:
[----:B------:R-:W-:Y:S01]  /*c8d0*/  STG.E.U16 desc[UR36][R2.64], R17 ;  /* 0x0000001102007986 */ /* 0x000fe2000c101524 */
[----:B------:R-:W-:Y:S05]  /*c8e0*/  EXIT ;  /* 0x000000000000794d */ /* 0x000fea0003800000 */
.L_x_1732:
        /* <DEDUP_REMOVED lines=8> */
[----:B------:R-:W-:Y:S01]  /*c970*/  STG.E.64 desc[UR36][R2.64], R4 ;  /* 0x0000000402007986 */ /* 0x000fe2000c101b24 */
[----:B------:R-:W-:Y:S05]  /*c980*/  EXIT ;  /* 0x000000000000794d */ /* 0x000fea0003800000 */
.L_x_1735:
[----:B------:R-:W-:-:S05]  /*c990*/  HADD2.F32 R0, -RZ, R17.H0_H0 ;  /* 0x20000011ff007230 */ /* 0x000fca0000004100 */
[----:B------:R-:W-:-:S04]  /*c9a0*/  F2FP.F16.F32.PACK_AB R0, RZ, R0 ;  /* 0x00000000ff00723e */ /* 0x000fc800000000ff */
[----:B------:R-:W-:-:S05]  /*c9b0*/  PRMT R0, R0, 0x5410, RZ ;  /* 0x0000541000007816 */ /* 0x000fca00000000ff */
[----:B------:R-:W-:Y:S01]  /*c9c0*/  STG.E desc[UR36][R2.64], R0 ;  /* 0x0000000002007986 */ /* 0x000fe2000c101924 */
[----:B------:R-:W-:Y:S05]  /*c9d0*/  EXIT ;  /* 0x000000000000794d */ /* 0x000fea0003800000 */
.L_x_1734:
[----:B------:R-:W-:-:S05]  /*c9e0*/  HADD2.F32 R4, -RZ, R17.H0_H0 ;  /* 0x20000011ff047230 */ /* 0x000fca0000004100 */
[----:B------:R-:W-:-:S06]  /*c9f0*/  FMUL.FTZ R4, R4, 1 ;  /* 0x3f80000004047820 */ /* 0x000fcc0000410000 */
[----:B------:R-:W0:Y:S02]  /*ca00*/  F2F.F64.F32 R4, R4 ;  /* 0x0000000400047310 */ /* 0x000e240000201800 */
[----:B0-----:R-:W-:Y:S01]  /*ca10*/  STG.E.64 desc[UR36][R2.64], R4 ;  /* 0x0000000402007986 */ /* 0x001fe2000c101b24 */
[----:B------:R-:W-:Y:S05]  /*ca20*/  EXIT ;  /* 0x000000000000794d */ /* 0x000fea0003800000 */
.L_x_1725:
        /* <DEDUP_REMOVED lines=12> */
[----:B0-----:R-:W-:Y:S01]  /*caf0*/  STG.E.U16 desc[UR36][R2.64], R5 ;  /* 0x0000000502007986 */ /* 0x001fe2000c101524 */
[----:B------:R-:W-:Y:S05]  /*cb00*/  EXIT ;  /* 0x000000000000794d */ /* 0x000fea0003800000 */
.L_x_1739:
        /* <DEDUP_REMOVED lines=18> */
.L_x_1742:
[----:B------:R-:W-:-:S04]  /*cc30*/  SHF.R.U32.HI R5, RZ, 0x18, R5 ;  /* 0x00000018ff057819 */ /* 0x000fc80000011605 */
[----:B------:R-:W-:-:S07]  /*cc40*/  LOP3.LUT R0, R0, 0x80, R5, 0xf8, !PT ;  /* 0x0000008000007812 */ /* 0x000fce00078ef805 */
.L_x_1741:
[----:B------:R-:W-:Y:S05]  /*cc50*/  BSYNC.RECONVERGENT B0 ;  /* 0x0000000000007941 */ /* 0x000fea0003800200 */
.L_x_1740:
[----:B------:R-:W-:Y:S01]  /*cc60*/  STG.E.U8 desc[UR36][R2.64], R0 ;  /* 0x0000000002007986 */ /* 0x000fe2000c101124 */
[----:B------:R-:W-:Y:S05]  /*cc70*/  EXIT ;  /* 0x000000000000794d */ /* 0x000fea0003800000 */
.L_x_1738:
        /* <DEDUP_REMOVED lines=18> */
.L_x_1745:
[----:B------:R-:W-:-:S04]  /*cda0*/  SHF.R.U32.HI R5, RZ, 0x18, R5 ;  /* 0x00000018ff057819 */ /* 0x000fc80000011605 */
[----:B------:R-:W-:-:S07]  /*cdb0*/  LOP3.LUT R0, R0, 0x80, R5, 0xf8, !PT ;  /* 0x0000008000007812 */ /* 0x000fce00078ef805 */
.L_x_1744:
[----:B------:R-:W-:Y:S05]  /*cdc0*/  BSYNC.RECONVERGENT B0 ;  /* 0x0000000000007941 */ /* 0x000fea0003800200 */
.L_x_1743:
[----:B------:R-:W-:Y:S01]  /*cdd0*/  STG.E.U8 desc[UR36][R2.64], R0 ;  /* 0x0000000002007986 */ /* 0x000fe2000c101124 */
[----:B------:R-:W-:Y:S05]  /*cde0*/  EXIT ;  /* 0x000000000000794d */ /* 0x000fea0003800000 */
.L_x_1737:
[----:B------:R-:W-:-:S13]  /*cdf0*/  ISETP.NE.AND P0, PT, R0, 0x1c, PT ;  /* 0x0000001c0000780c */ /* 0x000fda0003f05270 */
[----:B------:R-:W-:Y:S05]  /*ce00*/  @!P0 BRA `(.L_x_1746) ;  /* 0x0000000000608947 */ /* 0x000fea0003800000 */
[----:B------:R-:W-:-:S13]  /*ce10*/  ISETP.NE.AND P0, PT, R0, 0x1d, PT ;  /* 0x0000001d0000780c */ /* 0x000fda0003f05270 */
[----:B------:R-:W-:Y:S05]  /*ce20*/  @!P0 BRA `(.L_x_1747) ;  /* 0x0000000000488947 */ /* 0x000fea0003800000 */
[----:B------:R-:W-:-:S13]  /*ce30*/  ISETP.NE.AND P0, PT, R0, 0x2c, PT ;  /* 0x0000002c0000780c */ /* 0x000fda0003f05270 */
[----:B------:R-:W-:Y:S05]  /*ce40*/  @P0 BRA `(.L_x_1729) ;  /* 0x0000000000bc0947 */ /* 0x000fea0003800000 */
[----:B------:R-:W-:Y:S02]  /*ce50*/  HADD2.F32 R17, -RZ, R17.H0_H0 ;  /* 0x20000011ff117230 */ /* 0x000fe40000004100 */
        /* <DEDUP_REMOVED lines=15> */
.L_x_1747:
[----:B------:R-:W-:-:S06]  /*cf50*/  HADD2.F32 R4, -RZ, R17.H0_H0 ;  /* 0x20000011ff047230 */ /* 0x000fcc0000004100 */
[----:B------:R-:W0:Y:S02]  /*cf60*/  F2I.U64.TRUNC R4, R4 ;  /* 0x0000000400047311 */ /* 0x000e24000020d800 */
[----:B0-----:R-:W-:Y:S01]  /*cf70*/  STG.E.64 desc[UR36][R2.64], R4 ;  /* 0x0000000402007986 */ /* 0x001fe2000c101b24 */
[----:B------:R-:W-:Y:S05]  /*cf80*/  EXIT ;  /* 0x000000000000794d */ /* 0x000fea0003800000 */
.L_x_1746:
[----:B------:R-:W-:-:S06]  /*cf90*/  HADD2.F32 R17, -RZ, R17.H0_H0 ;  /* 0x20000011ff117230 */ /* 0x000fcc0000004100 */
[----:B------:R-:W0:Y:S02]  /*cfa0*/  F2I.FTZ.U32.TRUNC.NTZ R17, R17 ;  /* 0x0000001100117305 */ /* 0x000e24000021f000 */
[----:B0-----:R-:W-:Y:S01]  /*cfb0*/  STG.E desc[UR36][R2.64], R17 ;  /* 0x0000001102007986 */ /* 0x001fe2000c101924 */
[----:B------:R-:W-:Y:S05]  /*cfc0*/  EXIT ;  /* 0x000000000000794d */ /* 0x000fea0003800000 */
.L_x_1736:
        /* <DEDUP_REMOVED lines=9> */
[----:B------:R-:W-:Y:S01]  /*d060*/  STG.E.U8 desc[UR36][R2.64], R5 ;  /* 0x0000000502007986 */ /* 0x000fe2000c101124 */
[----:B------:R-:W-:Y:S05]  /*d070*/  EXIT ;  /* 0x000000000000794d */ /* 0x000fea0003800000 */
.L_x_1749:
[----:B------:R-:W-:Y:S01]  /*d080*/  HADD2.F32 R17, -RZ, R17.H0_H0 ;  /* 0x20000011ff117230 */ /* 0x000fe20000004100 */
[----:B------:R-:W-:-:S04]  /*d090*/  CS2R R6, SRZ ;  /* 0x0000000000067805 */ /* 0x000fc8000001ff00 */
[----:B------:R-:W-:-:S06]  /*d0a0*/  FMUL.FTZ R4, R17, 1 ;  /* 0x3f80000011047820 */ /* 0x000fcc0000410000 */
[----:B------:R-:W0:Y:S02]  /*d0b0*/  F2F.F64.F32 R4, R4 ;  /* 0x0000000400047310 */ /* 0x000e240000201800 */
[----:B0-----:R-:W-:Y:S01]  /*d0c0*/  STG.E.128 desc[UR36][R2.64], R4 ;  /* 0x0000000402007986 */ /* 0x001fe2000c101d24 */
[----:B------:R-:W-:Y:S05]  /*d0d0*/  EXIT ;  /* 0x000000000000794d */ /* 0x000fea0003800000 */
.L_x_1748:
[----:B------:R-:W-:-:S13]  /*d0e0*/  ISETP.NE.AND P0, PT, R0, 0xf, PT ;  /* 0x0000000f0000780c */ /* 0x000fda0003f05270 */
[----:B------:R-:W-:Y:S05]  /*d0f0*/  @!P0 BRA `(.L_x_1750) ;  /* 0x0000000000e88947 */ /* 0x000fea0003800000 */
[----:B------:R-:W-:-:S13]  /*d100*/  ISETP.NE.AND P0, PT, R0, 0x17, PT ;  /* 0x000000170000780c */ /* 0x000fda0003f05270 */
[----:B------:R-:W-:Y:S05]  /*d110*/  @!P0 BRA `(.L_x_1751) ;  /* 0x0000000000908947 */ /* 0x000fea0003800000 */
[----:B------:R-:W-:-:S13]  /*d120*/  ISETP.NE.AND P0, PT, R0, 0x18, PT ;  /* 0x000000180000780c */ /* 0x000fda0003f05270 */
[----:B------:R-:W-:Y:S05]  /*d130*/  @!P0 BRA `(.L_x_1752) ;  /* 0x0000000000448947 */ /* 0x000fea0003800000 */
.L_x_1729:
        /* <DEDUP_REMOVED lines=16> */
.L_x_1753:
[----:B------:R-:W-:Y:S05]  /*d240*/  EXIT ;  /* 0x000000000000794d */ /* 0x000fea0003800000 */
.L_x_1752:
        /* <DEDUP_REMOVED lines=13> */
.L_x_1755:
[----:B------:R-:W-:Y:S05]  /*d320*/  BSYNC.RECONVERGENT B0 ;  /* 0x0000000000007941 */ /* 0x000fea0003800200 */
.L_x_1754:
[----:B------:R-:W-:-:S05]  /*d330*/  LOP3.LUT R5, R0, 0x80, R5, 0xf8, !PT ;  /* 0x0000008000057812 */ /* 0x000fca00078ef805 */
[----:B------:R-:W-:Y:S01]  /*d340*/  STG.E.U8 desc[UR36][R2.64], R5 ;  /* 0x0000000502007986 */ /* 0x000fe2000c101124 */
[----:B------:R-:W-:Y:S05]  /*d350*/  EXIT ;  /* 0x000000000000794d */ /* 0x000fea0003800000 */
.L_x_1751:
        /* <DEDUP_REMOVED lines=12> */
.L_x_1757:
[----:B------:R-:W-:Y:S01]  /*d420*/  IMAD.MOV.U32 R0, RZ, RZ, 0x7f ;  /* 0x0000007fff007424 */ /* 0x000fe200078e00ff */
[----:B------:R-:W-:-:S04]  /*d430*/  ISETP.GT.U32.AND P0, PT, R4, 0x7f800000, PT ;  /* 0x7f8000000400780c */ /* 0x000fc80003f04070 */
[----:B------:R-:W-:-:S09]  /*d440*/  SEL R0, R0, 0x7c, P0 ;  /* 0x0000007c00007807 */ /* 0x000fd20000000000 */
.L_x_1758:
[----:B------:R-:W-:Y:S05]  /*d450*/  BSYNC.RECONVERGENT B0 ;  /* 0x0000000000007941 */ /* 0x000fea0003800200 */
.L_x_1756:
[----:B------:R-:W-:-:S04]  /*d460*/  SHF.R.U32.HI R5, RZ, 0x18, R5 ;  /* 0x00000018ff057819 */ /* 0x000fc80000011605 */
[----:B------:R-:W-:-:S05]  /*d470*/  LOP3.LUT R5, R0, 0x80, R5, 0xf8, !PT ;  /* 0x0000008000057812 */ /* 0x000fca00078ef805 */
[----:B------:R-:W-:Y:S01]  /*d480*/  STG.E.U8 desc[UR36][R2.64], R5 ;  /* 0x0000000502007986 */ /* 0x000fe2000c101124 */
[----:B------:R-:W-:Y:S05]  /*d490*/  EXIT ;  /* 0x000000000000794d */ /* 0x000fea0003800000 */
.L_x_1750:
[----:B------:R-:W-:-:S05]  /*d4a0*/  HADD2.F32 R0, -RZ, R17.H0_H0 ;  /* 0x20000011ff007230 */ /* 0x000fca0000004100 */
[----:B------:R-:W-:-:S05]  /*d4b0*/  F2FP.BF16.F32.PACK_AB R0, RZ, R0 ;  /* 0x00000000ff00723e */ /* 0x000fca00000010ff */
[----:B------:R-:W-:Y:S01]  /*d4c0*/  STG.E.U16 desc[UR36][R2.64], R0 ;  /* 0x0000000002007986 */ /* 0x000fe2000c101524 */
[----:B------:R-:W-:Y:S05]  /*d4d0*/  EXIT ;  /* 0x000000000000794d */ /* 0x000fea0003800000 */
.L_x_1759:
        /* <DEDUP_REMOVED lines=10> */
.L_x_7246:


//--------------------- .text._ZN2at6native18elementwise_kernelILi128ELi4EZNS0_22gpu_kernel_impl_nocastIZZZNS0_61_GLOBAL__N__b29612f4_23_ActivationMishKernel_cu_9e10b42f_310020mish_backward_kernelERNS_14TensorIteratorEENKUlvE_clEvENKUlvE1_clEvEUlN3c104HalfES9_E_EEvRNS_18TensorIteratorBaseERKT_EUliE_EEviT1_ --------------------------
	.section	.text._ZN2at6native18elementwise_kernelILi128ELi4EZNS0_22gpu_kernel_impl_nocastIZZZNS0_61_GLOBAL__N__b29612f4_23_ActivationMishKernel_cu_9e10b42f_310020mish_backward_kernelERNS_14TensorIteratorEENKUlvE_clEvENKUlvE1_clEvEUlN3c104HalfES9_E_EEvRNS_18TensorIteratorBaseERKT_EUliE_EEviT1_,"ax",@progbits
	.align	128
        .global         _ZN2at6native18elementwise_kernelILi128ELi4EZNS0_22gpu_kernel_impl_nocastIZZZNS0_61_GLOBAL__N__b29612f4_23_ActivationMishKernel_cu_9e10b42f_310020mish_backward_kernelERNS_14TensorIteratorEENKUlvE_clEvENKUlvE1_clEvEUlN3c104HalfES9_E_EEvRNS_18TensorIteratorBaseERKT_EUliE_EEviT1_
        .type           _ZN2at6native18elementwise_kernelILi128ELi4EZNS0_22gpu_kernel_impl_nocastIZZZNS0_61_GLOBAL__N__b29612f4_23_ActivationMishKernel_cu_9e10b42f_310020mish_backward_kernelERNS_14TensorIteratorEENKUlvE_clEvENKUlvE1_clEvEUlN3c104HalfES9_E_EEvRNS_18TensorIteratorBaseERKT_EUliE_EEviT1_,@function
        .size           _ZN2at6native18elementwise_kernelILi128ELi4EZNS0_22gpu_kernel_impl_nocastIZZZNS0_61_GLOBAL__N__b29612f4_23_ActivationMishKernel_cu_9e10b42f_310020mish_backward_kernelERNS_14TensorIteratorEENKUlvE_clEvENKUlvE1_clEvEUlN3c104HalfES9_E_EEvRNS_18TensorIteratorBaseERKT_EUliE_EEviT1_,(.L_x_7247 - _ZN2at6native18elementwise_kernelILi128ELi4EZNS0_22gpu_kernel_impl_nocastIZZZNS0_61_GLOBAL__N__b29612f4_23_ActivationMishKernel_cu_9e10b42f_310020mish_backward_kernelERNS_14TensorIteratorEENKUlvE_clEvENKUlvE1_clEvEUlN3c104HalfES9_E_EEvRNS_18TensorIteratorBaseERKT_EUliE_EEviT1_)
        .other          _ZN2at6native18elementwise_kernelILi128ELi4EZNS0_22gpu_kernel_impl_nocastIZZZNS0_61_GLOBAL__N__b29612f4_23_ActivationMishKernel_cu_9e10b42f_310020mish_backward_kernelERNS_14TensorIteratorEENKUlvE_clEvENKUlvE1_clEvEUlN3c104HalfES9_E_EEvRNS_18TensorIteratorBaseERKT_EUliE_EEviT1_,@"STO_CUDA_ENTRY STV_DEFAULT"
_ZN2at6native18elementwise_kernelILi128ELi4EZNS0_22gpu_kernel_impl_nocastIZZZNS0_61_GLOBAL__N__b29612f4_23_ActivationMishKernel_cu_9e10b42f_310020mish_backward_kernelERNS_14TensorIteratorEENKUlvE_clEvENKUlvE1_clEvEUlN3c104HalfES9_E_EEvRNS_18TensorIteratorBaseERKT_EUliE_EEviT1_:
.text._ZN2at6native18elementwise_kernelILi128ELi4EZNS0_22gpu_kernel_impl_nocastIZZZNS0_61_GLOBAL__N__b29612f4_23_ActivationMishKernel_cu_9e10b42f_310020mish_backward_kernelERNS_14TensorIteratorEENKUlvE_clEvENKUlvE1_clEvEUlN3c104HalfES9_E_EEvRNS_18TensorIteratorBaseERKT_EUliE_EEviT1_:
        /* <DEDUP_REMOVED lines=20> */
[----:B0-----:R-:W-:Y:S01]  /*0140*/  MOV R7, 0x3d39bf78 ;  /* 0x3d39bf7800077802 */ /* 0x001fe20000000f00 */
[----:B--2---:R-:W-:-:S05]  /*0150*/  HADD2.F32 R2, -RZ, R2.H0_H0 ;  /* 0x20000002ff027230 */ /* 0x004fca0000004100 */
[C---:B------:R-:W-:Y:S01]  /*0160*/  FMUL.FTZ R4, R2.reuse, 1.4426950216293334961 ;  /* 0x3fb8aa3b02047820 */ /* 0x040fe20000410000 */
[----:B------:R-:W-:-:S05]  /*0170*/  FMUL.FTZ R6, R2, -1.4426950216293334961 ;  /* 0xbfb8aa3b02067820 */ /* 0x000fca0000410000 */
[----:B------:R-:W0:Y:S04]  /*0180*/  MUFU.EX2 R4, R4 ;  /* 0x0000000400047308 */ /* 0x000e280000000800 */
[----:B------:R-:W1:Y:S01]  /*0190*/  MUFU.EX2 R6, R6 ;  /* 0x0000000600067308 */ /* 0x000e620000000800 */
[C---:B0-----:R-:W-:Y:S01]  /*01a0*/  FADD.FTZ.RZ R5, R4.reuse, 1 ;  /* 0x3f80000004057421 */ /* 0x041fe2000001c000 */
[----:B------:R-:W-:Y:S01]  /*01b0*/  ISETP.GE.U32.AND P0, PT, R4, 0x7f800000, PT ;  /* 0x7f8000000400780c */ /* 0x000fe20003f06070 */
[----:B---3--:R-:W-:-:S03]  /*01c0*/  HADD2.F32 R0, -RZ, R0.H0_H0 ;  /* 0x20000000ff007230 */ /* 0x008fc60000004100 */
        /* <DEDUP_REMOVED lines=34> */
[----:B------:R-:W-:-:S05]  /*03f0*/  F2FP.F16.F32.PACK_AB R0, RZ, R0 ;  /* 0x00000000ff00723e */ /* 0x000fca00000000ff */
        /* <DEDUP_REMOVED lines=49> */
[----:B------:R-:W-:-:S05]  /*0710*/  F2FP.F16.F32.PACK_AB R0, RZ, R0 ;  /* 0x00000000ff00723e */ /* 0x000fca00000000ff */
[----:B-1----:R0:W-:Y:S02]  /*0720*/  STG.E.U16 desc[UR6][R4.64], R0 ;  /* 0x0000000004007986 */ /* 0x0021e4000c101506 */
.L_x_1763:
[----:B------:R-:W-:-:S13]  /*0730*/  ISETP.GE.AND P0, PT, R3, UR4, PT ;  /* 0x0000000403007c0c */ /* 0x000fda000bf06270 */
[----:B------:R-:W-:Y:S05]  /*0740*/  @P0 BREAK.RELIABLE B1 ;  /* 0x0000000000010942 */ /* 0x000fea0003800100 */
[----:B------:R-:W-:Y:S05]  /*0750*/  @P0 BRA `(.L_x_1764) ;  /* 0x0000000000c80947 */ /* 0x000fea0003800000 */
[----:B------:R-:W-:Y:S05]  /*0760*/  BSYNC.RELIABLE B1 ;  /* 0x0000000000017941 */ /* 0x000fea0003800100 */
.L_x_1762:
[----:B------:R-:W1:Y:S02]  /*0770*/  LDC.64 R8, c[0x0][0x5f8] ;  /* 0x00017e00ff087b82 */ /* 0x000e640000000a00 */
[----:B-1----:R-:W2:Y:S06]  /*0780*/  LDG.E.U16 R2, desc[UR6][R8.64] ;  /* 0x0000000608027981 */ /* 0x002eac000c1e1500 */
        /* <DEDUP_REMOVED lines=47> */
.L_x_1764:
[----:B------:R-:W-:Y:S05]  /*0a80*/  BSYNC.RECONVERGENT B0 ;  /* 0x0000000000007941 */ /* 0x000fea0003800200 */
.L_x_1761:
        /* <DEDUP_REMOVED lines=49> */
[----:B------:R-:W-:-:S05]  /*0da0*/  F2FP.F16.F32.PACK_AB R0, RZ, R0 ;  /* 0x00000000ff00723e */ /* 0x000fca00000000ff */
[----:B0-----:R-:W-:Y:S01]  /*0db0*/  STG.E.U16 desc[UR6][R4.64], R0 ;  /* 0x0000000004007986 */ /* 0x001fe2000c101506 */
[----:B------:R-:W-:Y:S05]  /*0dc0*/  EXIT ;  /* 0x000000000000794d */ /* 0x000fea0003800000 */
.L_x_1760:
        /* <DEDUP_REMOVED lines=356> */
.L_x_1768:
        /* <DEDUP_REMOVED lines=10> */
[----:B-1----:R-:W-:Y:S01]  /*24b0*/  MOV R9, 0x3d39bf78 ;  /* 0x3d39bf7800097802 */ /* 0x002fe20000000f00 */
[----:B--2---:R-:W-:-:S05]  /*24c0*/  HADD2.F32 R6, -RZ, R6.H0_H0 ;  /* 0x20000006ff067230 */ /* 0x004fca0000004100 */
        /* <DEDUP_REMOVED lines=16> */
[----:B---3--:R-:W-:Y:S02]  /*25d0*/  HADD2.F32 R11, -RZ, R4.H0_H0 ;  /* 0x20000004ff0b7230 */ /* 0x008fe40000004100 */
        /* <DEDUP_REMOVED lines=25> */
[----:B------:R-:W-:-:S05]  /*2770*/  F2FP.F16.F32.PACK_AB R6, RZ, R6 ;  /* 0x00000006ff06723e */ /* 0x000fca00000000ff */
        /* <DEDUP_REMOVED lines=350> */
.L_x_1770:
        /* <DEDUP_REMOVED lines=52> */
[----:B------:R-:W-:-:S05]  /*40a0*/  F2FP.F16.F32.PACK_AB R6, RZ, R6 ;  /* 0x00000006ff06723e */ /* 0x000fca00000000ff */
[----:B------:R0:W-:Y:S02]  /*40b0*/  STG.E.U16 desc[UR6][R4.64], R6 ;  /* 0x0000000604007986 */ /* 0x0001e4000c101506 */
.L_x_1767:
[----:B------:R-:W-:-:S13]  /*40c0*/  ISETP.GE.AND P0, PT, R3, UR4, PT ;  /* 0x0000000403007c0c */ /* 0x000fda000bf06270 */
[----:B------:R-:W-:Y:S05]  /*40d0*/  @P0 BREAK.RELIABLE B1 ;  /* 0x0000000000010942 */ /* 0x000fea0003800100 */
[----:B------:R-:W-:Y:S05]  /*40e0*/  @P0 BRA `(.L_x_1769) ;  /* 0x00000018004c0947 */ /* 0x000fea0003800000 */
[----:B------:R-:W-:Y:S05]  /*40f0*/  BSYNC.RELIABLE B1 ;  /* 0x0000000000017941 */ /* 0x000fea0003800100 */
.L_x_1766:
        /* <DEDUP_REMOVED lines=348> */
.L_x_1771:
        /* <DEDUP_REMOVED lines=54> */
.L_x_1769:
[----:B------:R-:W-:Y:S05]  /*5a20*/  BSYNC.RECONVERGENT B0 ;  /* 0x0000000000007941 */ /* 0x000fea0003800200 */
.L_x_1765:
        /* <DEDUP_REMOVED lines=351> */
.L_x_1772:
        /* <DEDUP_REMOVED lines=9> */
[----:B0-----:R-:W-:Y:S01]  /*70b0*/  MOV R7, 0x3d39bf78 ;  /* 0x3d39bf7800077802 */ /* 0x001fe20000000f00 */
[----:B--2---:R-:W-:-:S05]  /*70c0*/  HADD2.F32 R2, -RZ, R8.H0_H0 ;  /* 0x20000008ff027230 */ /* 0x004fca0000004100 */
        /* <DEDUP_REMOVED lines=31> */
[----:B---3--:R-:W-:Y:S02]  /*72c0*/  HADD2.F32 R9, -RZ, R0.H0_H0 ;  /* 0x20000000ff097230 */ /* 0x008fe40000004100 */
[----:B------:R-:W-:-:S06]  /*72d0*/  @P0 FSEL R5, R5, -RZ, P1 ;  /* 0x800000ff05050208 */ /* 0x000fcc0000800000 */
[----:B------:R-:W2:Y:S01]  /*72e0*/  MUFU.TANH R5, R5 ;  /* 0x0000000500057308 */ /* 0x000ea20000002400 */
[----:B0-----:R-:W-:Y:S01]  /*72f0*/  FMUL.FTZ R2, R2, R7 ;  /* 0x0000000702027220 */ /* 0x001fe20000410000 */
[----:B--2---:R-:W-:-:S04]  /*7300*/  FFMA.FTZ R4, -R5, R5, 1 ;  /* 0x3f80000005047423 */ /* 0x004fc80000010105 */
[----:B------:R-:W-:-:S04]  /*7310*/  FFMA.FTZ R2, R2, R4, R5 ;  /* 0x0000000402027223 */ /* 0x000fc80000010005 */
[----:B------:R-:W-:Y:S01]  /*7320*/  FMUL.FTZ R0, R9, R2 ;  /* 0x0000000209007220 */ /* 0x000fe20000410000 */
[----:B-1----:R-:W-:-:S04]  /*7330*/  IADD3 R2, P0, PT, R3, UR4, RZ ;  /* 0x0000000403027c10 */ /* 0x002fc8000ff1e0ff */
[----:B------:R-:W-:Y:S02]  /*7340*/  F2FP.F16.F32.PACK_AB R0, RZ, R0 ;  /* 0x00000000ff00723e */ /* 0x000fe400000000ff */
[----:B------:R-:W-:-:S05]  /*7350*/  IADD3.X R3, PT, PT, RZ, UR5, RZ, P0, !PT ;  /* 0x00000005ff037c10 */ /* 0x000fca00087fe4ff */
[----:B------:R-:W-:Y:S01]  /*7360*/  STG.E.U16 desc[UR6][R2.64], R0 ;  /* 0x0000000002007986 */ /* 0x000fe2000c101506 */
[----:B------:R-:W-:Y:S05]  /*7370*/  EXIT ;  /* 0x000000000000794d */ /* 0x000fea0003800000 */
.L_x_1773:
        /* <DEDUP_REMOVED lines=16> */
.L_x_7247:


//--------------------- .text._ZN2at6native27unrolled_elementwise_kernelIZZZNS0_61_GLOBAL__N__b29612f4_23_ActivationMishKernel_cu_9e10b42f_310020mish_backward_kernelERNS_14TensorIteratorEENKUlvE_clEvENKUlvE1_clEvEUlN3c104HalfES8_E_St5arrayIPcLm3EELi4E23TrivialOffsetCalculatorILi2EjESD_ILi1EjENS0_6memory15LoadWithoutCastENSG_16StoreWithoutCastEEEviT_T0_T2_T3_T4_T5_ --------------------------
	.section	.text._ZN2at6native27unrolled_elementwise_kernelIZZZNS0_61_GLOBAL__N__b29612f4_23_ActivationMishKernel_cu_9e10b42f_310020mish_backward_kernelERNS_14TensorIteratorEENKUlvE_clEvENKUlvE1_clEvEUlN3c104HalfES8_E_St5arrayIPcLm3EELi4E23TrivialOffsetCalculatorILi2EjESD_ILi1EjENS0_6memory15LoadWithoutCastENSG_16StoreWithoutCastEEEviT_T0_T2_T3_T4_T5_,"ax",@progbits
	.align	128
        .global         _ZN2at6native27unrolled_elementwise_kernelIZZZNS0_61_GLOBAL__N__b29612f4_23_ActivationMishKernel_cu_9e10b42f_310020mish_backward_kernelERNS_14TensorIteratorEENKUlvE_clEvENKUlvE1_clEvEUlN3c104HalfES8_E_St5arrayIPcLm3EELi4E23TrivialOffsetCalculatorILi2EjESD_ILi1EjENS0_6memory15LoadWithoutCastENSG_16StoreWithoutCastEEEviT_T0_T2_T3_T4_T5_
        .type           _ZN2at6native27unrolled_elementwise_kernelIZZZNS0_61_GLOBAL__N__b29612f4_23_ActivationMishKernel_cu_9e10b42f_310020mish_backward_kernelERNS_14TensorIteratorEENKUlvE_clEvENKUlvE1_clEvEUlN3c104HalfES8_E_St5arrayIPcLm3EELi4E23TrivialOffsetCalculatorILi2EjESD_ILi1EjENS0_6memory15LoadWithoutCastENSG_16StoreWithoutCastEEEviT_T0_T2_T3_T4_T5_,@function
        .size           _ZN2at6native27unrolled_elementwise_kernelIZZZNS0_61_GLOBAL__N__b29612f4_23_ActivationMishKernel_cu_9e10b42f_310020mish_backward_kernelERNS_14TensorIteratorEENKUlvE_clEvENKUlvE1_clEvEUlN3c104HalfES8_E_St5arrayIPcLm3EELi4E23TrivialOffsetCalculatorILi2EjESD_ILi1EjENS0_6memory15LoadWithoutCastENSG_16StoreWithoutCastEEEviT_T0_T2_T3_T4_T5_,(.L_x_7248 - _ZN2at6native27unrolled_elementwise_kernelIZZZNS0_61_GLOBAL__N__b29612f4_23_ActivationMishKernel_cu_9e10b42f_310020mish_backward_kernelERNS_14TensorIteratorEENKUlvE_clEvENKUlvE1_clEvEUlN3c104HalfES8_E_St5arrayIPcLm3EELi4E23TrivialOffsetCalculatorILi2EjESD_ILi1EjENS0_6memory15LoadWithoutCastENSG_16StoreWithoutCastEEEviT_T0_T2_T3_T4_T5_)
        .other          _ZN2at6native27unrolled_elementwise_kernelIZZZNS0_61_GLOBAL__N__b29612f4_23_ActivationMishKernel_cu_9e10b42f_310020mish_backward_kernelERNS_14TensorIteratorEENKUlvE_clEvENKUlvE1_clEvEUlN3c104HalfES8_E_St5arrayIPcLm3EELi4E23TrivialOffsetCalculatorILi2EjESD_ILi1EjENS0_6memory15LoadWithoutCastENSG_16StoreWithoutCastEEEviT_T0_T2_T3_T4_T5_,@"STO_CUDA_ENTRY STV_DEFAULT"
_ZN2at6native27unrolled_elementwise_kernelIZZZNS0_61_GLOBAL__N__b29612f4_23_ActivationMishKernel_cu_9e10b42f_310020mish_backward_kernelERNS_14TensorIteratorEENKUlvE_clEvENKUlvE1_clEvEUlN3c104HalfES8_E_St5arrayIPcLm3EELi4E23TrivialOffsetCalculatorILi2EjESD_ILi1EjENS0_6memory15LoadWithoutCastENSG_16StoreWithoutCastEEEviT_T0_T2_T3_T4_T5_:
.text._ZN2at6native27unrolled_elementwise_kernelIZZZNS0_61_GLOBAL__N__b29612f4_23_ActivationMishKernel_cu_9e10b42f_310020mish_backward_kernelERNS_14TensorIteratorEENKUlvE_clEvENKUlvE1_clEvEUlN3c104HalfES8_E_St5arrayIPcLm3EELi4E23TrivialOffsetCalculatorILi2EjESD_ILi1EjENS0_6memory15LoadWithoutCastENSG_16StoreWithoutCastEEEviT_T0_T2_T3_T4_T5_:
        /* <DEDUP_REMOVED lines=64> */
[----:B-----5:R-:W-:Y:S02]  /*0400*/  HADD2.F32 R4, -RZ, R21.H0_H0 ;  /* 0x20000015ff047230 */ /* 0x020fe40000004100 */
[----:B------:R-:W-:Y:S01]  /*0410*/  HFMA2 R17, -RZ, RZ, 1.625, 0 ;  /* 0x3e800000ff117431 */ /* 0x000fe200000001ff */
[----:B------:R-:W-:Y:S02]  /*0420*/  MOV R18, 0x3d39bf78 ;  /* 0x3d39bf7800127802 */ /* 0x000fe40000000f00 */
        /* <DEDUP_REMOVED lines=29> */
[----:B------:R-:W-:Y:S01]  /*0600*/  @P5 FSETP.NEU.FTZ.AND P6, PT, R5, RZ, PT ;  /* 0x000000ff0500520b */ /* 0x000fe20003fdd000 */
[----:B------:R-:W-:-:S03]  /*0610*/  HADD2.F32 R17, -RZ, R20.H0_H0 ;  /* 0x20000014ff117230 */ /* 0x000fc60000004100 */
        /* <DEDUP_REMOVED lines=8> */
.L_x_1775:
[----:B------:R-:W-:Y:S05]  /*06a0*/  BSYNC.RECONVERGENT B0 ;  /* 0x0000000000007941 */ /* 0x000fea0003800200 */
.L_x_1774:
[----:B------:R-:W-:Y:S04]  /*06b0*/  BSSY.RECONVERGENT B0, `(.L_x_1776) ;  /* 0x000002c000007945 */ /* 0x000fe80003800200 */
[----:B------:R-:W-:Y:S05]  /*06c0*/  @P4 BRA `(.L_x_1777) ;  /* 0x0000000000a84947 */ /* 0x000fea0003800000 */
[----:B-----5:R-:W-:Y:S02]  /*06d0*/  HADD2.F32 R15, -RZ, R15.H0_H0 ;  /* 0x2000000fff0f7230 */ /* 0x020fe40000004100 */
[----:B------:R-:W-:Y:S01]  /*06e0*/  HFMA2 R17, -RZ, RZ, 1.625, 0 ;  /* 0x3e800000ff117431 */ /* 0x000fe200000001ff */
[----:B------:R-:W-:Y:S01]  /*06f0*/  MOV R18, 0x3d39bf78 ;  /* 0x3d39bf7800127802 */ /* 0x000fe20000000f00 */
[----:B------:R-:W-:Y:S02]  /*0700*/  HADD2.F32 R0, -RZ, R0.H0_H0 ;  /* 0x20000000ff007230 */ /* 0x000fe40000004100 */
        /* <DEDUP_REMOVED lines=37> */
[----:B------:R-:W-:-:S07]  /*0960*/  F2FP.F16.F32.PACK_AB R0, RZ, R0 ;  /* 0x00000000ff00723e */ /* 0x000fce00000000ff */
.L_x_1777:
[----:B------:R-:W-:Y:S05]  /*0970*/  BSYNC.RECONVERGENT B0 ;  /* 0x0000000000007941 */ /* 0x000fea0003800200 */
.L_x_1776:
[----:B------:R-:W-:Y:S04]  /*0980*/  BSSY.RECONVERGENT B0, `(.L_x_1778) ;  /* 0x000002c000007945 */ /* 0x000fe80003800200 */
[----:B------:R-:W-:Y:S05]  /*0990*/  @P1 BRA `(.L_x_1779) ;  /* 0x0000000000a81947 */ /* 0x000fea0003800000 */
        /* <DEDUP_REMOVED lines=42> */
.L_x_1779:
[----:B------:R-:W-:Y:S05]  /*0c40*/  BSYNC.RECONVERGENT B0 ;  /* 0x0000000000007941 */ /* 0x000fea0003800200 */
.L_x_1778:
        /* <DEDUP_REMOVED lines=32> */
[----:B------:R-:W-:Y:S02]  /*0e50*/  HADD2.F32 R15, -RZ, R10.H0_H0 ;  /* 0x2000000aff0f7230 */ /* 0x000fe40000004100 */
        /* <DEDUP_REMOVED lines=10> */
[----:B------:R-:W-:-:S07]  /*0f00*/  F2FP.F16.F32.PACK_AB R10, RZ, R6 ;  /* 0x00000006ff0a723e */ /* 0x000fce00000000ff */
.L_x_1781:
[----:B------:R-:W-:Y:S05]  /*0f10*/  BSYNC.RECONVERGENT B0 ;  /* 0x0000000000007941 */ /* 0x000fea0003800200 */
.L_x_1780:
        /* <DEDUP_REMOVED lines=13> */
.L_x_1783:
[----:B------:R-:W-:Y:S05]  /*0ff0*/  BSYNC.RECONVERGENT B0 ;  /* 0x0000000000007941 */ /* 0x000fea0003800200 */
.L_x_1782:
[----:B------:R-:W-:-:S13]  /*1000*/  ISETP.GE.AND P0, PT, R8, R9, PT ;  /* 0x000000090800720c */ /* 0x000fda0003f06270 */
[----:B------:R-:W-:Y:S05]  /*1010*/  @P0 EXIT ;  /* 0x000000000000094d */ /* 0x000fea0003800000 */
[----:B01----:R-:W0:Y:S01]  /*1020*/  LDC.64 R2, c[0x0][0x388] ;  /* 0x0000e200ff027b82 */ /* 0x003e220000000a00 */
[----:B------:R-:W-:-:S05]  /*1030*/  LEA R11, R11, R8, 0x9 ;  /* 0x000000080b0b7211 */ /* 0x000fca00078e48ff */
[----:B0-----:R-:W-:-:S05]  /*1040*/  IMAD.WIDE.U32 R2, R11, 0x2, R2 ;  /* 0x000000020b027825 */ /* 0x001fca00078e0002 */
[----:B-----5:R-:W-:Y:S01]  /*1050*/  STG.E.U16 desc[UR4][R2.64], R10 ;  /* 0x0000000a02007986 */ /* 0x020fe2000c101504 */
[----:B------:R-:W-:Y:S05]  /*1060*/  EXIT ;  /* 0x000000000000794d */ /* 0x000fea0003800000 */
.L_x_1784:
        /* <DEDUP_REMOVED lines=9> */
.L_x_7248:


//--------------------- .text._ZN2at6native29vectorized_elementwise_kernelILi2EZZZNS0_61_GLOBAL__N__b29612f4_23_ActivationMishKernel_cu_9e10b42f_310020mish_backward_kernelERNS_14TensorIteratorEENKUlvE_clEvENKUlvE1_clEvEUlN3c104HalfES8_E_St5arrayIPcLm3EEEEviT0_T1_ --------------------------
	.section	.text._ZN2at6native29vectorized_elementwise_kernelILi2EZZZNS0_61_GLOBAL__N__b29612f4_23_ActivationMishKernel_cu_9e10b42f_310020mish_backward_kernelERNS_14TensorIteratorEENKUlvE_clEvENKUlvE1_clEvEUlN3c104HalfES8_E_St5arrayIPcLm3EEEEviT0_T1_,"ax",@progbits
	.align	128
        .global         _ZN2at6native29vectorized_elementwise_kernelILi2EZZZNS0_61_GLOBAL__N__b29612f4_23_ActivationMishKernel_cu_9e10b42f_310020mish_backward_kernelERNS_14TensorIteratorEENKUlvE_clEvENKUlvE1_clEvEUlN3c104HalfES8_E_St5arrayIPcLm3EEEEviT0_T1_
        .type           _ZN2at6native29vectorized_elementwise_kernelILi2EZZZNS0_61_GLOBAL__N__b29612f4_23_ActivationMishKernel_cu_9e10b42f_310020mish_backward_kernelERNS_14TensorIteratorEENKUlvE_clEvENKUlvE1_clEvEUlN3c104HalfES8_E_St5arrayIPcLm3EEEEviT0_T1_,@function
        .size           _ZN2at6native29vectorized_elementwise_kernelILi2EZZZNS0_61_GLOBAL__N__b29612f4_23_ActivationMishKernel_cu_9e10b42f_310020mish_backward_kernelERNS_14TensorIteratorEENKUlvE_clEvENKUlvE1_clEvEUlN3c104HalfES8_E_St5arrayIPcLm3EEEEviT0_T1_,(.L_x_7249 - _ZN2at6native29vectorized_elementwise_kernelILi2EZZZNS0_61_GLOBAL__N__b29612f4_23_ActivationMishKernel_cu_9e10b42f_310020mish_backward_kernelERNS_14TensorIteratorEENKUlvE_clEvENKUlvE1_clEvEUlN3c104HalfES8_E_St5arrayIPcLm3EEEEviT0_T1_)
        .other          _ZN2at6native29vectorized_elementwise_kernelILi2EZZZNS0_61_GLOBAL__N__b29612f4_23_ActivationMishKernel_cu_9e10b42f_310020mish_backward_kernelERNS_14TensorIteratorEENKUlvE_clEvENKUlvE1_clEvEUlN3c104HalfES8_E_St5arrayIPcLm3EEEEviT0_T1_,@"STO_CUDA_ENTRY STV_DEFAULT"
_ZN2at6native29vectorized_elementwise_kernelILi2EZZZNS0_61_GLOBAL__N__b29612f4_23_ActivationMishKernel_cu_9e10b42f_310020mish_backward_kernelERNS_14TensorIteratorEENKUlvE_clEvENKUlvE1_clEvEUlN3c104HalfES8_E_St5arrayIPcLm3EEEEviT0_T1_:
.text._ZN2at6native29vectorized_elementwise_kernelILi2EZZZNS0_61_GLOBAL__N__b29612f4_23_ActivationMishKernel_cu_9e10b42f_310020mish_backward_kernelERNS_14TensorIteratorEENKUlvE_clEvENKUlvE1_clEvEUlN3c104HalfES8_E_St5arrayIPcLm3EEEEviT0_T1_:
        /* <DEDUP_REMOVED lines=142> */
.L_x_1787:
[----:B------:R-:W-:Y:S05]  /*08e0*/  BSYNC.RECONVERGENT B0 ;  /* 0x0000000000007941 */ /* 0x000fea0003800200 */
.L_x_1786:
[----:B------:R-:W-:Y:S01]  /*08f0*/  IADD3 R13, PT, PT, R3, 0x80, RZ ;  /* 0x00000080030d7810 */ /* 0x000fe20007ffe0ff */
[----:B------:R-:W-:Y:S03]  /*0900*/  BSSY.RECONVERGENT B0, `(.L_x_1788) ;  /* 0x000002d000007945 */ /* 0x000fe60003800200 */
[----:B------:R-:W-:-:S13]  /*0910*/  ISETP.GE.U32.AND P1, PT, R13, R2, PT ;  /* 0x000000020d00720c */ /* 0x000fda0003f26070 */
        /* <DEDUP_REMOVED lines=43> */
.L_x_1789:
[----:B------:R-:W-:Y:S05]  /*0bd0*/  BSYNC.RECONVERGENT B0 ;  /* 0x0000000000007941 */ /* 0x000fea0003800200 */
.L_x_1788:
[----:B-----5:R-:W0:Y:S01]  /*0be0*/  @!P0 LDC.64 R4, c[0x0][0x388] ;  /* 0x0000e200ff048b82 */ /* 0x020e220000000a00 */
[C---:B------:R-:W-:Y:S01]  /*0bf0*/  IADD3 R15, PT, PT, R3.reuse, 0x100, RZ ;  /* 0x00000100030f7810 */ /* 0x040fe20007ffe0ff */
[----:B------:R-:W-:Y:S01]  /*0c00*/  BSSY.RECONVERGENT B0, `(.L_x_1790) ;  /* 0x000002f000007945 */ /* 0x000fe20003800200 */
[----:B------:R-:W-:Y:S02]  /*0c10*/  IADD3 R19, PT, PT, R3, 0x180, RZ ;  /* 0x0000018003137810 */ /* 0x000fe40007ffe0ff */
[-C--:B------:R-:W-:Y:S02]  /*0c20*/  ISETP.GE.U32.AND P2, PT, R15, R2.reuse, PT ;  /* 0x000000020f00720c */ /* 0x080fe40003f46070 */
[----:B------:R-:W-:-:S11]  /*0c30*/  ISETP.GE.U32.AND P1, PT, R19, R2, PT ;  /* 0x000000021300720c */ /* 0x000fd60003f26070 */
[----:B------:R-:W-:Y:S05]  /*0c40*/  @P2 BRA `(.L_x_1791) ;  /* 0x0000000000a82947 */ /* 0x000fea0003800000 */
[----:B------:R-:W-:Y:S02]  /*0c50*/  HADD2.F32 R7, -RZ, R7.H0_H0 ;  /* 0x20000007ff077230 */ /* 0x000fe40000004100 */
[----:B------:R-:W-:Y:S01]  /*0c60*/  HFMA2 R21, -RZ, RZ, 1.625, 0 ;  /* 0x3e800000ff157431 */ /* 0x000fe200000001ff */
[----:B------:R-:W-:Y:S01]  /*0c70*/  MOV R26, 0x3d39bf78 ;  /* 0x3d39bf78001a7802 */ /* 0x000fe20000000f00 */
[----:B------:R-:W-:Y:S02]  /*0c80*/  HADD2.F32 R6, -RZ, R6.H0_H0 ;  /* 0x20000006ff067230 */ /* 0x000fe40000004100 */
        /* <DEDUP_REMOVED lines=37> */
[----:B------:R-:W-:-:S07]  /*0ee0*/  F2FP.F16.F32.PACK_AB R6, RZ, R6 ;  /* 0x00000006ff06723e */ /* 0x000fce00000000ff */
.L_x_1791:
[----:B------:R-:W-:Y:S05]  /*0ef0*/  BSYNC.RECONVERGENT B0 ;  /* 0x0000000000007941 */ /* 0x000fea0003800200 */
.L_x_1790:
        /* <DEDUP_REMOVED lines=12> */
[----:B------:R-:W-:Y:S02]  /*0fc0*/  HADD2.F32 R9, -RZ, R9.H0_H0 ;  /* 0x20000009ff097230 */ /* 0x000fe40000004100 */
        /* <DEDUP_REMOVED lines=41> */
.L_x_1793:
[----:B------:R-:W-:Y:S05]  /*1260*/  BSYNC.RECONVERGENT B0 ;  /* 0x0000000000007941 */ /* 0x000fea0003800200 */
.L_x_1792:
[----:B------:R-:W-:Y:S04]  /*1270*/  BSSY.RECONVERGENT B0, `(.L_x_1794) ;  /* 0x000002c000007945 */ /* 0x000fe80003800200 */
[----:B------:R-:W-:Y:S05]  /*1280*/  @P2 BRA `(.L_x_1795) ;  /* 0x0000000000a82947 */ /* 0x000fea0003800000 */
[----:B------:R-:W-:Y:S02]  /*1290*/  HADD2.F32 R11, -RZ, R11.H0_H0 ;  /* 0x2000000bff0b7230 */ /* 0x000fe40000004100 */
        /* <DEDUP_REMOVED lines=41> */
.L_x_1795:
[----:B------:R-:W-:Y:S05]  /*1530*/  BSYNC.RECONVERGENT B0 ;  /* 0x0000000000007941 */ /* 0x000fea0003800200 */
.L_x_1794:
[----:B------:R-:W-:Y:S04]  /*1540*/  BSSY.RECONVERGENT B0, `(.L_x_1796) ;  /* 0x000002c000007945 */ /* 0x000fe80003800200 */
[----:B------:R-:W-:Y:S05]  /*1550*/  @P3 BRA `(.L_x_1797) ;  /* 0x0000000000a83947 */ /* 0x000fea0003800000 */
        /* <DEDUP_REMOVED lines=42> */
.L_x_1797:
[----:B------:R-:W-:Y:S05]  /*1800*/  BSYNC.RECONVERGENT B0 ;  /* 0x0000000000007941 */ /* 0x000fea0003800200 */
.L_x_1796:
        /* <DEDUP_REMOVED lines=44> */
.L_x_1799:
[----:B------:R-:W-:Y:S05]  /*1ad0*/  BSYNC.RECONVERGENT B0 ;  /* 0x0000000000007941 */ /* 0x000fea0003800200 */
.L_x_1798:
        /* <DEDUP_REMOVED lines=35> */
[----:B------:R-:W-:Y:S01]  /*1d10*/  HADD2.F32 R20, -RZ, R17.H0_H0 ;  /* 0x20000011ff147230 */ /* 0x000fe20000004100 */
        /* <DEDUP_REMOVED lines=8> */
.L_x_1801:
[----:B------:R-:W-:Y:S05]  /*1da0*/  BSYNC.RECONVERGENT B0 ;  /* 0x0000000000007941 */ /* 0x000fea0003800200 */
.L_x_1800:
        /* <DEDUP_REMOVED lines=18> */
.L_x_1804:
[----:B------:R-:W-:-:S13]  /*1ed0*/  ISETP.GE.U32.AND P0, PT, R3, R2, PT ;  /* 0x000000020300720c */ /* 0x000fda0003f06070 */
[----:B------:R-:W-:Y:S05]  /*1ee0*/  @P0 BRA `(.L_x_1806) ;  /* 0x0000000000300947 */ /* 0x000fea0003800000 */
[----:B0-----:R-:W0:Y:S01]  /*1ef0*/  LDC.64 R4, c[0x0][0x388] ;  /* 0x0000e200ff047b82 */ /* 0x001e220000000a00 */
[----:B------:R-:W-:Y:S02]  /*1f00*/  IADD3 R13, PT, PT, R0, R3, RZ ;  /* 0x00000003000d7210 */ /* 0x000fe40007ffe0ff */
[----:B------:R-:W-:-:S03]  /*1f10*/  IADD3 R3, PT, PT, R3, 0x80, RZ ;  /* 0x0000008003037810 */ /* 0x000fc60007ffe0ff */
[----:B0-----:R-:W-:-:S05]  /*1f20*/  IMAD.WIDE.U32 R4, R13, 0x2, R4 ;  /* 0x000000020d047825 */ /* 0x001fca00078e0004 */
[----:B------:R1:W-:Y:S02]  /*1f30*/  STG.E.U16 desc[UR4][R4.64], R7 ;  /* 0x0000000704007986 */ /* 0x0003e4000c101504 */
.L_x_1805:
[----:B------:R-:W-:-:S13]  /*1f40*/  ISETP.GE.U32.AND P0, PT, R3, R2, PT ;  /* 0x000000020300720c */ /* 0x000fda0003f06070 */
[----:B------:R-:W-:Y:S05]  /*1f50*/  @P0 BRA `(.L_x_1807) ;  /* 0x0000000000340947 */ /* 0x000fea0003800000 */
[----:B01----:R-:W0:Y:S01]  /*1f60*/  LDC.64 R4, c[0x0][0x388] ;  /* 0x0000e200ff047b82 */ /* 0x003e220000000a00 */
[----:B------:R-:W-:Y:S02]  /*1f70*/  IADD3 R7, PT, PT, R0, R3, RZ ;  /* 0x0000000300077210 */ /* 0x000fe40007ffe0ff */
[----:B------:R-:W-:-:S03]  /*1f80*/  IADD3 R3, PT, PT, R3, 0x80, RZ ;  /* 0x0000008003037810 */ /* 0x000fc60007ffe0ff */
[----:B0-----:R-:W-:-:S05]  /*1f90*/  IMAD.WIDE.U32 R4, R7, 0x2, R4 ;  /* 0x0000000207047825 */ /* 0x001fca00078e0004 */
[----:B------:R1:W-:Y:S02]  /*1fa0*/  STG.E.U16 desc[UR4][R4.64], R8 ;  /* 0x0000000804007986 */ /* 0x0003e4000c101504 */
.L_x_1806:
        /* <DEDUP_REMOVED lines=8> */
.L_x_1807:
[----:B------:R-:W-:Y:S05]  /*2030*/  BSYNC.RELIABLE B1 ;  /* 0x0000000000017941 */ /* 0x000fea0003800100 */
.L_x_1803:
[----:B------:R-:W-:-:S13]  /*2040*/  ISETP.GE.U32.AND P0, PT, R3, R2, PT ;  /* 0x000000020300720c */ /* 0x000fda0003f06070 */
[----:B012---:R-:W0:Y:S01]  /*2050*/  @!P0 LDC.64 R4, c[0x0][0x388] ;  /* 0x0000e200ff048b82 */ /* 0x007e220000000a00 */
[----:B------:R-:W-:Y:S02]  /*2060*/  @!P0 IADD3 R7, PT, PT, R0, R3, RZ ;  /* 0x0000000300078210 */ /* 0x000fe40007ffe0ff */
[----:B------:R-:W-:-:S03]  /*2070*/  @!P0 IADD3 R3, PT, PT, R3, 0x80, RZ ;  /* 0x0000008003038810 */ /* 0x000fc60007ffe0ff */
[----:B0-----:R-:W-:-:S05]  /*2080*/  @!P0 IMAD.WIDE.U32 R4, R7, 0x2, R4 ;  /* 0x0000000207048825 */ /* 0x001fca00078e0004 */
[----:B------:R2:W-:Y:S02]  /*2090*/  @!P0 STG.E.U16 desc[UR4][R4.64], R10 ;  /* 0x0000000a04008986 */ /* 0x0005e4000c101504 */
.L_x_1808:
[----:B------:R-:W-:Y:S05]  /*20a0*/  BSYNC.RECONVERGENT B0 ;  /* 0x0000000000007941 */ /* 0x000fea0003800200 */
.L_x_1802:
        /* <DEDUP_REMOVED lines=8> */
.L_x_1785:
[----:B------:R-:W0:Y:S01]  /*2130*/  S2R R4, SR_TID.X ;  /* 0x0000000000047919 */ /* 0x000e220000002100 */
[----:B------:R-:W1:Y:S02]  /*2140*/  LDC.64 R2, c[0x0][0x398] ;  /* 0x0000e600ff027b82 */ /* 0x000e640000000a00 */
[----:B-1----:R-:W-:-:S04]  /*2150*/  IMAD.WIDE.U32 R2, R0, 0x2, R2 ;  /* 0x0000000200027825 */ /* 0x002fc800078e0002 */
[----:B0-----:R-:W-:-:S05]  /*2160*/  IMAD.WIDE.U32 R2, R4, 0x4, R2 ;  /* 0x0000000404027825 */ /* 0x001fca00078e0002 */
[----:B------:R-:W2:Y:S04]  /*2170*/  LDG.E R18, desc[UR4][R2.64] ;  /* 0x0000000402127981 */ /* 0x000ea8000c1e1900 */
[----:B------:R-:W3:Y:S04]  /*2180*/  LDG.E R16, desc[UR4][R2.64+0x200] ;  /* 0x0002000402107981 */ /* 0x000ee8000c1e1900 */
[----:B------:R-:W4:Y:S04]  /*2190*/  LDG.E R12, desc[UR4][R2.64+0x400] ;  /* 0x00040004020c7981 */ /* 0x000f28000c1e1900 */
[----:B------:R0:W5:Y:S02]  /*21a0*/  LDG.E R15, desc[UR4][R2.64+0x600] ;  /* 0x00060004020f7981 */ /* 0x000164000c1e1900 */
[----:B0-----:R-:W-:-:S02]  /*21b0*/  HFMA2 R2, -RZ, RZ, 1.625, 0 ;  /* 0x3e800000ff027431 */ /* 0x001fc400000001ff */
[--C-:B--2---:R-:W-:Y:S02]  /*21c0*/  HADD2.F32 R11, -RZ, R18.reuse.H0_H0 ;  /* 0x20000012ff0b7230 */ /* 0x104fe40000004100 */
[----:B------:R-:W-:-:S03]  /*21d0*/  HADD2.F32 R18, -RZ, R18.H1_H1 ;  /* 0x30000012ff127230 */ /* 0x000fc60000004100 */
[----:B------:R-:W-:Y:S02]  /*21e0*/  FMUL.FTZ R19, R11, 1.4426950216293334961 ;  /* 0x3fb8aa3b0b137820 */ /* 0x000fe40000410000 */
[----:B------:R-:W-:-:S04]  /*21f0*/  FMUL.FTZ R10, R18, 1.4426950216293334961 ;  /* 0x3fb8aa3b120a7820 */ /* 0x000fc80000410000 */
[----:B------:R-:W0:Y:S04]  /*2200*/  MUFU.EX2 R19, R19 ;  /* 0x0000001300137308 */ /* 0x000e280000000800 */
[----:B------:R-:W1:Y:S01]  /*2210*/  MUFU.EX2 R10, R10 ;  /* 0x0000000a000a7308 */ /* 0x000e620000000800 */
[----:B0-----:R-:W-:Y:S01]  /*2220*/  FADD.FTZ.RZ R5, R19, 1 ;  /* 0x3f80000013057421 */ /* 0x001fe2000001c000 */
[----:B-1----:R-:W-:-:S04]  /*2230*/  FADD.FTZ.RZ R6, R10, 1 ;  /* 0x3f8000000a067421 */ /* 0x002fc8000001c000 */
[----:B------:R-:W-:Y:S02]  /*2240*/  IADD3 R5, PT, PT, R5, -0x3f400000, RZ ;  /* 0xc0c0000005057810 */ /* 0x000fe40007ffe0ff */
[----:B------:R-:W-:Y:S02]  /*2250*/  IADD3 R6, PT, PT, R6, -0x3f400000, RZ ;  /* 0xc0c0000006067810 */ /* 0x000fe40007ffe0ff */
[----:B------:R-:W-:Y:S02]  /*2260*/  LOP3.LUT R8, R5, 0xff800000, RZ, 0xc0, !PT ;  /* 0xff80000005087812 */ /* 0x000fe400078ec0ff */
[----:B------:R-:W-:Y:S02]  /*2270*/  LOP3.LUT R5, R6, 0xff800000, RZ, 0xc0, !PT ;  /* 0xff80000006057812 */ /* 0x000fe400078ec0ff */
[----:B------:R-:W-:Y:S02]  /*2280*/  IADD3 R3, PT, PT, -R8, 0x40800000, RZ ;  /* 0x4080000008037810 */ /* 0x000fe40007ffe1ff */
[----:B------:R-:W-:-:S02]  /*2290*/  IADD3 R9, PT, PT, -R5, 0x40800000, RZ ;  /* 0x4080000005097810 */ /* 0x000fc40007ffe1ff */
[-C--:B------:R-:W-:Y:S01]  /*22a0*/  IADD3 R20, PT, PT, R10, -R5.reuse, RZ ;  /* 0x800000050a147210 */ /* 0x080fe20007ffe0ff */
[----:B------:R-:W-:Y:S01]  /*22b0*/  FFMA.FTZ R7, R3, R2, -1 ;  /* 0xbf80000003077423 */ /* 0x000fe20000010002 */
[----:B------:R-:W-:Y:S01]  /*22c0*/  IADD3 R22, PT, PT, R19, -R8, RZ ;  /* 0x8000000813167210 */ /* 0x000fe20007ffe0ff */
[----:B------:R-:W-:Y:S01]  /*22d0*/  FFMA.FTZ R9, R9, R2, -1 ;  /* 0xbf80000009097423 */ /* 0x000fe20000010002 */
[----:B------:R-:W-:Y:S02]  /*22e0*/  MOV R3, 0x3d39bf78 ;  /* 0x3d39bf7800037802 */ /* 0x000fe40000000f00 */
[C---:B------:R-:W-:Y:S01]  /*22f0*/  ISETP.GE.U32.AND P0, PT, R19.reuse, 0x7f800000, PT ;  /* 0x7f8000001300780c */ /* 0x040fe20003f06070 */
[----:B------:R-:W-:Y:S01]  /*2300*/  FADD.FTZ R20, R20, R9 ;  /* 0x0000000914147221 */ /* 0x000fe20000010000 */
[----:B------:R-:W-:Y:S01]  /*2310*/  FADD.FTZ R22, R22, R7 ;  /* 0x0000000716167221 */ /* 0x000fe20000010000 */
[----:B------:R-:W-:Y:S02]  /*2320*/  I2FP.F32.S32 R5, R5 ;  /* 0x0000000500057245 */ /* 0x000fe40000201400 */
[-C--:B------:R-:W-:Y:S01]  /*2330*/  FFMA.FTZ R13, R20, -R3.reuse, 0.10546888411045074463 ;  /* 0x3dd80012140d7423 */ /* 0x080fe20000010803 */
[----:B------:R-:W-:Y:S01]  /*2340*/  FFMA.FTZ R7, R22, -R3, 0.10546888411045074463 ;  /* 0x3dd8001216077423 */ /* 0x000fe20000010803 */
[----:B------:R-:W-:Y:S01]  /*2350*/  ISETP.GT.AND P3, PT, R19, -0x40800000, P0 ;  /* 0xbf8000001300780c */ /* 0x000fe20000764270 */
[----:B------:R-:W-:Y:S01]  /*2360*/  FMUL.FTZ R5, R5, 1.1920928955078125e-07 ;  /* 0x3400000005057820 */ /* 0x000fe20000410000 */
[----:B------:R-:W-:Y:S01]  /*2370*/  FFMA.FTZ R13, R20, R13, -0.13229703903198242188 ;  /* 0xbe0778e0140d7423 */ /* 0x000fe2000001000d */
[----:B------:R-:W-:-:S02]  /*2380*/  FFMA.FTZ R9, R22, R7, -0.13229703903198242188 ;  /* 0xbe0778e016097423 */ /* 0x000fc40000010007 */
[----:B------:R-:W0:Y:S01]  /*2390*/  LDC.64 R6, c[0x0][0x390] ;  /* 0x0000e400ff067b82 */ /* 0x000e220000000a00 */
[----:B------:R-:W-:Y:S01]  /*23a0*/  FFMA.FTZ R13, R20, R13, 0.14491446316242218018 ;  /* 0x3e146475140d7423 */ /* 0x000fe2000001000d */
[----:B------:R-:W-:-:S03]  /*23b0*/  FFMA.FTZ R9, R22, R9, 0.14491446316242218018 ;  /* 0x3e14647516097423 */ /* 0x000fc60000010009 */
[----:B------:R-:W-:Y:S01]  /*23c0*/  FFMA.FTZ R13, R20, R13, -0.16641564667224884033 ;  /* 0xbe2a68dd140d7423 */ /* 0x000fe2000001000d */
[----:B------:R-:W-:-:S03]  /*23d0*/  FFMA.FTZ R9, R22, R9, -0.16641564667224884033 ;  /* 0xbe2a68dd16097423 */ /* 0x000fc60000010009 */
[----:B------:R-:W-:Y:S01]  /*23e0*/  FFMA.FTZ R17, R20, R13, 0.19988867640495300293 ;  /* 0x3e4caf9e14117423 */ /* 0x000fe2000001000d */
[----:B---3--:R-:W-:Y:S02]  /*23f0*/  HADD2.F32 R13, -RZ, R16.H0_H0 ;  /* 0x20000010ff0d7230 */ /* 0x008fe40000004100 */
[----:B------:R-:W-:Y:S01]  /*2400*/  FFMA.FTZ R9, R22, R9, 0.19988867640495300293 ;  /* 0x3e4caf9e16097423 */ /* 0x000fe20000010009 */
[----:B------:R-:W-:Y:S02]  /*2410*/  FFMA.FTZ R17, R20, R17, -0.25000196695327758789 ;  /* 0xbe80004214117423 */ /* 0x000fe40000010011 */
[----:B------:R-:W-:Y:S01]  /*2420*/  FMUL.FTZ R14, R13, 1.4426950216293334961 ;  /* 0x3fb8aa3b0d0e7820 */ /* 0x000fe20000410000 */
[----:B------:R-:W-:Y:S01]  /*2430*/  FFMA.FTZ R9, R22, R9, -0.25000196695327758789 ;  /* 0xbe80004216097423 */ /* 0x000fe20000010009 */
[----:B------:R-:W-:-:S03]  /*2440*/  FFMA.FTZ R17, R20, R17, 0.33333510160446166992 ;  /* 0x3eaaaae614117423 */ /* 0x000fc60000010011 */
[----:B------:R-:W-:Y:S01]  /*2450*/  FFMA.FTZ R9, R22, R9, 0.33333510160446166992 ;  /* 0x3eaaaae616097423 */ /* 0x000fe20000010009 */
[----:B------:R-:W1:Y:S01]  /*2460*/  MUFU.EX2 R14, R14 ;  /* 0x0000000e000e7308 */ /* 0x000e620000000800 */
[----:B------:R-:W-:Y:S02]  /*2470*/  FFMA.FTZ R17, R20, R17, -0.5 ;  /* 0xbf00000014117423 */ /* 0x000fe40000010011 */
[----:B------:R-:W-:Y:S01]  /*2480*/  FFMA.FTZ R9, R22, R9, -0.5 ;  /* 0xbf00000016097423 */ /* 0x000fe20000010009 */
[----:B0-----:R-:W-:-:S04]  /*2490*/  IMAD.WIDE.U32 R6, R0, 0x2, R6 ;  /* 0x0000000200067825 */ /* 0x001fc800078e0006 */
[----:B------:R-:W-:Y:S01]  /*24a0*/  FMUL.FTZ R21, R20, R17 ;  /* 0x0000001114157220 */ /* 0x000fe20000410000 */
[----:B------:R-:W-:Y:S01]  /*24b0*/  I2FP.F32.S32 R17, R8 ;  /* 0x0000000800117245 */ /* 0x000fe20000201400 */
[----:B------:R-:W-:Y:S02]  /*24c0*/  FMUL.FTZ R9, R22, R9 ;  /* 0x0000000916097220 */ /* 0x000fe40000410000 */
[----:B------:R-:W-:Y:S02]  /*24d0*/  FFMA.FTZ R20, R20, R21, R20 ;  /* 0x0000001514147223 */ /* 0x000fe40000010014 */
[----:B------:R-:W-:Y:S01]  /*24e0*/  FFMA.FTZ R22, R22, R9, R22 ;  /* 0x0000000916167223 */ /* 0x000fe20000010016 */
[----:B------:R-:W-:-:S04]  /*24f0*/  IMAD.WIDE.U32 R8, R4, 0x4, R6 ;  /* 0x0000000404087825 */ /* 0x000fc800078e0006 */
[----:B------:R-:W-:Y:S01]  /*2500*/  FMUL.FTZ R17, R17, 1.1920928955078125e-07 ;  /* 0x3400000011117820 */ /* 0x000fe20000410000 */
[----:B-1----:R-:W-:Y:S01]  /*2510*/  FADD.FTZ.RZ R6, R14, 1 ;  /* 0x3f8000000e067421 */ /* 0x002fe2000001c000 */
[----:B------:R-:W-:Y:S01]  /*2520*/  FMUL.FTZ R7, R18, -1.4426950216293334961 ;  /* 0xbfb8aa3b12077820 */ /* 0x000fe20000410000 */
[----:B------:R-:W-:Y:S01]  /*2530*/  ISETP.GE.U32.AND P2, PT, R10, 0x7f800000, PT ;  /* 0x7f8000000a00780c */ /* 0x000fe20003f46070 */
[----:B------:R-:W-:Y:S01]  /*2540*/  FFMA.FTZ R24, R17, 0.69314718246459960938, R22 ;  /* 0x3f31721811187823 */ /* 0x000fe20000010016 */
[----:B------:R-:W-:Y:S01]  /*2550*/  FFMA.FTZ R23, R5, 0.69314718246459960938, R20 ;  /* 0x3f31721805177823 */ /* 0x000fe20000010014 */
[----:B------:R-:W-:Y:S01]  /*2560*/  IADD3 R6, PT, PT, R6, -0x3f400000, RZ ;  /* 0xc0c0000006067810 */ /* 0x000fe20007ffe0ff */
[----:B------:R-:W2:Y:S01]  /*2570*/  LDG.E R5, desc[UR4][R8.64] ;  /* 0x0000000408057981 */ /* 0x000ea2000c1e1900 */
[----:B------:R-:W-:Y:S01]  /*2580*/  ISETP.GT.AND P4, PT, R10, -0x40800000, P2 ;  /* 0xbf8000000a00780c */ /* 0x000fe20001784270 */
[----:B------:R-:W0:Y:S01]  /*2590*/  MUFU.EX2 R7, R7 ;  /* 0x0000000700077308 */ /* 0x000e220000000800 */
[----:B------:R-:W-:Y:S01]  /*25a0*/  LOP3.LUT R21, R6, 0xff800000, RZ, 0xc0, !PT ;  /* 0xff80000006157812 */ /* 0x000fe200078ec0ff */
[----:B------:R-:W-:Y:S01]  /*25b0*/  FMUL.FTZ R20, R11, -1.4426950216293334961 ;  /* 0xbfb8aa3b0b147820 */ /* 0x000fe20000410000 */
[----:B------:R-:W-:Y:S01]  /*25c0*/  @P0 MOV R6, 0x7f800000 ;  /* 0x7f80000000060802 */ /* 0x000fe20000000f00 */
[----:B------:R-:W-:Y:S01]  /*25d0*/  HADD2.F32 R16, -RZ, R16.H1_H1 ;  /* 0x30000010ff107230 */ /* 0x000fe20000004100 */
[----:B------:R-:W-:-:S02]  /*25e0*/  IADD3 R17, PT, PT, -R21, 0x40800000, RZ ;  /* 0x4080000015117810 */ /* 0x000fc40007ffe1ff */
[----:B------:R-:W-:Y:S01]  /*25f0*/  IADD3 R22, PT, PT, R14, -R21, RZ ;  /* 0x800000150e167210 */ /* 0x000fe20007ffe0ff */
[----:B------:R-:W-:Y:S01]  /*2600*/  @P3 FFMA.FTZ R24, R19, R6, +INF ;  /* 0x7f80000013183423 */ /* 0x000fe20000010006 */
[----:B------:R-:W-:Y:S01]  /*2610*/  @P2 MOV R25, 0x7f800000 ;  /* 0x7f80000000192802 */ /* 0x000fe20000000f00 */
[----:B------:R-:W-:Y:S01]  /*2620*/  FFMA.FTZ R17, R17, R2, -1 ;  /* 0xbf80000011117423 */ /* 0x000fe20000010002 */
[----:B------:R-:W3:Y:S01]  /*2630*/  LDG.E R6, desc[UR4][R8.64+0x200] ;  /* 0x0002000408067981 */ /* 0x000ee2000c1e1900 */
[----:B------:R-:W-:Y:S01]  /*2640*/  @P0 FSETP.NEU.FTZ.AND P1, PT, R19, RZ, PT ;  /* 0x000000ff1300020b */ /* 0x000fe20003f3d000 */
[----:B------:R-:W1:Y:S01]  /*2650*/  MUFU.EX2 R20, R20 ;  /* 0x0000001400147308 */ /* 0x000e620000000800 */
[----:B------:R-:W-:Y:S01]  /*2660*/  FADD.FTZ R22, R22, R17 ;  /* 0x0000001116167221 */ /* 0x000fe20000010000 */
[----:B------:R-:W-:Y:S01]  /*2670*/  @P4 FFMA.FTZ R23, R10, R25, +INF ;  /* 0x7f8000000a174423 */ /* 0x000fe20000010019 */
[----:B------:R-:W-:Y:S02]  /*2680*/  FMUL.FTZ R27, R16, 1.4426950216293334961 ;  /* 0x3fb8aa3b101b7820 */ /* 0x000fe40000410000 */
[----:B------:R-:W-:Y:S01]  /*2690*/  FFMA.FTZ R19, R22, -R3, 0.10546888411045074463 ;  /* 0x3dd8001216137423 */ /* 0x000fe20000010803 */
[----:B------:R-:W-:Y:S01]  /*26a0*/  @P2 FSETP.NEU.FTZ.AND P3, PT, R10, RZ, PT ;  /* 0x000000ff0a00220b */ /* 0x000fe20003f7d000 */
[----:B------:R-:W4:Y:S01]  /*26b0*/  MUFU.EX2 R17, R27 ;  /* 0x0000001b00117308 */ /* 0x000f220000000800 */
[----:B------:R-:W3:Y:S01]  /*26c0*/  LDG.E R10, desc[UR4][R8.64+0x600] ;  /* 0x00060004080a7981 */ /* 0x000ee2000c1e1900 */
[----:B------:R-:W-:Y:S01]  /*26d0*/  FFMA.FTZ R25, R22, R19, -0.13229703903198242188 ;  /* 0xbe0778e016197423 */ /* 0x000fe20000010013 */
[----:B0-----:R-:W-:-:S02]  /*26e0*/  FADD.FTZ R19, R7, 1 ;  /* 0x3f80000007137421 */ /* 0x001fc40000010000 */
[----:B------:R0:W3:Y:S01]  /*26f0*/  LDG.E R7, desc[UR4][R8.64+0x400] ;  /* 0x0004000408077981 */ /* 0x0000e2000c1e1900 */
[----:B-1----:R-:W-:-:S04]  /*2700*/  FADD.FTZ R20, R20, 1 ;  /* 0x3f80000014147421 */ /* 0x002fc80000010000 */
[----:B------:R1:W5:Y:S01]  /*2710*/  MUFU.RCP R26, R20 ;  /* 0x00000014001a7308 */ /* 0x0003620000001000 */
[----:B----4-:R-:W-:Y:S01]  /*2720*/  FADD.FTZ.RZ R27, R17, 1 ;  /* 0x3f800000111b7421 */ /* 0x010fe2000001c000 */
[----:B------:R-:W-:-:S04]  /*2730*/  @P0 FSEL R24, R24, -RZ, P1 ;  /* 0x800000ff18180208 */ /* 0x000fc80000800000 */
[----:B------:R-:W-:Y:S02]  /*2740*/  IADD3 R27, PT, PT, R27, -0x3f400000, RZ ;  /* 0xc0c000001b1b7810 */ /* 0x000fe40007ffe0ff */
[----:B------:R-:W4:Y:S01]  /*2750*/  MUFU.RCP R19, R19 ;  /* 0x0000001300137308 */ /* 0x000f220000001000 */
[----:B------:R-:W-:Y:S01]  /*2760*/  FFMA.FTZ R25, R22, R25, 0.14491446316242218018 ;  /* 0x3e14647516197423 */ /* 0x000fe20000010019 */
[----:B-1----:R-:W-:-:S03]  /*2770*/  LOP3.LUT R20, R27, 0xff800000, RZ, 0xc0, !PT ;  /* 0xff8000001b147812 */ /* 0x002fc600078ec0ff */
[----:B------:R-:W-:-:S03]  /*2780*/  FFMA.FTZ R25, R22, R25, -0.16641564667224884033 ;  /* 0xbe2a68dd16197423 */ /* 0x000fc60000010019 */
[----:B------:R-:W1:Y:S01]  /*2790*/  MUFU.TANH R24, R24 ;  /* 0x0000001800187308 */ /* 0x000e620000002400 */
[----:B------:R-:W-:Y:S01]  /*27a0*/  IADD3 R27, PT, PT, -R20, 0x40800000, RZ ;  /* 0x40800000141b7810 */ /* 0x000fe20007ffe1ff */
[----:B-----5:R-:W-:Y:S01]  /*27b0*/  FMUL.FTZ R11, R11, R26 ;  /* 0x0000001a0b0b7220 */ /* 0x020fe20000410000 */
[C---:B------:R-:W-:Y:S01]  /*27c0*/  FFMA.FTZ R25, R22.reuse, R25, 0.19988867640495300293 ;  /* 0x3e4caf9e16197423 */ /* 0x040fe20000010019 */
[----:B------:R-:W-:Y:S02]  /*27d0*/  @P2 FSEL R23, R23, -RZ, P3 ;  /* 0x800000ff17172208 */ /* 0x000fe40001800000 */
[----:B------:R-:W-:Y:S01]  /*27e0*/  IADD3 R26, PT, PT, R17, -R20, RZ ;  /* 0x80000014111a7210 */ /* 0x000fe20007ffe0ff */
[----:B------:R-:W-:Y:S01]  /*27f0*/  FFMA.FTZ R27, R27, R2, -1 ;  /* 0xbf8000001b1b7423 */ /* 0x000fe20000010002 */
[----:B------:R-:W-:Y:S01]  /*2800*/  FFMA.FTZ R25, R22, R25, -0.25000196695327758789 ;  /* 0xbe80004216197423 */ /* 0x000fe20000010019 */
[----:B0-----:R0:W5:Y:S02]  /*2810*/  MUFU.TANH R9, R23 ;  /* 0x0000001700097308 */ /* 0x0011640000002400 */
[----:B------:R-:W-:Y:S01]  /*2820*/  FADD.FTZ R26, R26, R27 ;  /* 0x0000001b1a1a7221 */ /* 0x000fe20000010000 */
[----:B------:R-:W-:Y:S01]  /*2830*/  FFMA.FTZ R25, R22, R25, 0.33333510160446166992 ;  /* 0x3eaaaae616197423 */ /* 0x000fe20000010019 */
[----:B----4-:R-:W-:-:S02]  /*2840*/  FMUL.FTZ R18, R18, R19 ;  /* 0x0000001312127220 */ /* 0x010fc40000410000 */
[----:B------:R-:W-:Y:S01]  /*2850*/  FFMA.FTZ R19, R26, -R3, 0.10546888411045074463 ;  /* 0x3dd800121a137423 */ /* 0x000fe20000010803 */
[----:B------:R-:W-:Y:S01]  /*2860*/  FFMA.FTZ R25, R22, R25, -0.5 ;  /* 0xbf00000016197423 */ /* 0x000fe20000010019 */
[----:B-1----:R-:W-:Y:S02]  /*2870*/  FFMA.FTZ R8, -R24, R24, 1 ;  /* 0x3f80000018087423 */ /* 0x002fe40000010118 */
[----:B------:R-:W-:Y:S01]  /*2880*/  FFMA.FTZ R19, R26, R19, -0.13229703903198242188 ;  /* 0xbe0778e01a137423 */ /* 0x000fe20000010013 */
[----:B------:R-:W-:Y:S01]  /*2890*/  I2FP.F32.S32 R21, R21 ;  /* 0x0000001500157245 */ /* 0x000fe20000201400 */
[----:B------:R-:W-:Y:S01]  /*28a0*/  FMUL.FTZ R25, R22, R25 ;  /* 0x0000001916197220 */ /* 0x000fe20000410000 */
[----:B------:R-:W-:Y:S01]  /*28b0*/  FFMA.FTZ R8, R11, R8, R24 ;  /* 0x000000080b087223 */ /* 0x000fe20000010018 */
[----:B------:R-:W-:Y:S02]  /*28c0*/  FFMA.FTZ R11, R26, R19, 0.14491446316242218018 ;  /* 0x3e1464751a0b7423 */ /* 0x000fe40000010013 */
[----:B------:R-:W-:Y:S01]  /*28d0*/  FFMA.FTZ R22, R22, R25, R22 ;  /* 0x0000001916167223 */ /* 0x000fe20000010016 */
[----:B------:R-:W-:Y:S01]  /*28e0*/  FMUL.FTZ R21, R21, 1.1920928955078125e-07 ;  /* 0x3400000015157820 */ /* 0x000fe20000410000 */
[----:B0-----:R-:W-:Y:S01]  /*28f0*/  FFMA.FTZ R23, R26, R11, -0.16641564667224884033 ;  /* 0xbe2a68dd1a177423 */ /* 0x001fe2000001000b */
[----:B------:R-:W-:Y:S01]  /*2900*/  ISETP.GE.U32.AND P0, PT, R14, 0x7f800000, PT ;  /* 0x7f8000000e00780c */ /* 0x000fe20003f06070 */
[----:B-----5:R-:W-:Y:S01]  /*2910*/  FFMA.FTZ R19, -R9, R9, 1 ;  /* 0x3f80000009137423 */ /* 0x020fe20000010109 */
[----:B------:R-:W-:-:S02]  /*2920*/  HADD2.F32 R11, -RZ, R12.H0_H0 ;  /* 0x2000000cff0b7230 */ /* 0x000fc40000004100 */
[----:B------:R-:W-:Y:S01]  /*2930*/  FFMA.FTZ R21, R21, 0.69314718246459960938, R22 ;  /* 0x3f31721815157823 */ /* 0x000fe20000010016 */
[----:B------:R-:W-:Y:S01]  /*2940*/  FMUL.FTZ R22, R13, -1.4426950216293334961 ;  /* 0xbfb8aa3b0d167820 */ /* 0x000fe20000410000 */
[----:B------:R-:W-:Y:S01]  /*2950*/  FFMA.FTZ R9, R18, R19, R9 ;  /* 0x0000001312097223 */ /* 0x000fe20000010009 */
[----:B------:R-:W-:Y:S01]  /*2960*/  FFMA.FTZ R23, R26, R23, 0.19988867640495300293 ;  /* 0x3e4caf9e1a177423 */ /* 0x000fe20000010017 */
[----:B------:R-:W-:Y:S01]  /*2970*/  ISETP.GT.AND P1, PT, R14, -0x40800000, P0 ;  /* 0xbf8000000e00780c */ /* 0x000fe20000724270 */
[----:B------:R-:W-:Y:S02]  /*2980*/  FMUL.FTZ R19, R11, 1.4426950216293334961 ;  /* 0x3fb8aa3b0b137820 */ /* 0x000fe40000410000 */
[C---:B------:R-:W-:Y:S01]  /*2990*/  FFMA.FTZ R23, R26.reuse, R23, -0.25000196695327758789 ;  /* 0xbe8000421a177423 */ /* 0x040fe20000010017 */
[----:B------:R-:W0:Y:S01]  /*29a0*/  MUFU.EX2 R22, R22 ;  /* 0x0000001600167308 */ /* 0x000e220000000800 */
[----:B------:R-:W-:Y:S02]  /*29b0*/  @P0 MOV R25, 0x7f800000 ;  /* 0x7f80000000190802 */ /* 0x000fe40000000f00 */
[C---:B------:R-:W-:Y:S01]  /*29c0*/  FFMA.FTZ R23, R26.reuse, R23, 0.33333510160446166992 ;  /* 0x3eaaaae61a177423 */ /* 0x040fe20000010017 */
[----:B------:R-:W1:Y:S01]  /*29d0*/  MUFU.EX2 R19, R19 ;  /* 0x0000001300137308 */ /* 0x000e620000000800 */
[----:B------:R-:W-:Y:S01]  /*29e0*/  HADD2.F32 R12, -RZ, R12.H1_H1 ;  /* 0x3000000cff0c7230 */ /* 0x000fe20000004100 */
[C---:B------:R-:W-:Y:S01]  /*29f0*/  ISETP.GE.U32.AND P2, PT, R17.reuse, 0x7f800000, PT ;  /* 0x7f8000001100780c */ /* 0x040fe20003f46070 */
[----:B------:R-:W-:Y:S01]  /*2a00*/  FFMA.FTZ R23, R26, R23, -0.5 ;  /* 0xbf0000001a177423 */ /* 0x000fe20000010017 */
[----:B------:R-:W-:Y:S01]  /*2a10*/  I2FP.F32.S32 R20, R20 ;  /* 0x0000001400147245 */ /* 0x000fe20000201400 */
[----:B------:R-:W-:Y:S01]  /*2a20*/  @P1 FFMA.FTZ R21, R14, R25, +INF ;  /* 0x7f8000000e151423 */ /* 0x000fe20000010019 */
[----:B------:R-:W-:Y:S01]  /*2a30*/  FMUL.FTZ R25, R16, -1.4426950216293334961 ;  /* 0xbfb8aa3b10197820 */ /* 0x000fe20000410000 */
[----:B------:R-:W-:Y:S01]  /*2a40*/  FMUL.FTZ R18, R12, 1.4426950216293334961 ;  /* 0x3fb8aa3b0c127820 */ /* 0x000fe20000410000 */
[----:B------:R-:W-:Y:S01]  /*2a50*/  FMUL.FTZ R23, R26, R23 ;  /* 0x000000171a177220 */ /* 0x000fe20000410000 */
[----:B------:R-:W-:Y:S01]  /*2a60*/  ISETP.GT.AND P3, PT, R17, -0x40800000, P2 ;  /* 0xbf8000001100780c */ /* 0x000fe20001764270 */
[----:B0-----:R-:W-:Y:S01]  /*2a70*/  FADD.FTZ R24, R22, 1 ;  /* 0x3f80000016187421 */ /* 0x001fe20000010000 */
[----:B------:R-:W-:Y:S01]  /*2a80*/  @P0 FSETP.NEU.FTZ.AND P1, PT, R14, RZ, PT ;  /* 0x000000ff0e00020b */ /* 0x000fe20003f3d000 */
[----:B------:R-:W-:Y:S01]  /*2a90*/  FFMA.FTZ R23, R26, R23, R26 ;  /* 0x000000171a177223 */ /* 0x000fe2000001001a */
[----:B------:R-:W0:Y:S01]  /*2aa0*/  MUFU.EX2 R14, R25 ;  /* 0x00000019000e7308 */ /* 0x000e220000000800 */
[----:B------:R-:W-:Y:S01]  /*2ab0*/  FMUL.FTZ R20, R20, 1.1920928955078125e-07 ;  /* 0x3400000014147820 */ /* 0x000fe20000410000 */
[----:B-1----:R-:W-:Y:S01]  /*2ac0*/  FADD.FTZ.RZ R22, R19, 1 ;  /* 0x3f80000013167421 */ /* 0x002fe2000001c000 */
[----:B------:R-:W-:Y:S01]  /*2ad0*/  @P0 FSEL R21, R21, -RZ, P1 ;  /* 0x800000ff15150208 */ /* 0x000fe20000800000 */
[----:B------:R-:W1:Y:S01]  /*2ae0*/  MUFU.EX2 R18, R18 ;  /* 0x0000001200127308 */ /* 0x000e620000000800 */
[----:B------:R-:W-:Y:S01]  /*2af0*/  FFMA.FTZ R26, R20, 0.69314718246459960938, R23 ;  /* 0x3f317218141a7823 */ /* 0x000fe20000010017 */
[----:B------:R-:W-:-:S02]  /*2b00*/  @P2 MOV R20, 0x7f800000 ;  /* 0x7f80000000142802 */ /* 0x000fc40000000f00 */
[----:B------:R-:W4:Y:S01]  /*2b10*/  MUFU.RCP R24, R24 ;  /* 0x0000001800187308 */ /* 0x000f220000001000 */
[----:B------:R-:W-:Y:S02]  /*2b20*/  IADD3 R22, PT, PT, R22, -0x3f400000, RZ ;  /* 0xc0c0000016167810 */ /* 0x000fe40007ffe0ff */
[----:B------:R-:W-:-:S05]  /*2b30*/  @P3 FFMA.FTZ R26, R17, R20, +INF ;  /* 0x7f800000111a3423 */ /* 0x000fca0000010014 */
[----:B------:R5:W4:Y:S01]  /*2b40*/  MUFU.TANH R23, R21 ;  /* 0x0000001500177308 */ /* 0x000b220000002400 */
[----:B------:R-:W-:Y:S02]  /*2b50*/  LOP3.LUT R22, R22, 0xff800000, RZ, 0xc0, !PT ;  /* 0xff80000016167812 */ /* 0x000fe400078ec0ff */
[----:B------:R-:W-:Y:S01]  /*2b60*/  @P2 FSETP.NEU.FTZ.AND P0, PT, R17, RZ, PT ;  /* 0x000000ff1100220b */ /* 0x000fe20003f1d000 */
[----:B0-----:R-:W-:Y:S01]  /*2b70*/  FADD.FTZ R25, R14, 1 ;  /* 0x3f8000000e197421 */ /* 0x001fe20000010000 */
[----:B------:R-:W-:Y:S01]  /*2b80*/  IADD3 R27, PT, PT, -R22, 0x40800000, RZ ;  /* 0x40800000161b7810 */ /* 0x000fe20007ffe1ff */
[----:B-1----:R-:W-:Y:S01]  /*2b90*/  FADD.FTZ.RZ R14, R18, 1 ;  /* 0x3f800000120e7421 */ /* 0x002fe2000001c000 */
[----:B------:R-:W-:Y:S02]  /*2ba0*/  @P2 FSEL R26, R26, -RZ, P0 ;  /* 0x800000ff1a1a2208 */ /* 0x000fe40000000000 */
[----:B------:R-:W-:Y:S01]  /*2bb0*/  IADD3 R20, PT, PT, R19, -R22, RZ ;  /* 0x8000001613147210 */ /* 0x000fe20007ffe0ff */
[----:B------:R-:W0:Y:S01]  /*2bc0*/  MUFU.RCP R25, R25 ;  /* 0x0000001900197308 */ /* 0x000e220000001000 */
[----:B------:R-:W-:Y:S01]  /*2bd0*/  FFMA.FTZ R27, R27, R2, -1 ;  /* 0xbf8000001b1b7423 */ /* 0x000fe20000010002 */
[----:B-----5:R-:W-:Y:S01]  /*2be0*/  IADD3 R21, PT, PT, R14, -0x3f400000, RZ ;  /* 0xc0c000000e157810 */ /* 0x020fe20007ffe0ff */
[----:B----4-:R-:W-:-:S05]  /*2bf0*/  FMUL.FTZ R14, R13, R24 ;  /* 0x000000180d0e7220 */ /* 0x010fca0000410000 */
[----:B------:R-:W1:Y:S01]  /*2c00*/  MUFU.TANH R17, R26 ;  /* 0x0000001a00117308 */ /* 0x000e620000002400 */
[----:B------:R-:W-:Y:S01]  /*2c10*/  FADD.FTZ R20, R20, R27 ;  /* 0x0000001b14147221 */ /* 0x000fe20000010000 */
[----:B------:R-:W-:Y:S01]  /*2c20*/  FFMA.FTZ R13, -R23, R23, 1 ;  /* 0x3f800000170d7423 */ /* 0x000fe20000010117 */
[----:B------:R-:W-:Y:S02]  /*2c30*/  LOP3.LUT R21, R21, 0xff800000, RZ, 0xc0, !PT ;  /* 0xff80000015157812 */ /* 0x000fe400078ec0ff */
[----:B------:R-:W-:Y:S01]  /*2c40*/  FFMA.FTZ R27, R20, -R3, 0.10546888411045074463 ;  /* 0x3dd80012141b7423 */ /* 0x000fe20000010803 */
[----:B------:R-:W-:Y:S01]  /*2c50*/  FFMA.FTZ R14, R14, R13, R23 ;  /* 0x0000000d0e0e7223 */ /* 0x000fe20000010017 */
[----:B------:R-:W-:Y:S02]  /*2c60*/  IADD3 R13, PT, PT, -R21, 0x40800000, RZ ;  /* 0x40800000150d7810 */ /* 0x000fe40007ffe1ff */
[----:B------:R-:W-:Y:S01]  /*2c70*/  FFMA.FTZ R27, R20, R27, -0.13229703903198242188 ;  /* 0xbe0778e0141b7423 */ /* 0x000fe2000001001b */
[----:B------:R-:W-:-:S02]  /*2c80*/  IADD3 R24, PT, PT, R18, -R21, RZ ;  /* 0x8000001512187210 */ /* 0x000fc40007ffe0ff */
[----:B------:R-:W-:Y:S01]  /*2c90*/  FFMA.FTZ R23, R13, R2, -1 ;  /* 0xbf8000000d177423 */ /* 0x000fe20000010002 */
[----:B------:R-:W-:Y:S01]  /*2ca0*/  FFMA.FTZ R27, R20, R27, 0.14491446316242218018 ;  /* 0x3e146475141b7423 */ /* 0x000fe2000001001b */
[----:B0-----:R-:W-:Y:S02]  /*2cb0*/  FMUL.FTZ R16, R16, R25 ;  /* 0x0000001910107220 */ /* 0x001fe40000410000 */
[----:B------:R-:W-:Y:S01]  /*2cc0*/  FADD.FTZ R24, R24, R23 ;  /* 0x0000001718187221 */ /* 0x000fe20000010000 */
[----:B-1----:R-:W-:Y:S01]  /*2cd0*/  FFMA.FTZ R13, -R17, R17, 1 ;  /* 0x3f800000110d7423 */ /* 0x002fe20000010111 */
[----:B------:R-:W-:-:S03]  /*2ce0*/  FFMA.FTZ R27, R20, R27, -0.16641564667224884033 ;  /* 0xbe2a68dd141b7423 */ /* 0x000fc6000001001b */
[----:B------:R-:W-:Y:S01]  /*2cf0*/  FFMA.FTZ R16, R16, R13, R17 ;  /* 0x0000000d10107223 */ /* 0x000fe20000010011 */
[----:B------:R-:W-:Y:S01]  /*2d00*/  FFMA.FTZ R13, R24, -R3, 0.10546888411045074463 ;  /* 0x3dd80012180d7423 */ /* 0x000fe20000010803 */
[----:B------:R-:W-:-:S03]  /*2d10*/  FFMA.FTZ R27, R20, R27, 0.19988867640495300293 ;  /* 0x3e4caf9e141b7423 */ /* 0x000fc6000001001b */
[----:B------:R-:W-:Y:S01]  /*2d20*/  FFMA.FTZ R13, R24, R13, -0.13229703903198242188 ;  /* 0xbe0778e0180d7423 */ /* 0x000fe2000001000d */
[----:B------:R-:W-:-:S03]  /*2d30*/  FFMA.FTZ R27, R20, R27, -0.25000196695327758789 ;  /* 0xbe800042141b7423 */ /* 0x000fc6000001001b */
[----:B------:R-:W-:Y:S01]  /*2d40*/  FFMA.FTZ R13, R24, R13, 0.14491446316242218018 ;  /* 0x3e146475180d7423 */ /* 0x000fe2000001000d */
[----:B------:R-:W-:-:S03]  /*2d50*/  FFMA.FTZ R27, R20, R27, 0.33333510160446166992 ;  /* 0x3eaaaae6141b7423 */ /* 0x000fc6000001001b */
[----:B------:R-:W-:Y:S01]  /*2d60*/  FFMA.FTZ R17, R24, R13, -0.16641564667224884033 ;  /* 0xbe2a68dd18117423 */ /* 0x000fe2000001000d */
[----:B------:R-:W-:Y:S01]  /*2d70*/  FFMA.FTZ R27, R20, R27, -0.5 ;  /* 0xbf000000141b7423 */ /* 0x000fe2000001001b */
[--C-:B------:R-:W-:Y:S02]  /*2d80*/  HADD2.F32 R13, -RZ, R15.reuse.H0_H0 ;  /* 0x2000000fff0d7230 */ /* 0x100fe40000004100 */
[----:B------:R-:W-:Y:S01]  /*2d90*/  FFMA.FTZ R17, R24, R17, 0.19988867640495300293 ;  /* 0x3e4caf9e18117423 */ /* 0x000fe20000010011 */
[----:B------:R-:W-:Y:S01]  /*2da0*/  FMUL.FTZ R23, R20, R27 ;  /* 0x0000001b14177220 */ /* 0x000fe20000410000 */
[----:B------:R-:W-:Y:S02]  /*2db0*/  HADD2.F32 R15, -RZ, R15.H1_H1 ;  /* 0x3000000fff0f7230 */ /* 0x000fe40000004100 */
[----:B------:R-:W-:Y:S01]  /*2dc0*/  FFMA.FTZ R17, R24, R17, -0.25000196695327758789 ;  /* 0xbe80004218117423 */ /* 0x000fe20000010011 */
[----:B------:R-:W-:Y:S01]  /*2dd0*/  FFMA.FTZ R23, R20, R23, R20 ;  /* 0x0000001714177223 */ /* 0x000fe20000010014 */
[----:B------:R-:W-:-:S02]  /*2de0*/  FMUL.FTZ R20, R13, 1.4426950216293334961 ;  /* 0x3fb8aa3b0d147820 */ /* 0x000fc40000410000 */
[C---:B------:R-:W-:Y:S01]  /*2df0*/  FFMA.FTZ R17, R24.reuse, R17, 0.33333510160446166992 ;  /* 0x3eaaaae618117423 */ /* 0x040fe20000010011 */
[----:B------:R-:W-:Y:S01]  /*2e00*/  FMUL.FTZ R26, R15, 1.4426950216293334961 ;  /* 0x3fb8aa3b0f1a7820 */ /* 0x000fe20000410000 */
[C---:B------:R-:W-:Y:S02]  /*2e10*/  ISETP.GE.U32.AND P5, PT, R19.reuse, 0x7f800000, PT ;  /* 0x7f8000001300780c */ /* 0x040fe40003fa6070 */
[----:B------:R-:W0:Y:S01]  /*2e20*/  MUFU.EX2 R20, R20 ;  /* 0x0000001400147308 */ /* 0x000e220000000800 */
[----:B------:R-:W-:Y:S01]  /*2e30*/  FFMA.FTZ R25, R24, R17, -0.5 ;  /* 0xbf00000018197423 */ /* 0x000fe20000010011 */
[----:B------:R-:W-:Y:S02]  /*2e40*/  I2FP.F32.S32 R22, R22 ;  /* 0x0000001600167245 */ /* 0x000fe40000201400 */
[----:B------:R-:W1:Y:S01]  /*2e50*/  MUFU.EX2 R17, R26 ;  /* 0x0000001a00117308 */ /* 0x000e620000000800 */
[----:B------:R-:W-:Y:S02]  /*2e60*/  ISETP.GT.AND P0, PT, R19, -0x40800000, P5 ;  /* 0xbf8000001300780c */ /* 0x000fe40002f04270 */
[----:B------:R-:W-:Y:S01]  /*2e70*/  FMUL.FTZ R22, R22, 1.1920928955078125e-07 ;  /* 0x3400000016167820 */ /* 0x000fe20000410000 */
[----:B------:R-:W-:Y:S01]  /*2e80*/  FMUL.FTZ R25, R24, R25 ;  /* 0x0000001918197220 */ /* 0x000fe20000410000 */
[----:B------:R-:W-:-:S02]  /*2e90*/  I2FP.F32.S32 R21, R21 ;  /* 0x0000001500157245 */ /* 0x000fc40000201400 */
[----:B------:R-:W-:Y:S01]  /*2ea0*/  FFMA.FTZ R23, R22, 0.69314718246459960938, R23 ;  /* 0x3f31721816177823 */ /* 0x000fe20000010017 */
[----:B------:R-:W-:Y:S01]  /*2eb0*/  @P5 MOV R28, 0x7f800000 ;  /* 0x7f800000001c5802 */ /* 0x000fe20000000f00 */
[----:B------:R-:W-:Y:S01]  /*2ec0*/  FFMA.FTZ R24, R24, R25, R24 ;  /* 0x0000001918187223 */ /* 0x000fe20000010018 */
[----:B0-----:R-:W-:Y:S01]  /*2ed0*/  FADD.FTZ.RZ R22, R20, 1 ;  /* 0x3f80000014167421 */ /* 0x001fe2000001c000 */
[----:B------:R-:W-:Y:S01]  /*2ee0*/  FMUL.FTZ R25, R21, 1.1920928955078125e-07 ;  /* 0x3400000015197820 */ /* 0x000fe20000410000 */
[----:B-1----:R-:W-:Y:S02]  /*2ef0*/  FADD.FTZ.RZ R26, R17, 1 ;  /* 0x3f800000111a7421 */ /* 0x002fe4000001c000 */
[C---:B------:R-:W-:Y:S01]  /*2f00*/  @P0 FFMA.FTZ R23, R19.reuse, R28, +INF ;  /* 0x7f80000013170423 */ /* 0x040fe2000001001c */
[----:B------:R-:W-:Y:S02]  /*2f10*/  IADD3 R22, PT, PT, R22, -0x3f400000, RZ ;  /* 0xc0c0000016167810 */ /* 0x000fe40007ffe0ff */
[----:B------:R-:W-:Y:S01]  /*2f20*/  @P5 FSETP.NEU.FTZ.AND P6, PT, R19, RZ, PT ;  /* 0x000000ff1300520b */ /* 0x000fe20003fdd000 */
[----:B------:R-:W-:Y:S01]  /*2f30*/  FFMA.FTZ R19, R25, 0.69314718246459960938, R24 ;  /* 0x3f31721819137823 */ /* 0x000fe20000010018 */
[----:B------:R-:W-:-:S02]  /*2f40*/  IADD3 R24, PT, PT, R26, -0x3f400000, RZ ;  /* 0xc0c000001a187810 */ /* 0x000fc40007ffe0ff */
[----:B------:R-:W-:Y:S02]  /*2f50*/  LOP3.LUT R21, R22, 0xff800000, RZ, 0xc0, !PT ;  /* 0xff80000016157812 */ /* 0x000fe400078ec0ff */
[----:B------:R-:W-:Y:S02]  /*2f60*/  ISETP.GE.U32.AND P4, PT, R18, 0x7f800000, PT ;  /* 0x7f8000001200780c */ /* 0x000fe40003f86070 */
[----:B------:R-:W-:Y:S02]  /*2f70*/  LOP3.LUT R24, R24, 0xff800000, RZ, 0xc0, !PT ;  /* 0xff80000018187812 */ /* 0x000fe400078ec0ff */
[----:B------:R-:W-:Y:S02]  /*2f80*/  IADD3 R25, PT, PT, -R21, 0x40800000, RZ ;  /* 0x4080000015197810 */ /* 0x000fe40007ffe1ff */
[----:B------:R-:W-:Y:S02]  /*2f90*/  ISETP.GT.AND P0, PT, R18, -0x40800000, P4 ;  /* 0xbf8000001200780c */ /* 0x000fe40002704270 */
[----:B------:R-:W-:Y:S01]  /*2fa0*/  IADD3 R27, PT, PT, -R24, 0x40800000, RZ ;  /* 0x40800000181b7810 */ /* 0x000fe20007ffe1ff */
[----:B------:R-:W-:Y:S01]  /*2fb0*/  FFMA.FTZ R25, R25, R2, -1 ;  /* 0xbf80000019197423 */ /* 0x000fe20000010002 */
[----:B------:R-:W-:-:S03]  /*2fc0*/  IADD3 R22, PT, PT, R20, -R21, RZ ;  /* 0x8000001514167210 */ /* 0x000fc60007ffe0ff */
[----:B------:R-:W-:Y:S01]  /*2fd0*/  FFMA.FTZ R27, R27, R2, -1 ;  /* 0xbf8000001b1b7423 */ /* 0x000fe20000010002 */
[----:B------:R-:W-:Y:S01]  /*2fe0*/  IADD3 R2, PT, PT, R17, -R24, RZ ;  /* 0x8000001811027210 */ /* 0x000fe20007ffe0ff */
[----:B------:R-:W-:Y:S01]  /*2ff0*/  FADD.FTZ R22, R22, R25 ;  /* 0x0000001916167221 */ /* 0x000fe20000010000 */
[----:B------:R-:W-:-:S03]  /*3000*/  @P4 MOV R25, 0x7f800000 ;  /* 0x7f80000000194802 */ /* 0x000fc60000000f00 */
[----:B------:R-:W-:Y:S02]  /*3010*/  FADD.FTZ R2, R2, R27 ;  /* 0x0000001b02027221 */ /* 0x000fe40000010000 */
[----:B------:R-:W-:Y:S01]  /*3020*/  @P0 FFMA.FTZ R19, R18, R25, +INF ;  /* 0x7f80000012130423 */ /* 0x000fe20000010019 */
[-C--:B------:R-:W-:Y:S01]  /*3030*/  FFMA.FTZ R25, R22, -R3.reuse, 0.10546888411045074463 ;  /* 0x3dd8001216197423 */ /* 0x080fe20000010803 */
[----:B------:R-:W-:-:S04]  /*3040*/  FFMA.FTZ R3, R2, -R3, 0.10546888411045074463 ;  /* 0x3dd8001202037423 */ /* 0x000fc80000010803 */
[----:B------:R-:W-:-:S04]  /*3050*/  FFMA.FTZ R3, R2, R3, -0.13229703903198242188 ;  /* 0xbe0778e002037423 */ /* 0x000fc80000010003 */
[----:B------:R-:W-:-:S04]  /*3060*/  FFMA.FTZ R3, R2, R3, 0.14491446316242218018 ;  /* 0x3e14647502037423 */ /* 0x000fc80000010003 */
[----:B------:R-:W-:Y:S01]  /*3070*/  FFMA.FTZ R3, R2, R3, -0.16641564667224884033 ;  /* 0xbe2a68dd02037423 */ /* 0x000fe20000010003 */
[----:B------:R-:W-:-:S03]  /*3080*/  FFMA.FTZ R25, R22, R25, -0.13229703903198242188 ;  /* 0xbe0778e016197423 */ /* 0x000fc60000010019 */
[----:B------:R-:W-:Y:S01]  /*3090*/  FFMA.FTZ R3, R2, R3, 0.19988867640495300293 ;  /* 0x3e4caf9e02037423 */ /* 0x000fe20000010003 */
[----:B------:R-:W-:-:S03]  /*30a0*/  FFMA.FTZ R25, R22, R25, 0.14491446316242218018 ;  /* 0x3e14647516197423 */ /* 0x000fc60000010019 */
[----:B------:R-:W-:Y:S01]  /*30b0*/  FFMA.FTZ R3, R2, R3, -0.25000196695327758789 ;  /* 0xbe80004202037423 */ /* 0x000fe20000010003 */
[----:B------:R-:W-:-:S03]  /*30c0*/  FFMA.FTZ R25, R22, R25, -0.16641564667224884033 ;  /* 0xbe2a68dd16197423 */ /* 0x000fc60000010019 */
[----:B------:R-:W-:Y:S01]  /*30d0*/  FFMA.FTZ R3, R2, R3, 0.33333510160446166992 ;  /* 0x3eaaaae602037423 */ /* 0x000fe20000010003 */
[----:B------:R-:W-:-:S03]  /*30e0*/  FFMA.FTZ R25, R22, R25, 0.19988867640495300293 ;  /* 0x3e4caf9e16197423 */ /* 0x000fc60000010019 */
[----:B------:R-:W-:Y:S01]  /*30f0*/  FFMA.FTZ R3, R2, R3, -0.5 ;  /* 0xbf00000002037423 */ /* 0x000fe20000010003 */
[----:B------:R-:W-:-:S03]  /*3100*/  FFMA.FTZ R25, R22, R25, -0.25000196695327758789 ;  /* 0xbe80004216197423 */ /* 0x000fc60000010019 */
[----:B------:R-:W-:Y:S01]  /*3110*/  FMUL.FTZ R3, R2, R3 ;  /* 0x0000000302037220 */ /* 0x000fe20000410000 */
[----:B------:R-:W-:Y:S01]  /*3120*/  FMUL.FTZ R26, R12, -1.4426950216293334961 ;  /* 0xbfb8aa3b0c1a7820 */ /* 0x000fe20000410000 */
[----:B------:R-:W-:Y:S01]  /*3130*/  ISETP.GE.U32.AND P0, PT, R20, 0x7f800000, PT ;  /* 0x7f8000001400780c */ /* 0x000fe20003f06070 */
[----:B------:R-:W-:Y:S01]  /*3140*/  FFMA.FTZ R25, R22, R25, 0.33333510160446166992 ;  /* 0x3eaaaae616197423 */ /* 0x000fe20000010019 */
[----:B------:R-:W-:Y:S01]  /*3150*/  FFMA.FTZ R2, R2, R3, R2 ;  /* 0x0000000302027223 */ /* 0x000fe20000010002 */
[----:B------:R-:W-:Y:S01]  /*3160*/  FMUL.FTZ R3, R15, -1.4426950216293334961 ;  /* 0xbfb8aa3b0f037820 */ /* 0x000fe20000410000 */
[----:B------:R-:W-:Y:S01]  /*3170*/  ISETP.GT.AND P2, PT, R20, -0x40800000, P0 ;  /* 0xbf8000001400780c */ /* 0x000fe20000744270 */
[----:B------:R-:W-:Y:S01]  /*3180*/  FFMA.FTZ R25, R22, R25, -0.5 ;  /* 0xbf00000016197423 */ /* 0x000fe20000010019 */
[----:B------:R-:W0:Y:S01]  /*3190*/  MUFU.EX2 R26, R26 ;  /* 0x0000001a001a7308 */ /* 0x000e220000000800 */
[----:B------:R-:W-:-:S03]  /*31a0*/  I2FP.F32.S32 R28, R21 ;  /* 0x00000015001c7245 */ /* 0x000fc60000201400 */
[----:B------:R-:W1:Y:S01]  /*31b0*/  MUFU.EX2 R3, R3 ;  /* 0x0000000300037308 */ /* 0x000e620000000800 */
[----:B------:R-:W-:Y:S01]  /*31c0*/  FMUL.FTZ R25, R22, R25 ;  /* 0x0000001916197220 */ /* 0x000fe20000410000 */
[----:B------:R-:W-:Y:S01]  /*31d0*/  FMUL.FTZ R28, R28, 1.1920928955078125e-07 ;  /* 0x340000001c1c7820 */ /* 0x000fe20000410000 */
[----:B------:R-:W-:Y:S02]  /*31e0*/  @P0 MOV R29, 0x7f800000 ;  /* 0x7f800000001d0802 */ /* 0x000fe40000000f00 */
[----:B------:R-:W-:Y:S01]  /*31f0*/  FFMA.FTZ R25, R22, R25, R22 ;  /* 0x0000001916197223 */ /* 0x000fe20000010016 */
[----:B------:R-:W-:Y:S01]  /*3200*/  FMUL.FTZ R22, R13, -1.4426950216293334961 ;  /* 0xbfb8aa3b0d167820 */ /* 0x000fe20000410000 */
[----:B------:R-:W-:Y:S01]  /*3210*/  ISETP.GE.U32.AND P1, PT, R17, 0x7f800000, PT ;  /* 0x7f8000001100780c */ /* 0x000fe20003f26070 */
[----:B------:R-:W-:Y:S01]  /*3220*/  FMUL.FTZ R27, R11, -1.4426950216293334961 ;  /* 0xbfb8aa3b0b1b7820 */ /* 0x000fe20000410000 */
[----:B------:R-:W-:Y:S01]  /*3230*/  FFMA.FTZ R25, R28, 0.69314718246459960938, R25 ;  /* 0x3f3172181c197823 */ /* 0x000fe20000010019 */
[----:B------:R-:W-:Y:S01]  /*3240*/  @P4 FSETP.NEU.FTZ.AND P3, PT, R18, RZ, PT ;  /* 0x000000ff1200420b */ /* 0x000fe20003f7d000 */
[----:B------:R-:W-:Y:S01]  /*3250*/  @P2 FFMA.FTZ R25, R20, R29, +INF ;  /* 0x7f80000014192423 */ /* 0x000fe2000001001d */
[----:B------:R0:W4:Y:S01]  /*3260*/  MUFU.EX2 R18, R27 ;  /* 0x0000001b00127308 */ /* 0x0001220000000800 */
[----:B------:R-:W-:-:S03]  /*3270*/  ISETP.GT.AND P2, PT, R17, -0x40800000, P1 ;  /* 0xbf8000001100780c */ /* 0x000fc60000f44270 */
[----:B------:R-:W5:Y:S01]  /*3280*/  MUFU.EX2 R22, R22 ;  /* 0x0000001600167308 */ /* 0x000f620000000800 */
[----:B0-----:R-:W-:Y:S01]  /*3290*/  FADD.FTZ R27, R26, 1 ;  /* 0x3f8000001a1b7421 */ /* 0x001fe20000010000 */
[----:B-1----:R-:W-:Y:S01]  /*32a0*/  FADD.FTZ R26, R3, 1 ;  /* 0x3f800000031a7421 */ /* 0x002fe20000010000 */
[----:B------:R-:W-:Y:S02]  /*32b0*/  I2FP.F32.S32 R3, R24 ;  /* 0x0000001800037245 */ /* 0x000fe40000201400 */
[----:B------:R-:W-:-:S03]  /*32c0*/  @P1 MOV R28, 0x7f800000 ;  /* 0x7f800000001c1802 */ /* 0x000fc60000000f00 */
[----:B------:R-:W-:Y:S01]  /*32d0*/  FMUL.FTZ R3, R3, 1.1920928955078125e-07 ;  /* 0x3400000003037820 */ /* 0x000fe20000410000 */
[----:B------:R-:W-:Y:S02]  /*32e0*/  @P5 FSEL R23, R23, -RZ, P6 ;  /* 0x800000ff17175208 */ /* 0x000fe40003000000 */
[----:B------:R-:W-:Y:S01]  /*32f0*/  @P0 FSETP.NEU.FTZ.AND P5, PT, R20, RZ, PT ;  /* 0x000000ff1400020b */ /* 0x000fe20003fbd000 */
[----:B------:R-:W-:Y:S01]  /*3300*/  FFMA.FTZ R20, R3, 0.69314718246459960938, R2 ;  /* 0x3f31721803147823 */ /* 0x000fe20000010002 */
[----:B------:R-:W-:Y:S01]  /*3310*/  @P4 FSEL R19, R19, -RZ, P3 ;  /* 0x800000ff13134208 */ /* 0x000fe20001800000 */
[C---:B------:R-:W-:Y:S01]  /*3320*/  @P2 FFMA.FTZ R20, R17.reuse, R28, +INF ;  /* 0x7f80000011142423 */ /* 0x040fe2000001001c */
[----:B----4-:R-:W-:Y:S01]  /*3330*/  FADD.FTZ R18, R18, 1 ;  /* 0x3f80000012127421 */ /* 0x010fe20000010000 */
[----:B------:R-:W0:Y:S01]  /*3340*/  LDC.64 R2, c[0x0][0x388] ;  /* 0x0000e200ff027b82 */ /* 0x000e220000000a00 */
[----:B------:R-:W-:Y:S01]  /*3350*/  @P1 FSETP.NEU.FTZ.AND P2, PT, R17, RZ, PT ;  /* 0x000000ff1100120b */ /* 0x000fe20003f5d000 */
[----:B-----5:R-:W-:Y:S01]  /*3360*/  FADD.FTZ R22, R22, 1 ;  /* 0x3f80000016167421 */ /* 0x020fe20000010000 */
[----:B------:R-:W-:Y:S01]  /*3370*/  @P0 FSEL R25, R25, -RZ, P5 ;  /* 0x800000ff19190208 */ /* 0x000fe20002800000 */
[----:B------:R-:W1:Y:S01]  /*3380*/  MUFU.RCP R21, R27 ;  /* 0x0000001b00157308 */ /* 0x000e620000001000 */
[----:B------:R-:W-:-:S07]  /*3390*/  @P1 FSEL R20, R20, -RZ, P2 ;  /* 0x800000ff14141208 */ /* 0x000fce0001000000 */
[----:B------:R-:W4:Y:S08]  /*33a0*/  MUFU.TANH R19, R19 ;  /* 0x0000001300137308 */ /* 0x000f300000002400 */
[----:B------:R-:W5:Y:S08]  /*33b0*/  MUFU.RCP R18, R18 ;  /* 0x0000001200127308 */ /* 0x000f700000001000 */
[----:B------:R-:W-:Y:S08]  /*33c0*/  MUFU.RCP R22, R22 ;  /* 0x0000001600167308 */ /* 0x000ff00000001000 */
[----:B------:R-:W5:Y:S08]  /*33d0*/  MUFU.TANH R23, R23 ;  /* 0x0000001700177308 */ /* 0x000f700000002400 */
[----:B------:R-:W5:Y:S01]  /*33e0*/  MUFU.TANH R25, R25 ;  /* 0x0000001900197308 */ /* 0x000f620000002400 */
[----:B--2---:R-:W-:-:S07]  /*33f0*/  HADD2.F32 R17, -RZ, R5.H0_H0 ;  /* 0x20000005ff117230 */ /* 0x004fce0000004100 */
[----:B------:R2:W5:Y:S08]  /*3400*/  MUFU.RCP R24, R26 ;  /* 0x0000001a00187308 */ /* 0x0005700000001000 */
[----:B------:R-:W5:Y:S01]  /*3410*/  MUFU.TANH R20, R20 ;  /* 0x0000001400147308 */ /* 0x000f620000002400 */
[----:B------:R-:W-:Y:S01]  /*3420*/  FMUL.FTZ R8, R17, R8 ;  /* 0x0000000811087220 */ /* 0x000fe20000410000 */
[----:B--2---:R-:W-:-:S02]  /*3430*/  HADD2.F32 R26, -RZ, R5.H1_H1 ;  /* 0x30000005ff1a7230 */ /* 0x004fc40000004100 */
[----:B-1----:R-:W-:Y:S01]  /*3440*/  FMUL.FTZ R12, R12, R21 ;  /* 0x000000150c0c7220 */ /* 0x002fe20000410000 */
[--C-:B---3--:R-:W-:Y:S02]  /*3450*/  HADD2.F32 R5, -RZ, R6.reuse.H0_H0 ;  /* 0x20000006ff057230 */ /* 0x108fe40000004100 */
[----:B------:R-:W-:Y:S02]  /*3460*/  HADD2.F32 R17, -RZ, R6.H1_H1 ;  /* 0x30000006ff117230 */ /* 0x000fe40000004100 */
[----:B----4-:R-:W-:Y:S01]  /*3470*/  FFMA.FTZ R6, -R19, R19, 1 ;  /* 0x3f80000013067423 */ /* 0x010fe20000010113 */
[----:B0-----:R-:W-:-:S04]  /*3480*/  IMAD.WIDE.U32 R2, R0, 0x2, R2 ;  /* 0x0000000200027825 */ /* 0x001fc800078e0002 */
[----:B-----5:R-:W-:Y:S01]  /*3490*/  FMUL.FTZ R18, R11, R18 ;  /* 0x000000120b127220 */ /* 0x020fe20000410000 */
[----:B------:R-:W-:Y:S01]  /*34a0*/  FFMA.FTZ R0, -R23, R23, 1 ;  /* 0x3f80000017007423 */ /* 0x000fe20000010117 */
[----:B------:R-:W-:Y:S01]  /*34b0*/  FMUL.FTZ R22, R13, R22 ;  /* 0x000000160d167220 */ /* 0x000fe20000410000 */
[----:B------:R-:W-:Y:S01]  /*34c0*/  FFMA.FTZ R11, -R25, R25, 1 ;  /* 0x3f800000190b7423 */ /* 0x000fe20000010119 */
[----:B------:R-:W-:Y:S01]  /*34d0*/  FFMA.FTZ R6, R12, R6, R19 ;  /* 0x000000060c067223 */ /* 0x000fe20000010013 */
[----:B------:R-:W-:Y:S01]  /*34e0*/  FMUL.FTZ R15, R15, R24 ;  /* 0x000000180f0f7220 */ /* 0x000fe20000410000 */
[----:B------:R-:W-:Y:S01]  /*34f0*/  FFMA.FTZ R23, R18, R0, R23 ;  /* 0x0000000012177223 */ /* 0x000fe20000010017 */
[----:B------:R-:W-:Y:S01]  /*3500*/  FFMA.FTZ R22, R22, R11, R25 ;  /* 0x0000000b16167223 */ /* 0x000fe20000010019 */
[----:B------:R-:W-:Y:S01]  /*3510*/  FFMA.FTZ R12, -R20, R20, 1 ;  /* 0x3f800000140c7423 */ /* 0x000fe20000010114 */
[----:B------:R-:W-:Y:S02]  /*3520*/  HADD2.F32 R0, -RZ, R7.H0_H0 ;  /* 0x20000007ff007230 */ /* 0x000fe40000004100 */
[----:B------:R-:W-:-:S02]  /*3530*/  HADD2.F32 R11, -RZ, R10.H0_H0 ;  /* 0x2000000aff0b7230 */ /* 0x000fc40000004100 */
[----:B------:R-:W-:Y:S01]  /*3540*/  FFMA.FTZ R15, R15, R12, R20 ;  /* 0x0000000c0f0f7223 */ /* 0x000fe20000010014 */
[----:B------:R-:W-:Y:S02]  /*3550*/  HADD2.F32 R7, -RZ, R7.H1_H1 ;  /* 0x30000007ff077230 */ /* 0x000fe40000004100 */
[----:B------:R-:W-:Y:S02]  /*3560*/  HADD2.F32 R10, -RZ, R10.H1_H1 ;  /* 0x3000000aff0a7230 */ /* 0x000fe40000004100 */
[----:B------:R-:W-:Y:S01]  /*3570*/  FMUL.FTZ R14, R5, R14 ;  /* 0x0000000e050e7220 */ /* 0x000fe20000410000 */
[----:B------:R-:W-:Y:S01]  /*3580*/  FMUL.FTZ R9, R26, R9 ;  /* 0x000000091a097220 */ /* 0x000fe20000410000 */
[----:B------:R-:W-:Y:S01]  /*3590*/  FMUL.FTZ R5, R17, R16 ;  /* 0x0000001011057220 */ /* 0x000fe20000410000 */
[----:B------:R-:W-:Y:S01]  /*35a0*/  FMUL.FTZ R0, R0, R23 ;  /* 0x0000001700007220 */ /* 0x000fe20000410000 */
[----:B------:R-:W-:Y:S01]  /*35b0*/  FMUL.FTZ R7, R7, R6 ;  /* 0x0000000607077220 */ /* 0x000fe20000410000 */
[----:B------:R-:W-:Y:S01]  /*35c0*/  FMUL.FTZ R11, R11, R22 ;  /* 0x000000160b0b7220 */ /* 0x000fe20000410000 */
[----:B------:R-:W-:Y:S01]  /*35d0*/  FMUL.FTZ R10, R10, R15 ;  /* 0x0000000f0a0a7220 */ /* 0x000fe20000410000 */
[----:B------:R-:W-:Y:S01]  /*35e0*/  F2FP.F16.F32.PACK_AB R9, R9, R8 ;  /* 0x000000080909723e */ /* 0x000fe200000000ff */
[----:B------:R-:W-:Y:S01]  /*35f0*/  IMAD.WIDE.U32 R2, R4, 0x4, R2 ;  /* 0x0000000404027825 */ /* 0x000fe200078e0002 */
[----:B------:R-:W-:-:S02]  /*3600*/  F2FP.F16.F32.PACK_AB R5, R5, R14 ;  /* 0x0000000e0505723e */ /* 0x000fc400000000ff */
[----:B------:R-:W-:Y:S02]  /*3610*/  F2FP.F16.F32.PACK_AB R7, R7, R0 ;  /* 0x000000000707723e */ /* 0x000fe400000000ff */
[----:B------:R-:W-:Y:S01]  /*3620*/  F2FP.F16.F32.PACK_AB R11, R10, R11 ;  /* 0x0000000b0a0b723e */ /* 0x000fe200000000ff */
[----:B------:R-:W-:Y:S04]  /*3630*/  STG.E desc[UR4][R2.64], R9 ;  /* 0x0000000902007986 */ /* 0x000fe8000c101904 */
[----:B------:R-:W-:Y:S04]  /*3640*/  STG.E desc[UR4][R2.64+0x200], R5 ;  /* 0x0002000502007986 */ /* 0x000fe8000c101904 */
[----:B------:R-:W-:Y:S04]  /*3650*/  STG.E desc[UR4][R2.64+0x400], R7 ;  /* 0x0004000702007986 */ /* 0x000fe8000c101904 */
[----:B------:R-:W-:Y:S01]  /*3660*/  STG.E desc[UR4][R2.64+0x600], R11 ;  /* 0x0006000b02007986 */ /* 0x000fe2000c101904 */
[----:B------:R-:W-:Y:S05]  /*3670*/  EXIT ;  /* 0x000000000000794d */ /* 0x000fea0003800000 */
.L_x_1809:
        /* <DEDUP_REMOVED lines=16> */
.L_x_7249:


//--------------------- .text._ZN2at6native29vectorized_elementwise_kernelILi4EZZZNS0_61_GLOBAL__N__b29612f4_23_ActivationMishKernel_cu_9e10b42f_310020mish_backward_kernelERNS_14TensorIteratorEENKUlvE_clEvENKUlvE1_clEvEUlN3c104HalfES8_E_St5arrayIPcLm3EEEEviT0_T1_ --------------------------
	.section	.text._ZN2at6native29vectorized_elementwise_kernelILi4EZZZNS0_61_GLOBAL__N__b29612f4_23_ActivationMishKernel_cu_9e10b42f_310020mish_backward_kernelERNS_14TensorIteratorEENKUlvE_clEvENKUlvE1_clEvEUlN3c104HalfES8_E_St5arrayIPcLm3EEEEviT0_T1_,"ax",@progbits
	.align	128
        .global         _ZN2at6native29vectorized_elementwise_kernelILi4EZZZNS0_61_GLOBAL__N__b29612f4_23_ActivationMishKernel_cu_9e10b42f_310020mish_backward_kernelERNS_14TensorIteratorEENKUlvE_clEvENKUlvE1_clEvEUlN3c104HalfES8_E_St5arrayIPcLm3EEEEviT0_T1_
        .type           _ZN2at6native29vectorized_elementwise_kernelILi4EZZZNS0_61_GLOBAL__N__b29612f4_23_ActivationMishKernel_cu_9e10b42f_310020mish_backward_kernelERNS_14TensorIteratorEENKUlvE_clEvENKUlvE1_clEvEUlN3c104HalfES8_E_St5arrayIPcLm3EEEEviT0_T1_,@function
        .size           _ZN2at6native29vectorized_elementwise_kernelILi4EZZZNS0_61_GLOBAL__N__b29612f4_23_ActivationMishKernel_cu_9e10b42f_310020mish_backward_kernelERNS_14TensorIteratorEENKUlvE_clEvENKUlvE1_clEvEUlN3c104HalfES8_E_St5arrayIPcLm3EEEEviT0_T1_,(.L_x_7250 - _ZN2at6native29vectorized_elementwise_kernelILi4EZZZNS0_61_GLOBAL__N__b29612f4_23_ActivationMishKernel_cu_9e10b42f_310020mish_backward_kernelERNS_14TensorIteratorEENKUlvE_clEvENKUlvE1_clEvEUlN3c104HalfES8_E_St5arrayIPcLm3EEEEviT0_T1_)
        .other          _ZN2at6native29vectorized_elementwise_kernelILi4EZZZNS0_61_GLOBAL__N__b29612f4_23_ActivationMishKernel_cu_9e10b42f_310020mish_backward_kernelERNS_14TensorIteratorEENKUlvE_clEvENKUlvE1_clEvEUlN3c104HalfES8_E_St5arrayIPcLm3EEEEviT0_T1_,@"STO_CUDA_ENTRY STV_DEFAULT"
_ZN2at6native29vectorized_elementwise_kernelILi4EZZZNS0_61_GLOBAL__N__b29612f4_23_ActivationMishKernel_cu_9e10b42f_310020mish_backward_kernelERNS_14TensorIteratorEENKUlvE_clEvENKUlvE1_clEvEUlN3c104HalfES8_E_St5arrayIPcLm3EEEEviT0_T1_:
.text._ZN2at6native29vectorized_elementwise_kernelILi4EZZZNS0_61_GLOBAL__N__b29612f4_23_ActivationMishKernel_cu_9e10b42f_310020mish_backward_kernelERNS_14TensorIteratorEENKUlvE_clEvENKUlvE1_clEvEUlN3c104HalfES8_E_St5arrayIPcLm3EEEEviT0_T1_:
        /* <DEDUP_REMOVED lines=142> */
.L_x_1812:
[----:B------:R-:W-:Y:S05]  /*08e0*/  BSYNC.RECONVERGENT B0 ;  /* 0x0000000000007941 */ /* 0x000fea0003800200 */
.L_x_1811:
        /* <DEDUP_REMOVED lines=46> */
.L_x_1814:
[----:B------:R-:W-:Y:S05]  /*0bd0*/  BSYNC.RECONVERGENT B0 ;  /* 0x0000000000007941 */ /* 0x000fea0003800200 */
.L_x_1813:
        /* <DEDUP_REMOVED lines=49> */
.L_x_1816:
[----:B------:R-:W-:Y:S05]  /*0ef0*/  BSYNC.RECONVERGENT B0 ;  /* 0x0000000000007941 */ /* 0x000fea0003800200 */
.L_x_1815:
        /* <DEDUP_REMOVED lines=54> */
.L_x_1818:
[----:B------:R-:W-:Y:S05]  /*1260*/  BSYNC.RECONVERGENT B0 ;  /* 0x0000000000007941 */ /* 0x000fea0003800200 */
.L_x_1817:
        /* <DEDUP_REMOVED lines=44> */
.L_x_1820:
[----:B------:R-:W-:Y:S05]  /*1530*/  BSYNC.RECONVERGENT B0 ;  /* 0x0000000000007941 */ /* 0x000fea0003800200 */
.L_x_1819:
        /* <DEDUP_REMOVED lines=44> */
.L_x_1822:
[----:B------:R-:W-:Y:S05]  /*1800*/  BSYNC.RECONVERGENT B0 ;  /* 0x0000000000007941 */ /* 0x000fea0003800200 */
.L_x_1821:
        /* <DEDUP_REMOVED lines=44> */
.L_x_1824:
[----:B------:R-:W-:Y:S05]  /*1ad0*/  BSYNC.RECONVERGENT B0 ;  /* 0x0000000000007941 */ /* 0x000fea0003800200 */
.L_x_1823:
        /* <DEDUP_REMOVED lines=44> */
.L_x_1826:
[----:B------:R-:W-:Y:S05]  /*1da0*/  BSYNC.RECONVERGENT B0 ;  /* 0x0000000000007941 */ /* 0x000fea0003800200 */
.L_x_1825:
        /* <DEDUP_REMOVED lines=18> */
.L_x_1829:
[----:B------:R-:W-:-:S13]  /*1ed0*/  ISETP.GE.U32.AND P0, PT, R3, R2, PT ;  /* 0x000000020300720c */ /* 0x000fda0003f06070 */
[----:B------:R-:W-:Y:S05]  /*1ee0*/  @P0 BRA `(.L_x_1831) ;  /* 0x0000000000300947 */ /* 0x000fea0003800000 */
[----:B0-----:R-:W0:Y:S01]  /*1ef0*/  LDC.64 R4, c[0x0][0x388] ;  /* 0x0000e200ff047b82 */ /* 0x001e220000000a00 */
[----:B------:R-:W-:Y:S02]  /*1f00*/  IADD3 R13, PT, PT, R0, R3, RZ ;  /* 0x00000003000d7210 */ /* 0x000fe40007ffe0ff */
[----:B------:R-:W-:-:S03]  /*1f10*/  IADD3 R3, PT, PT, R3, 0x80, RZ ;  /* 0x0000008003037810 */ /* 0x000fc60007ffe0ff */
[----:B0-----:R-:W-:-:S05]  /*1f20*/  IMAD.WIDE.U32 R4, R13, 0x2, R4 ;  /* 0x000000020d047825 */ /* 0x001fca00078e0004 */
[----:B------:R1:W-:Y:S02]  /*1f30*/  STG.E.U16 desc[UR4][R4.64], R7 ;  /* 0x0000000704007986 */ /* 0x0003e4000c101504 */
.L_x_1830:
[----:B------:R-:W-:-:S13]  /*1f40*/  ISETP.GE.U32.AND P0, PT, R3, R2, PT ;  /* 0x000000020300720c */ /* 0x000fda0003f06070 */
[----:B------:R-:W-:Y:S05]  /*1f50*/  @P0 BRA `(.L_x_1832) ;  /* 0x0000000000340947 */ /* 0x000fea0003800000 */
[----:B01----:R-:W0:Y:S01]  /*1f60*/  LDC.64 R4, c[0x0][0x388] ;  /* 0x0000e200ff047b82 */ /* 0x003e220000000a00 */
[----:B------:R-:W-:Y:S02]  /*1f70*/  IADD3 R7, PT, PT, R0, R3, RZ ;  /* 0x0000000300077210 */ /* 0x000fe40007ffe0ff */
[----:B------:R-:W-:-:S03]  /*1f80*/  IADD3 R3, PT, PT, R3, 0x80, RZ ;  /* 0x0000008003037810 */ /* 0x000fc60007ffe0ff */
[----:B0-----:R-:W-:-:S05]  /*1f90*/  IMAD.WIDE.U32 R4, R7, 0x2, R4 ;  /* 0x0000000207047825 */ /* 0x001fca00078e0004 */
[----:B------:R1:W-:Y:S02]  /*1fa0*/  STG.E.U16 desc[UR4][R4.64], R8 ;  /* 0x0000000804007986 */ /* 0x0003e4000c101504 */
.L_x_1831:
        /* <DEDUP_REMOVED lines=8> */
.L_x_1832:
[----:B------:R-:W-:Y:S05]  /*2030*/  BSYNC.RELIABLE B1 ;  /* 0x0000000000017941 */ /* 0x000fea0003800100 */
.L_x_1828:
[----:B------:R-:W-:-:S13]  /*2040*/  ISETP.GE.U32.AND P0, PT, R3, R2, PT ;  /* 0x000000020300720c */ /* 0x000fda0003f06070 */
[----:B012---:R-:W0:Y:S01]  /*2050*/  @!P0 LDC.64 R4, c[0x0][0x388] ;  /* 0x0000e200ff048b82 */ /* 0x007e220000000a00 */
[----:B------:R-:W-:Y:S02]  /*2060*/  @!P0 IADD3 R7, PT, PT, R0, R3, RZ ;  /* 0x0000000300078210 */ /* 0x000fe40007ffe0ff */
[----:B------:R-:W-:-:S03]  /*2070*/  @!P0 IADD3 R3, PT, PT, R3, 0x80, RZ ;  /* 0x0000008003038810 */ /* 0x000fc60007ffe0ff */
[----:B0-----:R-:W-:-:S05]  /*2080*/  @!P0 IMAD.WIDE.U32 R4, R7, 0x2, R4 ;  /* 0x0000000207048825 */ /* 0x001fca00078e0004 */
[----:B------:R2:W-:Y:S02]  /*2090*/  @!P0 STG.E.U16 desc[UR4][R4.64], R10 ;  /* 0x0000000a04008986 */ /* 0x0005e4000c101504 */
.L_x_1833:
[----:B------:R-:W-:Y:S05]  /*20a0*/  BSYNC.RECONVERGENT B0 ;  /* 0x0000000000007941 */ /* 0x000fea0003800200 */
.L_x_1827:
        /* <DEDUP_REMOVED lines=8> */
.L_x_1810:
[----:B------:R-:W0:Y:S01]  /*2130*/  S2R R8, SR_TID.X ;  /* 0x0000000000087919 */ /* 0x000e220000002100 */
[----:B------:R-:W1:Y:S02]  /*2140*/  LDC.64 R2, c[0x0][0x398] ;  /* 0x0000e600ff027b82 */ /* 0x000e640000000a00 */
[----:B-1----:R-:W-:-:S04]  /*2150*/  IMAD.WIDE.U32 R2, R0, 0x2, R2 ;  /* 0x0000000200027825 */ /* 0x002fc800078e0002 */
[----:B0-----:R-:W-:-:S05]  /*2160*/  IMAD.WIDE.U32 R4, R8, 0x8, R2 ;  /* 0x0000000808047825 */ /* 0x001fca00078e0002 */
[----:B------:R-:W2:Y:S04]  /*2170*/  LDG.E.64 R10, desc[UR4][R4.64] ;  /* 0x00000004040a7981 */ /* 0x000ea8000c1e1b00 */
[----:B------:R0:W3:Y:S01]  /*2180*/  LDG.E.64 R6, desc[UR4][R4.64+0x400] ;  /* 0x0004000404067981 */ /* 0x0000e2000c1e1b00 */
[----:B------:R-:W-:Y:S02]  /*2190*/  HFMA2 R12, -RZ, RZ, 1.625, 0 ;  /* 0x3e800000ff0c7431 */ /* 0x000fe400000001ff */
[--C-:B--2---:R-:W-:Y:S02]  /*21a0*/  HADD2.F32 R16, -RZ, R10.reuse.H0_H0 ;  /* 0x2000000aff107230 */ /* 0x104fe40000004100 */
[----:B------:R-:W-:Y:S02]  /*21b0*/  HADD2.F32 R13, -RZ, R10.H1_H1 ;  /* 0x3000000aff0d7230 */ /* 0x000fe40000004100 */
[----:B------:R-:W-:-:S02]  /*21c0*/  HADD2.F32 R15, -RZ, R11.H0_H0 ;  /* 0x2000000bff0f7230 */ /* 0x000fc40000004100 */
[----:B------:R-:W-:Y:S01]  /*21d0*/  FMUL.FTZ R2, R16, 1.4426950216293334961 ;  /* 0x3fb8aa3b10027820 */ /* 0x000fe20000410000 */
[----:B------:R-:W-:Y:S02]  /*21e0*/  HADD2.F32 R11, -RZ, R11.H1_H1 ;  /* 0x3000000bff0b7230 */ /* 0x000fe40000004100 */
[----:B------:R-:W-:-:S03]  /*21f0*/  FMUL.FTZ R14, R13, 1.4426950216293334961 ;  /* 0x3fb8aa3b0d0e7820 */ /* 0x000fc60000410000 */
[----:B------:R-:W1:Y:S04]  /*2200*/  MUFU.EX2 R2, R2 ;  /* 0x0000000200027308 */ /* 0x000e680000000800 */
[----:B------:R-:W2:Y:S01]  /*2210*/  MUFU.EX2 R14, R14 ;  /* 0x0000000e000e7308 */ /* 0x000ea20000000800 */
[C---:B-1----:R-:W-:Y:S01]  /*2220*/  FADD.FTZ.RZ R3, R2.reuse, 1 ;  /* 0x3f80000002037421 */ /* 0x042fe2000001c000 */
[----:B------:R-:W-:Y:S01]  /*2230*/  ISETP.GE.U32.AND P1, PT, R2, 0x7f800000, PT ;  /* 0x7f8000000200780c */ /* 0x000fe20003f26070 */
[----:B--2---:R-:W-:-:S03]  /*2240*/  FADD.FTZ.RZ R10, R14, 1 ;  /* 0x3f8000000e0a7421 */ /* 0x004fc6000001c000 */
[----:B------:R-:W-:Y:S02]  /*2250*/  IADD3 R3, PT, PT, R3, -0x3f400000, RZ ;  /* 0xc0c0000003037810 */ /* 0x000fe40007ffe0ff */
[----:B------:R-:W-:Y:S02]  /*2260*/  ISETP.GT.AND P3, PT, R2, -0x40800000, P1 ;  /* 0xbf8000000200780c */ /* 0x000fe40000f64270 */
[----:B------:R-:W-:Y:S02]  /*2270*/  LOP3.LUT R9, R3, 0xff800000, RZ, 0xc0, !PT ;  /* 0xff80000003097812 */ /* 0x000fe400078ec0ff */
[----:B------:R-:W-:Y:S02]  /*2280*/  IADD3 R3, PT, PT, R10, -0x3f400000, RZ ;  /* 0xc0c000000a037810 */ /* 0x000fe40007ffe0ff */
[----:B0-----:R-:W-:Y:S02]  /*2290*/  IADD3 R5, PT, PT, -R9, 0x40800000, RZ ;  /* 0x4080000009057810 */ /* 0x001fe40007ffe1ff */
[----:B------:R-:W-:-:S02]  /*22a0*/  LOP3.LUT R3, R3, 0xff800000, RZ, 0xc0, !PT ;  /* 0xff80000003037812 */ /* 0x000fc400078ec0ff */
[----:B------:R-:W-:Y:S01]  /*22b0*/  IADD3 R19, PT, PT, R2, -R9, RZ ;  /* 0x8000000902137210 */ /* 0x000fe20007ffe0ff */
[-C--:B------:R-:W-:Y:S01]  /*22c0*/  FFMA.FTZ R4, R5, R12.reuse, -1 ;  /* 0xbf80000005047423 */ /* 0x080fe2000001000c */
[----:B------:R-:W-:Y:S02]  /*22d0*/  IADD3 R17, PT, PT, -R3, 0x40800000, RZ ;  /* 0x4080000003117810 */ /* 0x000fe40007ffe1ff */
[-C--:B------:R-:W-:Y:S01]  /*22e0*/  IADD3 R5, PT, PT, R14, -R3.reuse, RZ ;  /* 0x800000030e057210 */ /* 0x080fe20007ffe0ff */
[----:B------:R-:W-:Y:S01]  /*22f0*/  FADD.FTZ R19, R19, R4 ;  /* 0x0000000413137221 */ /* 0x000fe20000010000 */
[----:B------:R-:W-:Y:S01]  /*2300*/  FMUL.FTZ R4, R15, 1.4426950216293334961 ;  /* 0x3fb8aa3b0f047820 */ /* 0x000fe20000410000 */
[----:B------:R-:W-:Y:S01]  /*2310*/  FFMA.FTZ R18, R17, R12, -1 ;  /* 0xbf80000011127423 */ /* 0x000fe2000001000c */
[----:B------:R-:W-:Y:S02]  /*2320*/  MOV R10, 0x3d39bf78 ;  /* 0x3d39bf78000a7802 */ /* 0x000fe40000000f00 */
[----:B------:R-:W-:Y:S01]  /*2330*/  I2FP.F32.S32 R3, R3 ;  /* 0x0000000300037245 */ /* 0x000fe20000201400 */
[----:B------:R-:W-:Y:S01]  /*2340*/  FADD.FTZ R5, R5, R18 ;  /* 0x0000001205057221 */ /* 0x000fe20000010000 */
[----:B------:R-:W0:Y:S01]  /*2350*/  MUFU.EX2 R4, R4 ;  /* 0x0000000400047308 */ /* 0x000e220000000800 */
[-C--:B------:R-:W-:Y:S01]  /*2360*/  FFMA.FTZ R18, R19, -R10.reuse, 0.10546888411045074463 ;  /* 0x3dd8001213127423 */ /* 0x080fe2000001080a */
[----:B------:R-:W-:Y:S01]  /*2370*/  I2FP.F32.S32 R9, R9 ;  /* 0x0000000900097245 */ /* 0x000fe20000201400 */
[----:B------:R-:W-:Y:S01]  /*2380*/  FFMA.FTZ R20, R5, -R10, 0.10546888411045074463 ;  /* 0x3dd8001205147423 */ /* 0x000fe2000001080a */
[----:B------:R-:W-:Y:S01]  /*2390*/  FMUL.FTZ R3, R3, 1.1920928955078125e-07 ;  /* 0x3400000003037820 */ /* 0x000fe20000410000 */
[----:B------:R-:W-:Y:S01]  /*23a0*/  FFMA.FTZ R18, R19, R18, -0.13229703903198242188 ;  /* 0xbe0778e013127423 */ /* 0x000fe20000010012 */
[----:B------:R-:W-:Y:S01]  /*23b0*/  @P1 FSETP.NEU.FTZ.AND P2, PT, R2, RZ, PT ;  /* 0x000000ff0200120b */ /* 0x000fe20003f5d000 */
[----:B------:R-:W-:Y:S01]  /*23c0*/  FFMA.FTZ R20, R5, R20, -0.13229703903198242188 ;  /* 0xbe0778e005147423 */ /* 0x000fe20000010014 */
[----:B------:R-:W-:Y:S01]  /*23d0*/  ISETP.GE.U32.AND P0, PT, R14, 0x7f800000, PT ;  /* 0x7f8000000e00780c */ /* 0x000fe20003f06070 */
[----:B------:R-:W-:-:S02]  /*23e0*/  FFMA.FTZ R18, R19, R18, 0.14491446316242218018 ;  /* 0x3e14647513127423 */ /* 0x000fc40000010012 */
[----:B------:R-:W-:Y:S01]  /*23f0*/  FFMA.FTZ R20, R5, R20, 0.14491446316242218018 ;  /* 0x3e14647505147423 */ /* 0x000fe20000010014 */
[----:B------:R-:W-:Y:S01]  /*2400*/  ISETP.GT.AND P4, PT, R14, -0x40800000, P0 ;  /* 0xbf8000000e00780c */ /* 0x000fe20000784270 */
[----:B------:R-:W-:Y:S01]  /*2410*/  FFMA.FTZ R18, R19, R18, -0.16641564667224884033 ;  /* 0xbe2a68dd13127423 */ /* 0x000fe20000010012 */
[----:B0-----:R-:W-:Y:S01]  /*2420*/  FADD.FTZ.RZ R17, R4, 1 ;  /* 0x3f80000004117421 */ /* 0x001fe2000001c000 */
[----:B------:R-:W-:Y:S02]  /*2430*/  FFMA.FTZ R20, R5, R20, -0.16641564667224884033 ;  /* 0xbe2a68dd05147423 */ /* 0x000fe40000010014 */
[----:B------:R-:W-:Y:S02]  /*2440*/  FFMA.FTZ R18, R19, R18, 0.19988867640495300293 ;  /* 0x3e4caf9e13127423 */ /* 0x000fe40000010012 */
[----:B------:R-:W-:Y:S01]  /*2450*/  FFMA.FTZ R20, R5, R20, 0.19988867640495300293 ;  /* 0x3e4caf9e05147423 */ /* 0x000fe20000010014 */
[----:B------:R-:W-:Y:S01]  /*2460*/  IADD3 R17, PT, PT, R17, -0x3f400000, RZ ;  /* 0xc0c0000011117810 */ /* 0x000fe20007ffe0ff */
[----:B------:R-:W-:Y:S01]  /*2470*/  FFMA.FTZ R18, R19, R18, -0.25000196695327758789 ;  /* 0xbe80004213127423 */ /* 0x000fe20000010012 */
[----:B------:R-:W-:Y:S01]  /*2480*/  @P0 MOV R25, 0x7f800000 ;  /* 0x7f80000000190802 */ /* 0x000fe20000000f00 */
[----:B------:R-:W-:Y:S01]  /*2490*/  FFMA.FTZ R20, R5, R20, -0.25000196695327758789 ;  /* 0xbe80004205147423 */ /* 0x000fe20000010014 */
[----:B------:R-:W-:Y:S01]  /*24a0*/  LOP3.LUT R17, R17, 0xff800000, RZ, 0xc0, !PT ;  /* 0xff80000011117812 */ /* 0x000fe200078ec0ff */
[----:B------:R-:W-:-:S02]  /*24b0*/  FFMA.FTZ R18, R19, R18, 0.33333510160446166992 ;  /* 0x3eaaaae613127423 */ /* 0x000fc40000010012 */
[----:B------:R-:W-:Y:S01]  /*24c0*/  FFMA.FTZ R20, R5, R20, 0.33333510160446166992 ;  /* 0x3eaaaae605147423 */ /* 0x000fe20000010014 */
[----:B------:R-:W-:Y:S01]  /*24d0*/  IADD3 R23, PT, PT, -R17, 0x40800000, RZ ;  /* 0x4080000011177810 */ /* 0x000fe20007ffe1ff */
[----:B------:R-:W-:Y:S01]  /*24e0*/  FFMA.FTZ R18, R19, R18, -0.5 ;  /* 0xbf00000013127423 */ /* 0x000fe20000010012 */
[-C--:B------:R-:W-:Y:S01]  /*24f0*/  IADD3 R21, PT, PT, R4, -R17.reuse, RZ ;  /* 0x8000001104157210 */ /* 0x080fe20007ffe0ff */
[----:B------:R-:W-:Y:S01]  /*2500*/  FFMA.FTZ R20, R5, R20, -0.5 ;  /* 0xbf00000005147423 */ /* 0x000fe20000010014 */
[----:B------:R-:W-:Y:S01]  /*2510*/  I2FP.F32.S32 R17, R17 ;  /* 0x0000001100117245 */ /* 0x000fe20000201400 */
[----:B------:R-:W-:Y:S01]  /*2520*/  FFMA.FTZ R22, R23, R12, -1 ;  /* 0xbf80000017167423 */ /* 0x000fe2000001000c */
[----:B------:R-:W-:Y:S01]  /*2530*/  FMUL.FTZ R18, R19, R18 ;  /* 0x0000001213127220 */ /* 0x000fe20000410000 */
[----:B------:R-:W-:Y:S01]  /*2540*/  FMUL.FTZ R20, R5, R20 ;  /* 0x0000001405147220 */ /* 0x000fe20000410000 */
[----:B------:R-:W-:Y:S01]  /*2550*/  FMUL.FTZ R23, R16, -1.4426950216293334961 ;  /* 0xbfb8aa3b10177820 */ /* 0x000fe20000410000 */
[----:B------:R-:W-:Y:S01]  /*2560*/  FADD.FTZ R21, R21, R22 ;  /* 0x0000001615157221 */ /* 0x000fe20000010000 */
[----:B------:R-:W-:Y:S01]  /*2570*/  FFMA.FTZ R19, R19, R18, R19 ;  /* 0x0000001213137223 */ /* 0x000fe20000010013 */
[----:B------:R-:W-:Y:S01]  /*2580*/  FFMA.FTZ R20, R5, R20, R5 ;  /* 0x0000001405147223 */ /* 0x000fe20000010005 */
[----:B------:R-:W-:Y:S01]  /*2590*/  FMUL.FTZ R22, R9, 1.1920928955078125e-07 ;  /* 0x3400000009167820 */ /* 0x000fe20000410000 */
[----:B------:R-:W-:Y:S01]  /*25a0*/  FFMA.FTZ R24, R21, -R10, 0.10546888411045074463 ;  /* 0x3dd8001215187423 */ /* 0x000fe2000001080a */
[----:B------:R-:W-:Y:S01]  /*25b0*/  FMUL.FTZ R18, R13, -1.4426950216293334961 ;  /* 0xbfb8aa3b0d127820 */ /* 0x000fe20000410000 */
[----:B------:R-:W-:Y:S01]  /*25c0*/  FFMA.FTZ R20, R3, 0.69314718246459960938, R20 ;  /* 0x3f31721803147823 */ /* 0x000fe20000010014 */
[----:B------:R-:W-:Y:S01]  /*25d0*/  @P1 MOV R3, 0x7f800000 ;  /* 0x7f80000000031802 */ /* 0x000fe20000000f00 */
[----:B------:R-:W-:Y:S01]  /*25e0*/  FFMA.FTZ R24, R21, R24, -0.13229703903198242188 ;  /* 0xbe0778e015187423 */ /* 0x000fe20000010018 */
[----:B------:R-:W-:Y:S01]  /*25f0*/  FFMA.FTZ R22, R22, 0.69314718246459960938, R19 ;  /* 0x3f31721816167823 */ /* 0x000fe20000010013 */
[----:B------:R-:W0:Y:S01]  /*2600*/  MUFU.EX2 R9, R23 ;  /* 0x0000001700097308 */ /* 0x000e220000000800 */
[----:B------:R-:W-:Y:S01]  /*2610*/  FMUL.FTZ R5, R15, -1.4426950216293334961 ;  /* 0xbfb8aa3b0f057820 */ /* 0x000fe20000410000 */
[----:B------:R-:W-:Y:S01]  /*2620*/  @P3 FFMA.FTZ R22, R2, R3, +INF ;  /* 0x7f80000002163423 */ /* 0x000fe20000010003 */
[C---:B------:R-:W-:Y:S01]  /*2630*/  FFMA.FTZ R24, R21.reuse, R24, 0.14491446316242218018 ;  /* 0x3e14647515187423 */ /* 0x040fe20000010018 */
[----:B------:R-:W1:Y:S01]  /*2640*/  LDC.64 R2, c[0x0][0x390] ;  /* 0x0000e400ff027b82 */ /* 0x000e620000000a00 */
[----:B------:R-:W2:Y:S01]  /*2650*/  MUFU.EX2 R18, R18 ;  /* 0x0000001200127308 */ /* 0x000ea20000000800 */
[----:B------:R-:W-:Y:S01]  /*2660*/  @P4 FFMA.FTZ R20, R14, R25, +INF ;  /* 0x7f8000000e144423 */ /* 0x000fe20000010019 */
[C---:B------:R-:W-:Y:S01]  /*2670*/  FFMA.FTZ R24, R21.reuse, R24, -0.16641564667224884033 ;  /* 0xbe2a68dd15187423 */ /* 0x040fe20000010018 */
[----:B------:R-:W-:Y:S01]  /*2680*/  @P1 FSEL R22, R22, -RZ, P2 ;  /* 0x800000ff16161208 */ /* 0x000fe20001000000 */
[----:B------:R-:W4:Y:S01]  /*2690*/  MUFU.EX2 R5, R5 ;  /* 0x0000000500057308 */ /* 0x000f220000000800 */
[----:B------:R-:W-:Y:S01]  /*26a0*/  ISETP.GE.U32.AND P2, PT, R4, 0x7f800000, PT ;  /* 0x7f8000000400780c */ /* 0x000fe20003f46070 */
[----:B------:R-:W-:Y:S01]  /*26b0*/  FFMA.FTZ R24, R21, R24, 0.19988867640495300293 ;  /* 0x3e4caf9e15187423 */ /* 0x000fe20000010018 */
[----:B------:R-:W-:Y:S01]  /*26c0*/  @P0 FSETP.NEU.FTZ.AND P1, PT, R14, RZ, PT ;  /* 0x000000ff0e00020b */ /* 0x000fe20003f3d000 */
[----:B------:R-:W-:Y:S01]  /*26d0*/  FMUL.FTZ R17, R17, 1.1920928955078125e-07 ;  /* 0x3400000011117820 */ /* 0x000fe20000410000 */
[----:B0-----:R-:W-:Y:S01]  /*26e0*/  FADD.FTZ R23, R9, 1 ;  /* 0x3f80000009177421 */ /* 0x001fe20000010000 */
[C---:B------:R-:W-:Y:S01]  /*26f0*/  FFMA.FTZ R26, R21.reuse, R24, -0.25000196695327758789 ;  /* 0xbe800042151a7423 */ /* 0x040fe20000010018 */
[----:B---3--:R-:W-:Y:S01]  /*2700*/  HADD2.F32 R9, -RZ, R6.H0_H0 ;  /* 0x20000006ff097230 */ /* 0x008fe20000004100 */
[----:B------:R-:W-:Y:S01]  /*2710*/  ISETP.GT.AND P3, PT, R4, -0x40800000, P2 ;  /* 0xbf8000000400780c */ /* 0x000fe20001764270 */
[----:B------:R4:W-:Y:S01]  /*2720*/  MUFU.TANH R14, R22 ;  /* 0x00000016000e7308 */ /* 0x0009e20000002400 */
[----:B------:R-:W-:Y:S01]  /*2730*/  FFMA.FTZ R26, R21, R26, 0.33333510160446166992 ;  /* 0x3eaaaae6151a7423 */ /* 0x000fe2000001001a */
[----:B--2---:R-:W-:Y:S01]  /*2740*/  FADD.FTZ R18, R18, 1 ;  /* 0x3f80000012127421 */ /* 0x004fe20000010000 */
[----:B------:R-:W-:Y:S01]  /*2750*/  FMUL.FTZ R25, R9, 1.4426950216293334961 ;  /* 0x3fb8aa3b09197820 */ /* 0x000fe20000410000 */
[----:B------:R-:W-:Y:S01]  /*2760*/  @P0 FSEL R20, R20, -RZ, P1 ;  /* 0x800000ff14140208 */ /* 0x000fe20000800000 */
[----:B------:R-:W-:Y:S01]  /*2770*/  FFMA.FTZ R26, R21, R26, -0.5 ;  /* 0xbf000000151a7423 */ /* 0x000fe2000001001a */
[----:B------:R-:W-:Y:S01]  /*2780*/  @P2 FSETP.NEU.FTZ.AND P0, PT, R4, RZ, PT ;  /* 0x000000ff0400220b */ /* 0x000fe20003f1d000 */
[----:B------:R-:W-:Y:S01]  /*2790*/  FMUL.FTZ R19, R11, 1.4426950216293334961 ;  /* 0x3fb8aa3b0b137820 */ /* 0x000fe20000410000 */
[----:B------:R0:W2:Y:S01]  /*27a0*/  MUFU.RCP R24, R18 ;  /* 0x0000001200187308 */ /* 0x0000a20000001000 */
[----:B------:R-:W-:Y:S01]  /*27b0*/  FMUL.FTZ R26, R21, R26 ;  /* 0x0000001a151a7220 */ /* 0x000fe20000410000 */
[----:B-1----:R-:W-:-:S04]  /*27c0*/  IMAD.WIDE.U32 R2, R0, 0x2, R2 ;  /* 0x0000000200027825 */ /* 0x002fc800078e0002 */
[----:B----4-:R-:W-:Y:S01]  /*27d0*/  FADD.FTZ R22, R5, 1 ;  /* 0x3f80000005167421 */ /* 0x010fe20000010000 */
[----:B------:R-:W-:Y:S01]  /*27e0*/  FFMA.FTZ R26, R21, R26, R21 ;  /* 0x0000001a151a7223 */ /* 0x000fe20000010015 */
[----:B------:R-:W-:Y:S01]  /*27f0*/  IMAD.WIDE.U32 R2, R8, 0x8, R2 ;  /* 0x0000000808027825 */ /* 0x000fe200078e0002 */
[----:B0-----:R0:W-:Y:S03]  /*2800*/  MUFU.EX2 R18, R25 ;  /* 0x0000001900127308 */ /* 0x0011e60000000800 */
[----:B------:R-:W-:Y:S01]  /*2810*/  FFMA.FTZ R17, R17, 0.69314718246459960938, R26 ;  /* 0x3f31721811117823 */ /* 0x000fe2000001001a */
[----:B------:R-:W1:Y:S01]  /*2820*/  MUFU.RCP R23, R23 ;  /* 0x0000001700177308 */ /* 0x000e620000001000 */
[----:B0-----:R-:W-:Y:S01]  /*2830*/  @P2 MOV R25, 0x7f800000 ;  /* 0x7f80000000192802 */ /* 0x001fe20000000f00 */
[----:B--2---:R-:W-:Y:S01]  /*2840*/  FMUL.FTZ R21, R13, R24 ;  /* 0x000000180d157220 */ /* 0x004fe20000410000 */
[----:B------:R-:W-:-:S05]  /*2850*/  FFMA.FTZ R13, -R14, R14, 1 ;  /* 0x3f8000000e0d7423 */ /* 0x000fca000001010e */
[----:B------:R-:W0:Y:S01]  /*2860*/  MUFU.EX2 R19, R19 ;  /* 0x0000001300137308 */ /* 0x000e220000000800 */
[----:B------:R-:W-:Y:S02]  /*2870*/  @P3 FFMA.FTZ R17, R4, R25, +INF ;  /* 0x7f80000004113423 */ /* 0x000fe40000010019 */
[----:B------:R-:W2:Y:S01]  /*2880*/  LDG.E.64 R4, desc[UR4][R2.64] ;  /* 0x0000000402047981 */ /* 0x000ea2000c1e1b00 */
[----:B------:R-:W3:Y:S01]  /*2890*/  MUFU.TANH R20, R20 ;  /* 0x0000001400147308 */ /* 0x000ee20000002400 */
[----:B-1----:R-:W-:Y:S02]  /*28a0*/  FMUL.FTZ R23, R16, R23 ;  /* 0x0000001710177220 */ /* 0x002fe40000410000 */
[----:B------:R-:W4:Y:S01]  /*28b0*/  LDG.E.64 R2, desc[UR4][R2.64+0x400] ;  /* 0x0004000402027981 */ /* 0x000f22000c1e1b00 */
[----:B0-----:R-:W-:Y:S01]  /*28c0*/  FADD.FTZ.RZ R16, R19, 1 ;  /* 0x3f80000013107421 */ /* 0x001fe2000001c000 */
[----:B------:R-:W-:Y:S01]  /*28d0*/  @P2 FSEL R17, R17, -RZ, P0 ;  /* 0x800000ff11112208 */ /* 0x000fe20000000000 */
[----:B------:R-:W-:-:S03]  /*28e0*/  FFMA.FTZ R13, R23, R13, R14 ;  /* 0x0000000d170d7223 */ /* 0x000fc6000001000e */
[----:B------:R-:W-:-:S04]  /*28f0*/  IADD3 R16, PT, PT, R16, -0x3f400000, RZ ;  /* 0xc0c0000010107810 */ /* 0x000fc80007ffe0ff */
[----:B------:R-:W-:Y:S01]  /*2900*/  LOP3.LUT R16, R16, 0xff800000, RZ, 0xc0, !PT ;  /* 0xff80000010107812 */ /* 0x000fe200078ec0ff */
[----:B------:R-:W-:-:S03]  /*2910*/  FADD.FTZ.RZ R26, R18, 1 ;  /* 0x3f800000121a7421 */ /* 0x000fc6000001c000 */
[----:B------:R-:W-:Y:S01]  /*2920*/  IADD3 R23, PT, PT, -R16, 0x40800000, RZ ;  /* 0x4080000010177810 */ /* 0x000fe20007ffe1ff */
[----:B------:R-:W0:Y:S01]  /*2930*/  MUFU.RCP R22, R22 ;  /* 0x0000001600167308 */ /* 0x000e220000001000 */
[----:B------:R-:W-:-:S03]  /*2940*/  IADD3 R25, PT, PT, R19, -R16, RZ ;  /* 0x8000001013197210 */ /* 0x000fc60007ffe0ff */
[----:B------:R-:W-:Y:S01]  /*2950*/  FFMA.FTZ R24, R23, R12, -1 ;  /* 0xbf80000017187423 */ /* 0x000fe2000001000c */
[----:B------:R-:W-:-:S03]  /*2960*/  IADD3 R23, PT, PT, R26, -0x3f400000, RZ ;  /* 0xc0c000001a177810 */ /* 0x000fc60007ffe0ff */
[----:B------:R-:W1:Y:S01]  /*2970*/  MUFU.TANH R17, R17 ;  /* 0x0000001100117308 */ /* 0x000e620000002400 */
[----:B---3--:R-:W-:Y:S01]  /*2980*/  FFMA.FTZ R14, -R20, R20, 1 ;  /* 0x3f800000140e7423 */ /* 0x008fe20000010114 */
[----:B------:R-:W-:Y:S01]  /*2990*/  LOP3.LUT R23, R23, 0xff800000, RZ, 0xc0, !PT ;  /* 0xff80000017177812 */ /* 0x000fe200078ec0ff */
[----:B------:R-:W-:Y:S02]  /*29a0*/  FADD.FTZ R25, R25, R24 ;  /* 0x0000001819197221 */ /* 0x000fe40000010000 */
[----:B------:R-:W-:Y:S01]  /*29b0*/  FFMA.FTZ R14, R21, R14, R20 ;  /* 0x0000000e150e7223 */ /* 0x000fe20000010014 */
[----:B------:R-:W-:Y:S01]  /*29c0*/  IADD3 R21, PT, PT, -R23, 0x40800000, RZ ;  /* 0x4080000017157810 */ /* 0x000fe20007ffe1ff */
[----:B------:R-:W-:Y:S01]  /*29d0*/  FFMA.FTZ R20, R25, -R10, 0.10546888411045074463 ;  /* 0x3dd8001219147423 */ /* 0x000fe2000001080a */
[----:B------:R-:W-:-:S03]  /*29e0*/  IADD3 R27, PT, PT, R18, -R23, RZ ;  /* 0x80000017121b7210 */ /* 0x000fc60007ffe0ff */
[----:B------:R-:W-:Y:S01]  /*29f0*/  FFMA.FTZ R20, R25, R20, -0.13229703903198242188 ;  /* 0xbe0778e019147423 */ /* 0x000fe20000010014 */
[----:B------:R-:W-:Y:S01]  /*2a00*/  FFMA.FTZ R24, R21, R12, -1 ;  /* 0xbf80000015187423 */ /* 0x000fe2000001000c */
[----:B0-----:R-:W-:Y:S02]  /*2a10*/  FMUL.FTZ R22, R15, R22 ;  /* 0x000000160f167220 */ /* 0x001fe40000410000 */
[----:B------:R-:W-:Y:S01]  /*2a20*/  FFMA.FTZ R20, R25, R20, 0.14491446316242218018 ;  /* 0x3e14647519147423 */ /* 0x000fe20000010014 */
[----:B------:R-:W-:Y:S01]  /*2a30*/  FADD.FTZ R27, R27, R24 ;  /* 0x000000181b1b7221 */ /* 0x000fe20000010000 */
[----:B-1----:R-:W-:Y:S02]  /*2a40*/  FFMA.FTZ R15, -R17, R17, 1 ;  /* 0x3f800000110f7423 */ /* 0x002fe40000010111 */
[----:B------:R-:W-:Y:S01]  /*2a50*/  FFMA.FTZ R20, R25, R20, -0.16641564667224884033 ;  /* 0xbe2a68dd19147423 */ /* 0x000fe20000010014 */
[----:B------:R-:W-:Y:S01]  /*2a60*/  FFMA.FTZ R24, R27, -R10, 0.10546888411045074463 ;  /* 0x3dd800121b187423 */ /* 0x000fe2000001080a */
[----:B------:R-:W-:Y:S01]  /*2a70*/  FFMA.FTZ R15, R22, R15, R17 ;  /* 0x0000000f160f7223 */ /* 0x000fe20000010011 */
[----:B------:R-:W-:-:S02]  /*2a80*/  HADD2.F32 R17, -RZ, R6.H1_H1 ;  /* 0x30000006ff117230 */ /* 0x000fc40000004100 */
[----:B------:R-:W-:Y:S01]  /*2a90*/  FFMA.FTZ R20, R25, R20, 0.19988867640495300293 ;  /* 0x3e4caf9e19147423 */ /* 0x000fe20000010014 */
[----:B------:R-:W-:Y:S02]  /*2aa0*/  FFMA.FTZ R24, R27, R24, -0.13229703903198242188 ;  /* 0xbe0778e01b187423 */ /* 0x000fe40000010018 */
[----:B------:R-:W-:Y:S01]  /*2ab0*/  FMUL.FTZ R21, R17, 1.4426950216293334961 ;  /* 0x3fb8aa3b11157820 */ /* 0x000fe20000410000 */
[----:B------:R-:W-:Y:S01]  /*2ac0*/  FFMA.FTZ R20, R25, R20, -0.25000196695327758789 ;  /* 0xbe80004219147423 */ /* 0x000fe20000010014 */
[----:B------:R-:W-:Y:S01]  /*2ad0*/  FFMA.FTZ R24, R27, R24, 0.14491446316242218018 ;  /* 0x3e1464751b187423 */ /* 0x000fe20000010018 */
[----:B------:R-:W-:Y:S02]  /*2ae0*/  I2FP.F32.S32 R6, R16 ;  /* 0x0000001000067245 */ /* 0x000fe40000201400 */
[----:B------:R-:W-:Y:S01]  /*2af0*/  FFMA.FTZ R20, R25, R20, 0.33333510160446166992 ;  /* 0x3eaaaae619147423 */ /* 0x000fe20000010014 */
[----:B------:R-:W0:Y:S01]  /*2b00*/  MUFU.EX2 R21, R21 ;  /* 0x0000001500157308 */ /* 0x000e220000000800 */
[----:B------:R-:W-:Y:S01]  /*2b10*/  FFMA.FTZ R24, R27, R24, -0.16641564667224884033 ;  /* 0xbe2a68dd1b187423 */ /* 0x000fe20000010018 */
[----:B------:R-:W-:-:S02]  /*2b20*/  HADD2.F32 R16, -RZ, R7.H0_H0 ;  /* 0x20000007ff107230 */ /* 0x000fc40000004100 */
[----:B------:R-:W-:Y:S01]  /*2b30*/  FFMA.FTZ R20, R25, R20, -0.5 ;  /* 0xbf00000019147423 */ /* 0x000fe20000010014 */
[----:B------:R-:W-:Y:S01]  /*2b40*/  FFMA.FTZ R24, R27, R24, 0.19988867640495300293 ;  /* 0x3e4caf9e1b187423 */ /* 0x000fe20000010018 */
[----:B------:R-:W-:Y:S01]  /*2b50*/  ISETP.GE.U32.AND P5, PT, R19, 0x7f800000, PT ;  /* 0x7f8000001300780c */ /* 0x000fe20003fa6070 */
[----:B------:R-:W-:Y:S01]  /*2b60*/  FMUL.FTZ R22, R16, 1.4426950216293334961 ;  /* 0x3fb8aa3b10167820 */ /* 0x000fe20000410000 */
[----:B------:R-:W-:Y:S01]  /*2b70*/  FMUL.FTZ R20, R25, R20 ;  /* 0x0000001419147220 */ /* 0x000fe20000410000 */
[----:B------:R-:W-:Y:S01]  /*2b80*/  FFMA.FTZ R24, R27, R24, -0.25000196695327758789 ;  /* 0xbe8000421b187423 */ /* 0x000fe20000010018 */
[----:B------:R-:W-:Y:S02]  /*2b90*/  ISETP.GT.AND P1, PT, R19, -0x40800000, P5 ;  /* 0xbf8000001300780c */ /* 0x000fe40002f24270 */
[----:B------:R-:W-:Y:S01]  /*2ba0*/  FFMA.FTZ R25, R25, R20, R25 ;  /* 0x0000001419197223 */ /* 0x000fe20000010019 */
[----:B------:R-:W-:Y:S01]  /*2bb0*/  FFMA.FTZ R24, R27, R24, 0.33333510160446166992 ;  /* 0x3eaaaae61b187423 */ /* 0x000fe20000010018 */
[----:B0-----:R-:W-:Y:S01]  /*2bc0*/  FADD.FTZ.RZ R20, R21, 1 ;  /* 0x3f80000015147421 */ /* 0x001fe2000001c000 */
[----:B------:R-:W0:Y:S02]  /*2bd0*/  MUFU.EX2 R22, R22 ;  /* 0x0000001600167308 */ /* 0x000e240000000800 */
[----:B------:R-:W-:-:S02]  /*2be0*/  FFMA.FTZ R24, R27, R24, -0.5 ;  /* 0xbf0000001b187423 */ /* 0x000fc40000010018 */
[----:B------:R-:W-:Y:S01]  /*2bf0*/  IADD3 R20, PT, PT, R20, -0x3f400000, RZ ;  /* 0xc0c0000014147810 */ /* 0x000fe20007ffe0ff */
[----:B------:R-:W-:Y:S01]  /*2c00*/  FMUL.FTZ R6, R6, 1.1920928955078125e-07 ;  /* 0x3400000006067820 */ /* 0x000fe20000410000 */
[C---:B------:R-:W-:Y:S01]  /*2c10*/  FMUL.FTZ R24, R27.reuse, R24 ;  /* 0x000000181b187220 */ /* 0x040fe20000410000 */
[----:B------:R-:W-:Y:S02]  /*2c20*/  I2FP.F32.S32 R23, R23 ;  /* 0x0000001700177245 */ /* 0x000fe40000201400 */
[----:B------:R-:W-:Y:S02]  /*2c30*/  @P5 MOV R26, 0x7f800000 ;  /* 0x7f800000001a5802 */ /* 0x000fe40000000f00 */
[----:B------:R-:W-:Y:S02]  /*2c40*/  ISETP.GE.U32.AND P0, PT, R18, 0x7f800000, PT ;  /* 0x7f8000001200780c */ /* 0x000fe40003f06070 */
[----:B------:R-:W-:Y:S01]  /*2c50*/  LOP3.LUT R20, R20, 0xff800000, RZ, 0xc0, !PT ;  /* 0xff80000014147812 */ /* 0x000fe200078ec0ff */
[----:B------:R-:W-:Y:S01]  /*2c60*/  FFMA.FTZ R6, R6, 0.69314718246459960938, R25 ;  /* 0x3f31721806067823 */ /* 0x000fe20000010019 */
[----:B------:R-:W-:Y:S01]  /*2c70*/  FFMA.FTZ R27, R27, R24, R27 ;  /* 0x000000181b1b7223 */ /* 0x000fe2000001001b */
[----:B------:R-:W-:Y:S01]  /*2c80*/  FMUL.FTZ R24, R23, 1.1920928955078125e-07 ;  /* 0x3400000017187820 */ /* 0x000fe20000410000 */
[----:B------:R-:W-:Y:S01]  /*2c90*/  @P1 FFMA.FTZ R6, R19, R26, +INF ;  /* 0x7f80000013061423 */ /* 0x000fe2000001001a */
[----:B------:R-:W-:Y:S01]  /*2ca0*/  IADD3 R23, PT, PT, -R20, 0x40800000, RZ ;  /* 0x4080000014177810 */ /* 0x000fe20007ffe1ff */
[----:B0-----:R-:W-:Y:S01]  /*2cb0*/  FADD.FTZ.RZ R25, R22, 1 ;  /* 0x3f80000016197421 */ /* 0x001fe2000001c000 */
[----:B------:R-:W-:-:S02]  /*2cc0*/  ISETP.GT.AND P1, PT, R18, -0x40800000, P0 ;  /* 0xbf8000001200780c */ /* 0x000fc40000724270 */
[----:B------:R-:W-:Y:S01]  /*2cd0*/  @P5 FSETP.NEU.FTZ.AND P6, PT, R19, RZ, PT ;  /* 0x000000ff1300520b */ /* 0x000fe20003fdd000 */
[----:B------:R-:W-:Y:S01]  /*2ce0*/  FFMA.FTZ R19, R24, 0.69314718246459960938, R27 ;  /* 0x3f31721818137823 */ /* 0x000fe2000001001b */
[----:B------:R-:W-:Y:S01]  /*2cf0*/  FFMA.FTZ R24, R23, R12, -1 ;  /* 0xbf80000017187423 */ /* 0x000fe2000001000c */
[----:B------:R-:W-:Y:S02]  /*2d00*/  IADD3 R23, PT, PT, R25, -0x3f400000, RZ ;  /* 0xc0c0000019177810 */ /* 0x000fe40007ffe0ff */
[----:B------:R-:W-:Y:S02]  /*2d10*/  @P0 MOV R25, 0x7f800000 ;  /* 0x7f80000000190802 */ /* 0x000fe40000000f00 */
[----:B------:R-:W-:-:S04]  /*2d20*/  LOP3.LUT R23, R23, 0xff800000, RZ, 0xc0, !PT ;  /* 0xff80000017177812 */ /* 0x000fc800078ec0ff */
[----:B------:R-:W-:Y:S01]  /*2d30*/  @P1 FFMA.FTZ R19, R18, R25, +INF ;  /* 0x7f80000012131423 */ /* 0x000fe20000010019 */
[----:B------:R-:W-:Y:S02]  /*2d40*/  IADD3 R25, PT, PT, -R23, 0x40800000, RZ ;  /* 0x4080000017197810 */ /* 0x000fe40007ffe1ff */
[----:B------:R-:W-:-:S03]  /*2d50*/  IADD3 R27, PT, PT, R21, -R20, RZ ;  /* 0x80000014151b7210 */ /* 0x000fc60007ffe0ff */
[----:B------:R-:W-:Y:S01]  /*2d60*/  FFMA.FTZ R26, R25, R12, -1 ;  /* 0xbf800000191a7423 */ /* 0x000fe2000001000c */
[----:B------:R-:W-:Y:S01]  /*2d70*/  IADD3 R25, PT, PT, R22, -R23, RZ ;  /* 0x8000001716197210 */ /* 0x000fe20007ffe0ff */
[----:B------:R-:W-:Y:S01]  /*2d80*/  FADD.FTZ R27, R27, R24 ;  /* 0x000000181b1b7221 */ /* 0x000fe20000010000 */
[----:B------:R-:W-:-:S03]  /*2d90*/  @P0 FSETP.NEU.FTZ.AND P1, PT, R18, RZ, PT ;  /* 0x000000ff1200020b */ /* 0x000fc60003f3d000 */
[----:B------:R-:W-:Y:S01]  /*2da0*/  FADD.FTZ R25, R25, R26 ;  /* 0x0000001a19197221 */ /* 0x000fe20000010000 */
[----:B------:R-:W-:-:S03]  /*2db0*/  FFMA.FTZ R24, R27, -R10, 0.10546888411045074463 ;  /* 0x3dd800121b187423 */ /* 0x000fc6000001080a */
[----:B------:R-:W-:Y:S01]  /*2dc0*/  FFMA.FTZ R18, R25, -R10, 0.10546888411045074463 ;  /* 0x3dd8001219127423 */ /* 0x000fe2000001080a */
[----:B------:R-:W-:-:S03]  /*2dd0*/  FFMA.FTZ R24, R27, R24, -0.13229703903198242188 ;  /* 0xbe0778e01b187423 */ /* 0x000fc60000010018 */
[----:B------:R-:W-:Y:S01]  /*2de0*/  FFMA.FTZ R18, R25, R18, -0.13229703903198242188 ;  /* 0xbe0778e019127423 */ /* 0x000fe20000010012 */
[----:B------:R-:W-:-:S03]  /*2df0*/  FFMA.FTZ R24, R27, R24, 0.14491446316242218018 ;  /* 0x3e1464751b187423 */ /* 0x000fc60000010018 */
[----:B------:R-:W-:Y:S01]  /*2e00*/  FFMA.FTZ R18, R25, R18, 0.14491446316242218018 ;  /* 0x3e14647519127423 */ /* 0x000fe20000010012 */
[----:B------:R-:W-:-:S03]  /*2e10*/  FFMA.FTZ R24, R27, R24, -0.16641564667224884033 ;  /* 0xbe2a68dd1b187423 */ /* 0x000fc60000010018 */
[----:B------:R-:W-:Y:S01]  /*2e20*/  FFMA.FTZ R26, R25, R18, -0.16641564667224884033 ;  /* 0xbe2a68dd191a7423 */ /* 0x000fe20000010012 */
[----:B------:R-:W-:Y:S02]  /*2e30*/  HADD2.F32 R18, -RZ, R7.H1_H1 ;  /* 0x30000007ff127230 */ /* 0x000fe40000004100 */
[----:B------:R-:W-:-:S03]  /*2e40*/  FFMA.FTZ R24, R27, R24, 0.19988867640495300293 ;  /* 0x3e4caf9e1b187423 */ /* 0x000fc60000010018 */
[----:B------:R-:W-:Y:S01]  /*2e50*/  FMUL.FTZ R7, R18, 1.4426950216293334961 ;  /* 0x3fb8aa3b12077820 */ /* 0x000fe20000410000 */
[----:B------:R-:W-:-:S04]  /*2e60*/  FFMA.FTZ R24, R27, R24, -0.25000196695327758789 ;  /* 0xbe8000421b187423 */ /* 0x000fc80000010018 */
[----:B------:R-:W-:Y:S01]  /*2e70*/  FFMA.FTZ R24, R27, R24, 0.33333510160446166992 ;  /* 0x3eaaaae61b187423 */ /* 0x000fe20000010018 */
[----:B------:R-:W0:Y:S01]  /*2e80*/  MUFU.EX2 R7, R7 ;  /* 0x0000000700077308 */ /* 0x000e220000000800 */
[----:B------:R-:W-:Y:S02]  /*2e90*/  FFMA.FTZ R26, R25, R26, 0.19988867640495300293 ;  /* 0x3e4caf9e191a7423 */ /* 0x000fe4000001001a */
[----:B------:R-:W-:Y:S02]  /*2ea0*/  FFMA.FTZ R24, R27, R24, -0.5 ;  /* 0xbf0000001b187423 */ /* 0x000fe40000010018 */
[----:B------:R-:W-:Y:S02]  /*2eb0*/  FFMA.FTZ R26, R25, R26, -0.25000196695327758789 ;  /* 0xbe800042191a7423 */ /* 0x000fe4000001001a */
[----:B------:R-:W-:Y:S02]  /*2ec0*/  FMUL.FTZ R24, R27, R24 ;  /* 0x000000181b187220 */ /* 0x000fe40000410000 */
[----:B------:R-:W-:-:S02]  /*2ed0*/  FFMA.FTZ R26, R25, R26, 0.33333510160446166992 ;  /* 0x3eaaaae6191a7423 */ /* 0x000fc4000001001a */
[----:B------:R-:W-:Y:S01]  /*2ee0*/  FFMA.FTZ R27, R27, R24, R27 ;  /* 0x000000181b1b7223 */ /* 0x000fe2000001001b */
[----:B0-----:R-:W-:Y:S01]  /*2ef0*/  FADD.FTZ.RZ R24, R7, 1 ;  /* 0x3f80000007187421 */ /* 0x001fe2000001c000 */
[----:B------:R-:W-:-:S04]  /*2f00*/  FFMA.FTZ R26, R25, R26, -0.5 ;  /* 0xbf000000191a7423 */ /* 0x000fc8000001001a */
[----:B------:R-:W-:Y:S01]  /*2f10*/  IADD3 R24, PT, PT, R24, -0x3f400000, RZ ;  /* 0xc0c0000018187810 */ /* 0x000fe20007ffe0ff */
[----:B------:R-:W-:-:S03]  /*2f20*/  FMUL.FTZ R26, R25, R26 ;  /* 0x0000001a191a7220 */ /* 0x000fc60000410000 */
[----:B------:R-:W-:Y:S01]  /*2f30*/  LOP3.LUT R24, R24, 0xff800000, RZ, 0xc0, !PT ;  /* 0xff80000018187812 */ /* 0x000fe200078ec0ff */
[----:B------:R-:W-:-:S03]  /*2f40*/  FFMA.FTZ R26, R25, R26, R25 ;  /* 0x0000001a191a7223 */ /* 0x000fc60000010019 */
[----:B------:R-:W-:Y:S02]  /*2f50*/  IADD3 R25, PT, PT, -R24, 0x40800000, RZ ;  /* 0x4080000018197810 */ /* 0x000fe40007ffe1ff */
[----:B------:R-:W-:-:S03]  /*2f60*/  ISETP.GE.U32.AND P2, PT, R21, 0x7f800000, PT ;  /* 0x7f8000001500780c */ /* 0x000fc60003f46070 */
[----:B------:R-:W-:Y:S01]  /*2f70*/  FFMA.FTZ R12, R25, R12, -1 ;  /* 0xbf800000190c7423 */ /* 0x000fe2000001000c */
[----:B------:R-:W-:Y:S02]  /*2f80*/  IADD3 R25, PT, PT, R7, -R24, RZ ;  /* 0x8000001807197210 */ /* 0x000fe40007ffe0ff */
[----:B------:R-:W-:Y:S02]  /*2f90*/  ISETP.GT.AND P3, PT, R21, -0x40800000, P2 ;  /* 0xbf8000001500780c */ /* 0x000fe40001764270 */
[----:B------:R-:W-:Y:S01]  /*2fa0*/  I2FP.F32.S32 R20, R20 ;  /* 0x0000001400147245 */ /* 0x000fe20000201400 */
[----:B------:R-:W-:-:S04]  /*2fb0*/  FADD.FTZ R25, R25, R12 ;  /* 0x0000000c19197221 */ /* 0x000fc80000010000 */
[C---:B------:R-:W-:Y:S01]  /*2fc0*/  FFMA.FTZ R10, R25.reuse, -R10, 0.10546888411045074463 ;  /* 0x3dd80012190a7423 */ /* 0x040fe2000001080a */
[----:B------:R-:W-:Y:S01]  /*2fd0*/  FMUL.FTZ R20, R20, 1.1920928955078125e-07 ;  /* 0x3400000014147820 */ /* 0x000fe20000410000 */
[----:B------:R-:W-:Y:S02]  /*2fe0*/  @P2 MOV R12, 0x7f800000 ;  /* 0x7f800000000c2802 */ /* 0x000fe40000000f00 */
[----:B------:R-:W-:Y:S01]  /*2ff0*/  FFMA.FTZ R10, R25, R10, -0.13229703903198242188 ;  /* 0xbe0778e0190a7423 */ /* 0x000fe2000001000a */
[----:B------:R-:W-:Y:S02]  /*3000*/  FFMA.FTZ R20, R20, 0.69314718246459960938, R27 ;  /* 0x3f31721814147823 */ /* 0x000fe4000001001b */
[----:B------:R-:W-:Y:S01]  /*3010*/  @P3 FFMA.FTZ R20, R21, R12, +INF ;  /* 0x7f80000015143423 */ /* 0x000fe2000001000c */
[----:B------:R-:W-:-:S04]  /*3020*/  FFMA.FTZ R12, R25, R10, 0.14491446316242218018 ;  /* 0x3e146475190c7423 */ /* 0x000fc8000001000a */
[C---:B------:R-:W-:Y:S01]  /*3030*/  FFMA.FTZ R12, R25.reuse, R12, -0.16641564667224884033 ;  /* 0xbe2a68dd190c7423 */ /* 0x040fe2000001000c */
[----:B------:R-:W-:Y:S02]  /*3040*/  I2FP.F32.S32 R23, R23 ;  /* 0x0000001700177245 */ /* 0x000fe40000201400 */
[C---:B------:R-:W-:Y:S01]  /*3050*/  ISETP.GE.U32.AND P3, PT, R22.reuse, 0x7f800000, PT ;  /* 0x7f8000001600780c */ /* 0x040fe20003f66070 */
[----:B------:R-:W-:Y:S02]  /*3060*/  FFMA.FTZ R12, R25, R12, 0.19988867640495300293 ;  /* 0x3e4caf9e190c7423 */ /* 0x000fe4000001000c */
[----:B------:R-:W-:Y:S02]  /*3070*/  FMUL.FTZ R23, R23, 1.1920928955078125e-07 ;  /* 0x3400000017177820 */ /* 0x000fe40000410000 */
[----:B------:R-:W-:Y:S01]  /*3080*/  FFMA.FTZ R12, R25, R12, -0.25000196695327758789 ;  /* 0xbe800042190c7423 */ /* 0x000fe2000001000c */
[----:B------:R-:W-:Y:S01]  /*3090*/  ISETP.GT.AND P4, PT, R22, -0x40800000, P3 ;  /* 0xbf8000001600780c */ /* 0x000fe20001f84270 */
[----:B------:R-:W-:-:S02]  /*30a0*/  FFMA.FTZ R10, R23, 0.69314718246459960938, R26 ;  /* 0x3f317218170a7823 */ /* 0x000fc4000001001a */
[----:B------:R-:W-:Y:S01]  /*30b0*/  FFMA.FTZ R28, R25, R12, 0.33333510160446166992 ;  /* 0x3eaaaae6191c7423 */ /* 0x000fe2000001000c */
[----:B------:R-:W-:Y:S01]  /*30c0*/  FMUL.FTZ R26, R11, -1.4426950216293334961 ;  /* 0xbfb8aa3b0b1a7820 */ /* 0x000fe20000410000 */
[----:B------:R-:W-:Y:S02]  /*30d0*/  FMUL.FTZ R12, R9, -1.4426950216293334961 ;  /* 0xbfb8aa3b090c7820 */ /* 0x000fe40000410000 */
[----:B------:R-:W-:Y:S01]  /*30e0*/  FFMA.FTZ R28, R25, R28, -0.5 ;  /* 0xbf000000191c7423 */ /* 0x000fe2000001001c */
[----:B------:R-:W-:Y:S01]  /*30f0*/  @P3 MOV R23, 0x7f800000 ;  /* 0x7f80000000173802 */ /* 0x000fe20000000f00 */
[----:B------:R-:W-:Y:S01]  /*3100*/  FMUL.FTZ R27, R17, -1.4426950216293334961 ;  /* 0xbfb8aa3b111b7820 */ /* 0x000fe20000410000 */
[----:B------:R-:W0:Y:S01]  /*3110*/  MUFU.EX2 R26, R26 ;  /* 0x0000001a001a7308 */ /* 0x000e220000000800 */
[----:B------:R-:W-:Y:S01]  /*3120*/  FMUL.FTZ R28, R25, R28 ;  /* 0x0000001c191c7220 */ /* 0x000fe20000410000 */
[----:B------:R-:W-:Y:S02]  /*3130*/  @P5 FSEL R6, R6, -RZ, P6 ;  /* 0x800000ff06065208 */ /* 0x000fe40003000000 */
[----:B------:R-:W1:Y:S01]  /*3140*/  MUFU.EX2 R12, R12 ;  /* 0x0000000c000c7308 */ /* 0x000e620000000800 */
[----:B------:R-:W-:Y:S01]  /*3150*/  ISETP.GE.U32.AND P5, PT, R7, 0x7f800000, PT ;  /* 0x7f8000000700780c */ /* 0x000fe20003fa6070 */
[C---:B------:R-:W-:Y:S01]  /*3160*/  @P4 FFMA.FTZ R10, R22.reuse, R23, +INF ;  /* 0x7f800000160a4423 */ /* 0x040fe20000010017 */
[----:B------:R-:W-:Y:S01]  /*3170*/  @P3 FSETP.NEU.FTZ.AND P6, PT, R22, RZ, PT ;  /* 0x000000ff1600320b */ /* 0x000fe20003fdd000 */
[----:B------:R-:W-:Y:S01]  /*3180*/  FFMA.FTZ R25, R25, R28, R25 ;  /* 0x0000001c19197223 */ /* 0x000fe20000010019 */
[----:B------:R3:W5:Y:S01]  /*3190*/  MUFU.EX2 R22, R27 ;  /* 0x0000001b00167308 */ /* 0x0007620000000800 */
[----:B------:R-:W-:Y:S01]  /*31a0*/  FMUL.FTZ R28, R16, -1.4426950216293334961 ;  /* 0xbfb8aa3b101c7820 */ /* 0x000fe20000410000 */
[----:B------:R-:W-:Y:S01]  /*31b0*/  @P0 FSEL R19, R19, -RZ, P1 ;  /* 0x800000ff13130208 */ /* 0x000fe20000800000 */
[----:B------:R-:W-:Y:S01]  /*31c0*/  FMUL.FTZ R29, R18, -1.4426950216293334961 ;  /* 0xbfb8aa3b121d7820 */ /* 0x000fe20000410000 */
[----:B------:R-:W-:Y:S01]  /*31d0*/  ISETP.GT.AND P0, PT, R7, -0x40800000, P5 ;  /* 0xbf8000000700780c */ /* 0x000fe20002f04270 */
[----:B------:R0:W5:Y:S01]  /*31e0*/  MUFU.EX2 R23, R28 ;  /* 0x0000001c00177308 */ /* 0x0001620000000800 */
[----:B---3--:R-:W-:-:S02]  /*31f0*/  I2FP.F32.S32 R27, R24 ;  /* 0x00000018001b7245 */ /* 0x008fc40000201400 */
[----:B------:R-:W-:Y:S02]  /*3200*/  @P2 FSETP.NEU.FTZ.AND P4, PT, R21, RZ, PT ;  /* 0x000000ff1500220b */ /* 0x000fe40003f9d000 */
[----:B------:R-:W3:Y:S01]  /*3210*/  MUFU.EX2 R21, R29 ;  /* 0x0000001d00157308 */ /* 0x000ee20000000800 */
[----:B0-----:R-:W-:Y:S01]  /*3220*/  FMUL.FTZ R28, R27, 1.1920928955078125e-07 ;  /* 0x340000001b1c7820 */ /* 0x001fe20000410000 */
[----:B------:R-:W-:Y:S01]  /*3230*/  FADD.FTZ R26, R26, 1 ;  /* 0x3f8000001a1a7421 */ /* 0x000fe20000010000 */
[----:B-1----:R-:W-:Y:S02]  /*3240*/  FADD.FTZ R12, R12, 1 ;  /* 0x3f8000000c0c7421 */ /* 0x002fe40000010000 */
[----:B------:R-:W-:Y:S01]  /*3250*/  FFMA.FTZ R25, R28, 0.69314718246459960938, R25 ;  /* 0x3f3172181c197823 */ /* 0x000fe20000010019 */
[----:B------:R-:W-:Y:S01]  /*3260*/  @P5 MOV R28, 0x7f800000 ;  /* 0x7f800000001c5802 */ /* 0x000fe20000000f00 */
[----:B-----5:R-:W-:Y:S01]  /*3270*/  FADD.FTZ R22, R22, 1 ;  /* 0x3f80000016167421 */ /* 0x020fe20000010000 */
[----:B------:R-:W0:Y:S01]  /*3280*/  MUFU.RCP R26, R26 ;  /* 0x0000001a001a7308 */ /* 0x000e220000001000 */
[----:B------:R-:W-:-:S02]  /*3290*/  @P2 FSEL R20, R20, -RZ, P4 ;  /* 0x800000ff14142208 */ /* 0x000fc40002000000 */
[C---:B------:R-:W-:Y:S01]  /*32a0*/  @P0 FFMA.FTZ R25, R7.reuse, R28, +INF ;  /* 0x7f80000007190423 */ /* 0x040fe2000001001c */
[----:B------:R-:W-:-:S04]  /*32b0*/  @P5 FSETP.NEU.FTZ.AND P0, PT, R7, RZ, PT ;  /* 0x000000ff0700520b */ /* 0x000fc80003f1d000 */
[----:B------:R-:W1:Y:S01]  /*32c0*/  MUFU.RCP R12, R12 ;  /* 0x0000000c000c7308 */ /* 0x000e620000001000 */
[----:B------:R-:W-:Y:S01]  /*32d0*/  FADD.FTZ R23, R23, 1 ;  /* 0x3f80000017177421 */ /* 0x000fe20000010000 */
[----:B---3--:R-:W-:Y:S01]  /*32e0*/  FADD.FTZ R21, R21, 1 ;  /* 0x3f80000015157421 */ /* 0x008fe20000010000 */
[----:B------:R-:W-:-:S05]  /*32f0*/  @P3 FSEL R10, R10, -RZ, P6 ;  /* 0x800000ff0a0a3208 */ /* 0x000fca0003000000 */
[----:B------:R3:W5:Y:S01]  /*3300*/  MUFU.TANH R24, R6 ;  /* 0x0000000600187308 */ /* 0x0007620000002400 */
[----:B------:R-:W-:-:S07]  /*3310*/  @P5 FSEL R25, R25, -RZ, P0 ;  /* 0x800000ff19195208 */ /* 0x000fce0000000000 */
[----:B------:R-:W2:Y:S01]  /*3320*/  MUFU.TANH R19, R19 ;  /* 0x0000001300137308 */ /* 0x000ea20000002400 */
[----:B---3--:R-:W3:Y:S07]  /*3330*/  LDC.64 R6, c[0x0][0x388] ;  /* 0x0000e200ff067b82 */ /* 0x008eee0000000a00 */
[----:B------:R-:W2:Y:S08]  /*3340*/  MUFU.RCP R22, R22 ;  /* 0x0000001600167308 */ /* 0x000eb00000001000 */
[----:B------:R-:W4:Y:S08]  /*3350*/  MUFU.TANH R20, R20 ;  /* 0x0000001400147308 */ /* 0x000f300000002400 */
[----:B------:R-:W4:Y:S01]  /*3360*/  MUFU.RCP R23, R23 ;  /* 0x0000001700177308 */ /* 0x000f220000001000 */
[----:B0-----:R-:W-:-:S07]  /*3370*/  FMUL.FTZ R11, R11, R26 ;  /* 0x0000001a0b0b7220 */ /* 0x001fce0000410000 */
[----:B------:R-:W0:Y:S01]  /*3380*/  MUFU.RCP R21, R21 ;  /* 0x0000001500157308 */ /* 0x000e220000001000 */
[----:B-1----:R-:W-:-:S07]  /*3390*/  FMUL.FTZ R12, R9, R12 ;  /* 0x0000000c090c7220 */ /* 0x002fce0000410000 */
[----:B------:R-:W1:Y:S08]  /*33a0*/  MUFU.TANH R10, R10 ;  /* 0x0000000a000a7308 */ /* 0x000e700000002400 */
[----:B------:R-:W3:Y:S01]  /*33b0*/  MUFU.TANH R25, R25 ;  /* 0x0000001900197308 */ /* 0x000ee20000002400 */
[----:B-----5:R-:W-:Y:S01]  /*33c0*/  FFMA.FTZ R26, -R24, R24, 1 ;  /* 0x3f800000181a7423 */ /* 0x020fe20000010118 */
[----:B--2---:R-:W-:Y:S01]  /*33d0*/  FFMA.FTZ R9, -R19, R19, 1 ;  /* 0x3f80000013097423 */ /* 0x004fe20000010113 */
[----:B------:R-:W-:-:S02]  /*33e0*/  FMUL.FTZ R17, R17, R22 ;  /* 0x0000001611117220 */ /* 0x000fc40000410000 */
[----:B------:R-:W-:Y:S01]  /*33f0*/  FFMA.FTZ R24, R11, R26, R24 ;  /* 0x0000001a0b187223 */ /* 0x000fe20000010018 */
[----:B------:R-:W-:Y:S01]  /*3400*/  FFMA.FTZ R19, R12, R9, R19 ;  /* 0x000000090c137223 */ /* 0x000fe20000010013 */
[----:B----4-:R-:W-:Y:S01]  /*3410*/  FFMA.FTZ R11, -R20, R20, 1 ;  /* 0x3f800000140b7423 */ /* 0x010fe20000010114 */
[----:B------:R-:W-:Y:S02]  /*3420*/  HADD2.F32 R9, -RZ, R4.H1_H1 ;  /* 0x30000004ff097230 */ /* 0x000fe40000004100 */
[----:B------:R-:W-:Y:S01]  /*3430*/  FMUL.FTZ R23, R16, R23 ;  /* 0x0000001710177220 */ /* 0x000fe20000410000 */
[----:B0-----:R-:W-:Y:S01]  /*3440*/  FMUL.FTZ R18, R18, R21 ;  /* 0x0000001512127220 */ /* 0x001fe20000410000 */
[----:B------:R-:W-:Y:S01]  /*3450*/  FFMA.FTZ R20, R17, R11, R20 ;  /* 0x0000000b11147223 */ /* 0x000fe20000010014 */
[----:B-1----:R-:W-:Y:S01]  /*3460*/  FFMA.FTZ R11, -R10, R10, 1 ;  /* 0x3f8000000a0b7423 */ /* 0x002fe2000001010a */
[----:B------:R-:W-:Y:S01]  /*3470*/  FMUL.FTZ R14, R9, R14 ;  /* 0x0000000e090e7220 */ /* 0x000fe20000410000 */
[----:B---3--:R-:W-:-:S04]  /*3480*/  IMAD.WIDE.U32 R6, R0, 0x2, R6 ;  /* 0x0000000200067825 */ /* 0x008fc800078e0006 */
[----:B------:R-:W-:Y:S01]  /*3490*/  FFMA.FTZ R16, -R25, R25, 1 ;  /* 0x3f80000019107423 */ /* 0x000fe20000010119 */
[----:B------:R-:W-:Y:S02]  /*34a0*/  HADD2.F32 R12, -RZ, R4.H0_H0 ;  /* 0x20000004ff0c7230 */ /* 0x000fe40000004100 */
[--C-:B------:R-:W-:Y:S02]  /*34b0*/  HADD2.F32 R0, -RZ, R2.reuse.H0_H0 ;  /* 0x20000002ff007230 */ /* 0x100fe40000004100 */
[----:B------:R-:W-:Y:S02]  /*34c0*/  HADD2.F32 R9, -RZ, R2.H1_H1 ;  /* 0x30000002ff097230 */ /* 0x000fe40000004100 */
[----:B------:R-:W-:Y:S02]  /*34d0*/  HADD2.F32 R4, -RZ, R5.H0_H0 ;  /* 0x20000005ff047230 */ /* 0x000fe40000004100 */
[----:B------:R-:W-:Y:S02]  /*34e0*/  HADD2.F32 R2, -RZ, R3.H0_H0 ;  /* 0x20000003ff027230 */ /* 0x000fe40000004100 */
[----:B------:R-:W-:Y:S01]  /*34f0*/  FFMA.FTZ R23, R23, R11, R10 ;  /* 0x0000000b17177223 */ /* 0x000fe2000001000a */
[----:B------:R-:W-:-:S02]  /*3500*/  HADD2.F32 R5, -RZ, R5.H1_H1 ;  /* 0x30000005ff057230 */ /* 0x000fc40000004100 */
[----:B------:R-:W-:Y:S01]  /*3510*/  FFMA.FTZ R18, R18, R16, R25 ;  /* 0x0000001012127223 */ /* 0x000fe20000010019 */
        /* <DEDUP_REMOVED lines=8> */
[----:B------:R-:W-:Y:S01]  /*35a0*/  IMAD.WIDE.U32 R6, R8, 0x8, R6 ;  /* 0x0000000808067825 */ /* 0x000fe200078e0006 */
[----:B------:R-:W-:-:S02]  /*35b0*/  F2FP.F16.F32.PACK_AB R14, R14, R13 ;  /* 0x0000000d0e0e723e */ /* 0x000fc400000000ff */
[----:B------:R-:W-:Y:S02]  /*35c0*/  F2FP.F16.F32.PACK_AB R15, R24, R15 ;  /* 0x0000000f180f723e */ /* 0x000fe400000000ff */
[----:B------:R-:W-:Y:S02]  /*35d0*/  F2FP.F16.F32.PACK_AB R2, R9, R0 ;  /* 0x000000000902723e */ /* 0x000fe400000000ff */
[----:B------:R-:W-:Y:S01]  /*35e0*/  F2FP.F16.F32.PACK_AB R3, R3, R4 ;  /* 0x000000040303723e */ /* 0x000fe200000000ff */
[----:B------:R-:W-:Y:S04]  /*35f0*/  STG.E.64 desc[UR4][R6.64], R14 ;  /* 0x0000000e06007986 */ /* 0x000fe8000c101b04 */
[----:B------:R-:W-:Y:S01]  /*3600*/  STG.E.64 desc[UR4][R6.64+0x400], R2 ;  /* 0x0004000206007986 */ /* 0x000fe2000c101b04 */
[----:B------:R-:W-:Y:S05]  /*3610*/  EXIT ;  /* 0x000000000000794d */ /* 0x000fea0003800000 */
.L_x_1834:
        /* <DEDUP_REMOVED lines=14> */
.L_x_7250:


//--------------------- .text._ZN2at6native29vectorized_elementwise_kernelILi8EZZZNS0_61_GLOBAL__N__b29612f4_23_ActivationMishKernel_cu_9e10b42f_310020mish_backward_kernelERNS_14TensorIteratorEENKUlvE_clEvENKUlvE1_clEvEUlN3c104HalfES8_E_St5arrayIPcLm3EEEEviT0_T1_ --------------------------
	.section	.text._ZN2at6native29vectorized_elementwise_kernelILi8EZZZNS0_61_GLOBAL__N__b29612f4_23_ActivationMishKernel_cu_9e10b42f_310020mish_backward_kernelERNS_14TensorIteratorEENKUlvE_clEvENKUlvE1_clEvEUlN3c104HalfES8_E_St5arrayIPcLm3EEEEviT0_T1_,"ax",@progbits
	.align	128
        .global         _ZN2at6native29vectorized_elementwise_kernelILi8EZZZNS0_61_GLOBAL__N__b29612f4_23_ActivationMishKernel_cu_9e10b42f_310020mish_backward_kernelERNS_14TensorIteratorEENKUlvE_clEvENKUlvE1_clEvEUlN3c104HalfES8_E_St5arrayIPcLm3EEEEviT0_T1_
        .type           _ZN2at6native29vectorized_elementwise_kernelILi8EZZZNS0_61_GLOBAL__N__b29612f4_23_ActivationMishKernel_cu_9e10b42f_310020mish_backward_kernelERNS_14TensorIteratorEENKUlvE_clEvENKUlvE1_clEvEUlN3c104HalfES8_E_St5arrayIPcLm3EEEEviT0_T1_,@function
        .size           _ZN2at6native29vectorized_elementwise_kernelILi8EZZZNS0_61_GLOBAL__N__b29612f4_23_ActivationMishKernel_cu_9e10b42f_310020mish_backward_kernelERNS_14TensorIteratorEENKUlvE_clEvENKUlvE1_clEvEUlN3c104HalfES8_E_St5arrayIPcLm3EEEEviT0_T1_,(.L_x_7251 - _ZN2at6native29vectorized_elementwise_kernelILi8EZZZNS0_61_GLOBAL__N__b29612f4_23_ActivationMishKernel_cu_9e10b42f_310020mish_backward_kernelERNS_14TensorIteratorEENKUlvE_clEvENKUlvE1_clEvEUlN3c104HalfES8_E_St5arrayIPcLm3EEEEviT0_T1_)
        .other          _ZN2at6native29vectorized_elementwise_kernelILi8EZZZNS0_61_GLOBAL__N__b29612f4_23_ActivationMishKernel_cu_9e10b42f_310020mish_backward_kernelERNS_14TensorIteratorEENKUlvE_clEvENKUlvE1_clEvEUlN3c104HalfES8_E_St5arrayIPcLm3EEEEviT0_T1_,@"STO_CUDA_ENTRY STV_DEFAULT"
_ZN2at6native29vectorized_elementwise_kernelILi8EZZZNS0_61_GLOBAL__N__b29612f4_23_ActivationMishKernel_cu_9e10b42f_310020mish_backward_kernelERNS_14TensorIteratorEENKUlvE_clEvENKUlvE1_clEvEUlN3c104HalfES8_E_St5arrayIPcLm3EEEEviT0_T1_:
.text._ZN2at6native29vectorized_elementwise_kernelILi8EZZZNS0_61_GLOBAL__N__b29612f4_23_ActivationMishKernel_cu_9e10b42f_310020mish_backward_kernelERNS_14TensorIteratorEENKUlvE_clEvENKUlvE1_clEvEUlN3c104HalfES8_E_St5arrayIPcLm3EEEEviT0_T1_:
[----:B------:R-:W-:Y:S01]  /*0000*/  LDC R1, c[0x0][0x37c] ;  /* 0x0000df00ff017b82 */ /* 0x000fe20000000800 */
[----:B------:R-:W-:Y:S05]  /*0010*/  EXIT ;  /* 0x000000000000794d */ /* 0x000fea0003800000 */
.L_x_1835:
        /* <DEDUP_REMOVED lines=14> */
.L_x_7251:


//--------------------- .text._ZN2at6native18elementwise_kernelILi128ELi4EZNS0_15gpu_kernel_implIZZZNS0_61_GLOBAL__N__b29612f4_23_ActivationMishKernel_cu_9e10b42f_310020mish_backward_kernelERNS_14TensorIteratorEENKUlvE_clEvENKUlvE0_clEvEUlffE_EEvRNS_18TensorIteratorBaseERKT_EUliE_EEviT1_ --------------------------
	.section	.text._ZN2at6native18elementwise_kernelILi128ELi4EZNS0_15gpu_kernel_implIZZZNS0_61_GLOBAL__N__b29612f4_23_ActivationMishKernel_cu_9e10b42f_310020mish_backward_kernelERNS_14TensorIteratorEENKUlvE_clEvENKUlvE0_clEvEUlffE_EEvRNS_18TensorIteratorBaseERKT_EUliE_EEviT1_,"ax",@progbits
	.align	128
        .global         _ZN2at6native18elementwise_kernelILi128ELi4EZNS0_15gpu_kernel_implIZZZNS0_61_GLOBAL__N__b29612f4_23_ActivationMishKernel_cu_9e10b42f_310020mish_backward_kernelERNS_14TensorIteratorEENKUlvE_clEvENKUlvE0_clEvEUlffE_EEvRNS_18TensorIteratorBaseERKT_EUliE_EEviT1_
        .type           _ZN2at6native18elementwise_kernelILi128ELi4EZNS0_15gpu_kernel_implIZZZNS0_61_GLOBAL__N__b29612f4_23_ActivationMishKernel_cu_9e10b42f_310020mish_backward_kernelERNS_14TensorIteratorEENKUlvE_clEvENKUlvE0_clEvEUlffE_EEvRNS_18TensorIteratorBaseERKT_EUliE_EEviT1_,@function
        .size           _ZN2at6native18elementwise_kernelILi128ELi4EZNS0_15gpu_kernel_implIZZZNS0_61_GLOBAL__N__b29612f4_23_ActivationMishKernel_cu_9e10b42f_310020mish_backward_kernelERNS_14TensorIteratorEENKUlvE_clEvENKUlvE0_clEvEUlffE_EEvRNS_18TensorIteratorBaseERKT_EUliE_EEviT1_,(.L_x_7252 - _ZN2at6native18elementwise_kernelILi128ELi4EZNS0_15gpu_kernel_implIZZZNS0_61_GLOBAL__N__b29612f4_23_ActivationMishKernel_cu_9e10b42f_310020mish_backward_kernelERNS_14TensorIteratorEENKUlvE_clEvENKUlvE0_clEvEUlffE_EEvRNS_18TensorIteratorBaseERKT_EUliE_EEviT1_)
        .other          _ZN2at6native18elementwise_kernelILi128ELi4EZNS0_15gpu_kernel_implIZZZNS0_61_GLOBAL__N__b29612f4_23_ActivationMishKernel_cu_9e10b42f_310020mish_backward_kernelERNS_14TensorIteratorEENKUlvE_clEvENKUlvE0_clEvEUlffE_EEvRNS_18TensorIteratorBaseERKT_EUliE_EEviT1_,@"STO_CUDA_ENTRY STV_DEFAULT"
_ZN2at6native18elementwise_kernelILi128ELi4EZNS0_15gpu_kernel_implIZZZNS0_61_GLOBAL__N__b29612f4_23_ActivationMishKernel_cu_9e10b42f_310020mish_backward_kernelERNS_14TensorIteratorEENKUlvE_clEvENKUlvE0_clEvEUlffE_EEvRNS_18TensorIteratorBaseERKT_EUliE_EEviT1_:
.text._ZN2at6native18elementwise_kernelILi128ELi4EZNS0_15gpu_kernel_implIZZZNS0_61_GLOBAL__N__b29612f4_23_ActivationMishKernel_cu_9e10b42f_310020mish_backward_kernelERNS_14TensorIteratorEENKUlvE_clEvENKUlvE0_clEvEUlffE_EEvRNS_18TensorIteratorBaseERKT_EUliE_EEviT1_:
        /* <DEDUP_REMOVED lines=19> */
[----:B------:R-:W-:Y:S02]  /*0130*/  HFMA2 R16, -RZ, RZ, 0, 0 ;  /* 0x00000000ff107431 */ /* 0x000fe400000001ff */
        /* <DEDUP_REMOVED lines=351> */
.L_x_1838:
[----:B------:R-:W0:Y:S01]  /*1730*/  LDCU.64 UR6, c[0x0][0x5f0] ;  /* 0x0000be00ff0677ac */ /* 0x000e220008000a00 */
[----:B------:R-:W-:Y:S01]  /*1740*/  BSSY.RECONVERGENT B6, `(.L_x_1839) ;  /* 0x00000e5000067945 */ /* 0x000fe20003800200 */
        /* <DEDUP_REMOVED lines=14> */
[----:B--2---:R4:W0:Y:S01]  /*1830*/  I2F.S16 R19, R2 ;  /* 0x0000000200137306 */ /* 0x0048220000101400 */
[----:B------:R-:W-:Y:S05]  /*1840*/  BRA `(.L_x_1845) ;  /* 0x0000000c00507947 */ /* 0x000fea0003800000 */
.L_x_1843:
[----:B------:R-:W2:Y:S02]  /*1850*/  LDG.E.U8 R2, desc[UR36][R2.64] ;  /* 0x0000002402027981 */ /* 0x000ea4000c1e1100 */
[----:B--2---:R-:W-:Y:S01]  /*1860*/  I2FP.F32.U32 R19, R2 ;  /* 0x0000000200137245 */ /* 0x004fe20000201000 */
[----:B------:R-:W-:Y:S06]  /*1870*/  BRA `(.L_x_1845) ;  /* 0x0000000c00447947 */ /* 0x000fec0003800000 */
.L_x_1842:
[----:B------:R-:W-:-:S09]  /*1880*/  UISETP.NE.AND UP0, UPT, UR4, 0x2, UPT ;  /* 0x000000020400788c */ /* 0x000fd2000bf05270 */
[----:B------:R-:W-:Y:S05]  /*1890*/  BRA.U !UP0, `(.L_x_1846) ;  /* 0x0000000108287547 */ /* 0x000fea000b800000 */
[----:B------:R-:W-:-:S09]  /*18a0*/  UISETP.NE.AND UP0, UPT, UR4, 0x3, UPT ;  /* 0x000000030400788c */ /* 0x000fd2000bf05270 */
[----:B------:R-:W-:Y:S05]  /*18b0*/  BRA.U !UP0, `(.L_x_1847) ;  /* 0x0000000108147547 */ /* 0x000fea000b800000 */
[----:B------:R-:W-:-:S09]  /*18c0*/  UISETP.NE.AND UP0, UPT, UR4, 0x4, UPT ;  /* 0x000000040400788c */ /* 0x000fd2000bf05270 */
[----:B------:R-:W-:Y:S05]  /*18d0*/  BRA.U UP0, `(.L_x_1844) ;  /* 0x0000000900b07547 */ /* 0x000fea000b800000 */
[----:B------:R-:W2:Y:S02]  /*18e0*/  LDG.E.64 R2, desc[UR36][R2.64] ;  /* 0x0000002402027981 */ /* 0x000ea4000c1e1b00 */
[----:B--2---:R2:W3:Y:S02]  /*18f0*/  I2F.S64 R19, R2 ;  /* 0x0000000200137312 */ /* 0x0044e40000301400 */
[----:B--23--:R-:W-:Y:S05]  /*1900*/  BRA `(.L_x_1845) ;  /* 0x0000000c00207947 */ /* 0x00cfea0003800000 */
.L_x_1847:
[----:B------:R-:W2:Y:S02]  /*1910*/  LDG.E R2, desc[UR36][R2.64] ;  /* 0x0000002402027981 */ /* 0x000ea4000c1e1900 */
[----:B--2---:R-:W-:Y:S01]  /*1920*/  I2FP.F32.S32 R19, R2 ;  /* 0x0000000200137245 */ /* 0x004fe20000201400 */
[----:B------:R-:W-:Y:S06]  /*1930*/  BRA `(.L_x_1845) ;  /* 0x0000000c00147947 */ /* 0x000fec0003800000 */
.L_x_1846:
[----:B------:R-:W2:Y:S02]  /*1940*/  LDG.E.U16 R2, desc[UR36][R2.64] ;  /* 0x0000002402027981 */ /* 0x000ea4000c1e1500 */
[----:B--2---:R2:W3:Y:S01]  /*1950*/  I2F.S16 R19, R2 ;  /* 0x0000000200137306 */ /* 0x0044e20000101400 */
[----:B------:R-:W-:Y:S05]  /*1960*/  BRA `(.L_x_1845) ;  /* 0x0000000c00087947 */ /* 0x000fea0003800000 */
.L_x_1841:
[----:B------:R-:W-:-:S09]  /*1970*/  UISETP.GT.AND UP0, UPT, UR4, 0x6, UPT ;  /* 0x000000060400788c */ /* 0x000fd2000bf04270 */
[----:B------:R-:W-:Y:S05]  /*1980*/  BRA.U UP0, `(.L_x_1848) ;  /* 0x0000000100247547 */ /* 0x000fea000b800000 */
[----:B------:R-:W-:-:S09]  /*1990*/  UISETP.NE.AND UP0, UPT, UR4, 0x5, UPT ;  /* 0x000000050400788c */ /* 0x000fd2000bf05270 */
[----:B------:R-:W-:Y:S05]  /*19a0*/  BRA.U !UP0, `(.L_x_1849) ;  /* 0x0000000108107547 */ /* 0x000fea000b800000 */
[----:B------:R-:W-:-:S09]  /*19b0*/  UISETP.NE.AND UP0, UPT, UR4, 0x6, UPT ;  /* 0x000000060400788c */ /* 0x000fd2000bf05270 */
[----:B------:R-:W-:Y:S05]  /*19c0*/  BRA.U UP0, `(.L_x_1844) ;  /* 0x0000000900747547 */ /* 0x000fea000b800000 */
[----:B------:R0:W5:Y:S01]  /*19d0*/  LDG.E R19, desc[UR36][R2.64] ;  /* 0x0000002402137981 */ /* 0x000162000c1e1900 */
[----:B------:R-:W-:Y:S05]  /*19e0*/  BRA `(.L_x_1845) ;  /* 0x0000000800e87947 */ /* 0x000fea0003800000 */
.L_x_1849:
[----:B------:R-:W2:Y:S02]  /*19f0*/  LDG.E.U16 R2, desc[UR36][R2.64] ;  /* 0x0000002402027981 */ /* 0x000ea4000c1e1500 */
[----:B--2---:R-:W-:Y:S01]  /*1a00*/  HADD2.F32 R19, -RZ, R2.H0_H0 ;  /* 0x20000002ff137230 */ /* 0x004fe20000004100 */
[----:B------:R-:W-:Y:S06]  /*1a10*/  BRA `(.L_x_1845) ;  /* 0x0000000800dc7947 */ /* 0x000fec0003800000 */
.L_x_1848:
[----:B------:R-:W-:-:S09]  /*1a20*/  UISETP.NE.AND UP0, UPT, UR4, 0x7, UPT ;  /* 0x000000070400788c */ /* 0x000fd2000bf05270 */
[----:B------:R-:W-:Y:S05]  /*1a30*/  BRA.U !UP0, `(.L_x_1850) ;  /* 0x0000000108247547 */ /* 0x000fea000b800000 */
[----:B------:R-:W-:-:S09]  /*1a40*/  UISETP.NE.AND UP0, UPT, UR4, 0x8, UPT ;  /* 0x000000080400788c */ /* 0x000fd2000bf05270 */
[----:B------:R-:W-:Y:S05]  /*1a50*/  BRA.U !UP0, `(.L_x_1851) ;  /* 0x0000000108107547 */ /* 0x000fea000b800000 */
[----:B------:R-:W-:-:S09]  /*1a60*/  UISETP.NE.AND UP0, UPT, UR4, 0x9, UPT ;  /* 0x000000090400788c */ /* 0x000fd2000bf05270 */
[----:B------:R-:W-:Y:S05]  /*1a70*/  BRA.U UP0, `(.L_x_1844) ;  /* 0x0000000900487547 */ /* 0x000fea000b800000 */
[----:B------:R1:W5:Y:S01]  /*1a80*/  LDG.E R19, desc[UR36][R2.64] ;  /* 0x0000002402137981 */ /* 0x000362000c1e1900 */
[----:B------:R-:W-:Y:S05]  /*1a90*/  BRA `(.L_x_1845) ;  /* 0x0000000800bc7947 */ /* 0x000fea0003800000 */
.L_x_1851:
[----:B------:R-:W2:Y:S02]  /*1aa0*/  LDG.E.U16 R2, desc[UR36][R2.64] ;  /* 0x0000002402027981 */ /* 0x000ea4000c1e1500 */
[----:B--2---:R-:W-:Y:S01]  /*1ab0*/  HADD2.F32 R19, -RZ, R2.H0_H0 ;  /* 0x20000002ff137230 */ /* 0x004fe20000004100 */
[----:B------:R-:W-:Y:S06]  /*1ac0*/  BRA `(.L_x_1845) ;  /* 0x0000000800b07947 */ /* 0x000fec0003800000 */
.L_x_1850:
        /* <DEDUP_REMOVED lines=9> */
[----:B0-----:R-:W-:Y:S01]  /*1b60*/  @!P0 FMUL R19, R19, 1.175494350822287508e-38 ;  /* 0x0080000013138820 */ /* 0x001fe20000400000 */
[----:B------:R-:W-:Y:S06]  /*1b70*/  BRA `(.L_x_1845) ;  /* 0x0000000800847947 */ /* 0x000fec0003800000 */
.L_x_1840:
        /* <DEDUP_REMOVED lines=10> */
[----:B------:R-:W-:Y:S01]  /*1c20*/  FSEL R19, RZ, 1, !P0 ;  /* 0x3f800000ff137808 */ /* 0x000fe20004000000 */
[----:B------:R-:W-:Y:S08]  /*1c30*/  BRA `(.L_x_1845) ;  /* 0x0000000800547947 */ /* 0x000ff00003800000 */
.L_x_1854:
        /* <DEDUP_REMOVED lines=11> */
.L_x_1853:
        /* <DEDUP_REMOVED lines=14> */
[----:B------:R-:W-:Y:S01]  /*1dd0*/  VIADD R5, R4, 0xfffffffc ;  /* 0xfffffffc04057836 */ /* 0x000fe20000000000 */
[----:B------:R-:W-:-:S04]  /*1de0*/  IADD3 R4, PT, PT, R0, 0x1000000, RZ ;  /* 0x0100000000047810 */ /* 0x000fc80007ffe0ff */
[----:B------:R-:W-:Y:S01]  /*1df0*/  SHF.L.U32 R6, R0, R5, RZ ;  /* 0x0000000500067219 */ /* 0x000fe200000006ff */
[----:B------:R-:W-:Y:S01]  /*1e00*/  IMAD.SHL.U32 R5, R5, 0x800000, RZ ;  /* 0x0080000005057824 */ /* 0x000fe200078e00ff */
[----:B------:R-:W-:-:S04]  /*1e10*/  SHF.R.S32.HI R4, RZ, 0x8, R4 ;  /* 0x00000008ff047819 */ /* 0x000fc80000011404 */
[----:B------:R-:W-:-:S05]  /*1e20*/  LEA.HI R5, R6, -R5, RZ, 0x1c ;  /* 0x8000000506057211 */ /* 0x000fca00078fe0ff */
[----:B------:R-:W-:-:S05]  /*1e30*/  VIADD R5, R5, 0x3c000000 ;  /* 0x3c00000005057836 */ /* 0x000fca0000000000 */
[----:B------:R-:W-:-:S04]  /*1e40*/  LOP3.LUT R4, R5, 0x7f800000, R4, 0xf8, !PT ;  /* 0x7f80000005047812 */ /* 0x000fc800078ef804 */
[----:B------:R-:W-:-:S04]  /*1e50*/  SEL R4, R4, RZ, P0 ;  /* 0x000000ff04047207 */ /* 0x000fc80000000000 */
[----:B------:R-:W-:Y:S01]  /*1e60*/  LOP3.LUT R19, R4, 0x80000000, R19, 0xf8, !PT ;  /* 0x8000000004137812 */ /* 0x000fe200078ef813 */
[----:B------:R-:W-:Y:S06]  /*1e70*/  BRA `(.L_x_1845) ;  /* 0x0000000400c47947 */ /* 0x000fec0003800000 */
.L_x_1856:
[----:B------:R-:W2:Y:S02]  /*1e80*/  LDG.E.U8 R2, desc[UR36][R2.64] ;  /* 0x0000002402027981 */ /* 0x000ea4000c1e1100 */
[C---:B--2---:R-:W-:Y:S01]  /*1e90*/  IMAD.SHL.U32 R4, R2.reuse, 0x2000000, RZ ;  /* 0x0200000002047824 */ /* 0x044fe200078e00ff */
[----:B------:R-:W-:-:S04]  /*1ea0*/  SHF.L.U32 R5, R2, 0x8, RZ ;  /* 0x0000000802057819 */ /* 0x000fc800000006ff */
[----:B------:R-:W-:Y:S02]  /*1eb0*/  ISETP.GT.U32.AND P0, PT, R4, 0x7ffffff, PT ;  /* 0x07ffffff0400780c */ /* 0x000fe40003f04070 */
[----:B------:R-:W-:-:S11]  /*1ec0*/  PRMT R19, R5, 0x9910, RZ ;  /* 0x0000991005137816 */ /* 0x000fd600000000ff */
[----:B------:R-:W-:Y:S02]  /*1ed0*/  @!P0 LOP3.LUT R0, R5, 0x7f00, RZ, 0xc0, !PT ;  /* 0x00007f0005008812 */ /* 0x000fe400078ec0ff */
[----:B------:R-:W-:Y:S02]  /*1ee0*/  @P0 LEA.HI R4, R4, 0x70000000, RZ, 0x1c ;  /* 0x7000000004040811 */ /* 0x000fe400078fe0ff */
[----:B------:R-:W-:-:S05]  /*1ef0*/  @!P0 LOP3.LUT R0, R0, 0x3f000000, RZ, 0xfc, !PT ;  /* 0x3f00000000008812 */ /* 0x000fca00078efcff */
[----:B------:R-:W-:Y:S01]  /*1f00*/  @!P0 FADD.FTZ R0, R0, -0.5 ;  /* 0xbf00000000008421 */ /* 0x000fe20000010000 */
[----:B------:R-:W-:-:S05]  /*1f10*/  @P0 FMUL.FTZ R0, R4, 1.9259299443872358531e-34 ;  /* 0x0780000004000820 */ /* 0x000fca0000410000 */
[----:B------:R-:W-:Y:S01]  /*1f20*/  LOP3.LUT R19, R0, 0x80000000, R19, 0xf8, !PT ;  /* 0x8000000000137812 */ /* 0x000fe200078ef813 */
[----:B------:R-:W-:Y:S06]  /*1f30*/  BRA `(.L_x_1845) ;  /* 0x0000000400947947 */ /* 0x000fec0003800000 */
.L_x_1855:
[----:B------:R-:W2:Y:S02]  /*1f40*/  LDG.E.U16 R2, desc[UR36][R2.64] ;  /* 0x0000002402027981 */ /* 0x000ea4000c1e1500 */
[----:B--2---:R-:W-:Y:S01]  /*1f50*/  IMAD.U32 R19, R2, 0x10000, RZ ;  /* 0x0001000002137824 */ /* 0x004fe200078e00ff */
[----:B------:R-:W-:Y:S06]  /*1f60*/  BRA `(.L_x_1845) ;  /* 0x0000000400887947 */ /* 0x000fec0003800000 */
.L_x_1852:
        /* <DEDUP_REMOVED lines=9> */
[----:B--2---:R-:W-:Y:S01]  /*2000*/  I2FP.F32.U32 R19, R2 ;  /* 0x0000000200137245 */ /* 0x004fe20000201000 */
[----:B------:R-:W-:Y:S06]  /*2010*/  BRA `(.L_x_1845) ;  /* 0x00000004005c7947 */ /* 0x000fec0003800000 */
.L_x_1859:
[----:B------:R-:W2:Y:S01]  /*2020*/  LDG.E.U8 R3, desc[UR36][R2.64] ;  /* 0x0000002402037981 */ /* 0x000ea2000c1e1100 */
        /* <DEDUP_REMOVED lines=19> */
.L_x_1861:
[----:B------:R-:W-:Y:S05]  /*2160*/  BSYNC.RECONVERGENT B0 ;  /* 0x0000000000007941 */ /* 0x000fea0003800200 */
.L_x_1860:
[----:B------:R-:W-:Y:S02]  /*2170*/  SHF.L.U32 R0, R0, 0x14, RZ ;  /* 0x0000001400007819 */ /* 0x000fe400000006ff */
[----:B------:R-:W-:-:S04]  /*2180*/  LEA R2, R2, 0x3b800000, 0x17 ;  /* 0x3b80000002027811 */ /* 0x000fc800078eb8ff */
[----:B------:R-:W-:Y:S01]  /*2190*/  LOP3.LUT R19, R2, R0, R19, 0xfe, !PT ;  /* 0x0000000002137212 */ /* 0x000fe200078efe13 */
[----:B------:R-:W-:Y:S06]  /*21a0*/  BRA `(.L_x_1845) ;  /* 0x0000000000f87947 */ /* 0x000fec0003800000 */
.L_x_1858:
[----:B------:R-:W2:Y:S01]  /*21b0*/  LDG.E.U8 R3, desc[UR36][R2.64] ;  /* 0x0000002402037981 */ /* 0x000ea2000c1e1100 */
        /* <DEDUP_REMOVED lines=19> */
.L_x_1863:
[----:B------:R-:W-:Y:S05]  /*22f0*/  BSYNC.RECONVERGENT B0 ;  /* 0x0000000000007941 */ /* 0x000fea0003800200 */
.L_x_1862:
[----:B------:R-:W-:Y:S01]  /*2300*/  IMAD.SHL.U32 R0, R0, 0x200000, RZ ;  /* 0x0020000000007824 */ /* 0x000fe200078e00ff */
[----:B------:R-:W-:-:S04]  /*2310*/  LEA R2, R2, 0x37800000, 0x17 ;  /* 0x3780000002027811 */ /* 0x000fc800078eb8ff */
[----:B------:R-:W-:Y:S01]  /*2320*/  LOP3.LUT R19, R2, R0, R19, 0xfe, !PT ;  /* 0x0000000002137212 */ /* 0x000fe200078efe13 */
[----:B------:R-:W-:Y:S06]  /*2330*/  BRA `(.L_x_1845) ;  /* 0x0000000000947947 */ /* 0x000fec0003800000 */
.L_x_1857:
[----:B------:R-:W-:-:S09]  /*2340*/  UISETP.NE.AND UP0, UPT, UR4, 0x1c, UPT ;  /* 0x0000001c0400788c */ /* 0x000fd2000bf05270 */
[----:B------:R-:W-:Y:S05]  /*2350*/  BRA.U !UP0, `(.L_x_1864) ;  /* 0x0000000108847547 */ /* 0x000fea000b800000 */
[----:B------:R-:W-:-:S09]  /*2360*/  UISETP.NE.AND UP0, UPT, UR4, 0x1d, UPT ;  /* 0x0000001d0400788c */ /* 0x000fd2000bf05270 */
[----:B------:R-:W-:Y:S05]  /*2370*/  BRA.U !UP0, `(.L_x_1865) ;  /* 0x0000000108707547 */ /* 0x000fea000b800000 */
[----:B------:R-:W-:-:S09]  /*2380*/  UISETP.NE.AND UP0, UPT, UR4, 0x2c, UPT ;  /* 0x0000002c0400788c */ /* 0x000fd2000bf05270 */
[----:B------:R-:W-:Y:S05]  /*2390*/  BRA.U !UP0, `(.L_x_1866) ;  /* 0x0000000108487547 */ /* 0x000fea000b800000 */
.L_x_1844:
        /* <DEDUP_REMOVED lines=15> */
[----:B--2---:R-:W-:Y:S05]  /*2490*/  CALL.ABS.NOINC R2 ;  /* 0x0000000002007343 */ /* 0x004fea0003c00000 */
.L_x_1867:
[----:B------:R-:W-:Y:S01]  /*24a0*/  MOV R19, RZ ;  /* 0x000000ff00137202 */ /* 0x000fe20000000f00 */
[----:B------:R-:W-:Y:S06]  /*24b0*/  BRA `(.L_x_1845) ;  /* 0x0000000000347947 */ /* 0x000fec0003800000 */
.L_x_1866:
[----:B------:R-:W2:Y:S01]  /*24c0*/  LDG.E.U8 R2, desc[UR36][R2.64] ;  /* 0x0000002402027981 */ /* 0x000ea2000c1e1100 */
[----:B------:R-:W-:Y:S01]  /*24d0*/  IMAD.MOV.U32 R19, RZ, RZ, 0x400000 ;  /* 0x00400000ff137424 */ /* 0x000fe200078e00ff */
[----:B--2---:R-:W-:-:S13]  /*24e0*/  ISETP.NE.AND P0, PT, R2, RZ, PT ;  /* 0x000000ff0200720c */ /* 0x004fda0003f05270 */
[----:B------:R-:W-:Y:S05]  /*24f0*/  @!P0 BRA `(.L_x_1845) ;  /* 0x0000000000248947 */ /* 0x000fea0003800000 */
[----:B------:R-:W-:-:S13]  /*2500*/  ISETP.NE.AND P0, PT, R2, 0xff, PT ;  /* 0x000000ff0200780c */ /* 0x000fda0003f05270 */
[----:B------:R-:W-:Y:S01]  /*2510*/  @!P0 IMAD.MOV.U32 R19, RZ, RZ, 0x7f800001 ;  /* 0x7f800001ff138424 */ /* 0x000fe200078e00ff */
[----:B------:R-:W-:Y:S01]  /*2520*/  @P0 SHF.L.U32 R19, R2, 0x17, RZ ;  /* 0x0000001702130819 */ /* 0x000fe200000006ff */
[----:B------:R-:W-:Y:S06]  /*2530*/  BRA `(.L_x_1845) ;  /* 0x0000000000147947 */ /* 0x000fec0003800000 */
.L_x_1865:
[----:B------:R-:W2:Y:S02]  /*2540*/  LDG.E.64 R2, desc[UR36][R2.64] ;  /* 0x0000002402027981 */ /* 0x000ea4000c1e1b00 */
[----:B--2---:R0:W1:Y:S02]  /*2550*/  I2F.U64 R19, R2 ;  /* 0x0000000200137312 */ /* 0x0040640000301000 */
[----:B01----:R-:W-:Y:S05]  /*2560*/  BRA `(.L_x_1845) ;  /* 0x0000000000087947 */ /* 0x003fea0003800000 */
.L_x_1864:
[----:B------:R-:W2:Y:S02]  /*2570*/  LDG.E R2, desc[UR36][R2.64] ;  /* 0x0000002402027981 */ /* 0x000ea4000c1e1900 */
[----:B--2---:R-:W-:-:S07]  /*2580*/  I2FP.F32.U32 R19, R2 ;  /* 0x0000000200137245 */ /* 0x004fce0000201000 */
.L_x_1845:
[----:B------:R-:W-:Y:S05]  /*2590*/  BSYNC.RECONVERGENT B6 ;  /* 0x0000000000067941 */ /* 0x000fea0003800200 */
.L_x_1839:
[----:B------:R-:W0:Y:S01]  /*25a0*/  LDCU.64 UR6, c[0x0][0x5f8] ;  /* 0x0000bf00ff0677ac */ /* 0x000e220008000a00 */
[----:B------:R-:W-:Y:S01]  /*25b0*/  BSSY.RECONVERGENT B6, `(.L_x_1868) ;  /* 0x00000e5000067945 */ /* 0x000fe20003800200 */
[----:B------:R-:W-:-:S04]  /*25c0*/  UPRMT UR4, UR42, 0x9910, URZ ;  /* 0x000099102a047896 */ /* 0x000fc800080000ff */
[----:B------:R-:W-:Y:S01]  /*25d0*/  UISETP.GT.AND UP0, UPT, UR4, 0x9, UPT ;  /* 0x000000090400788c */ /* 0x000fe2000bf04270 */
[----:B012-4-:R-:W-:-:S05]  /*25e0*/  IADD3 R2, P0, PT, R18, UR6, RZ ;  /* 0x0000000612027c10 */ /* 0x017fca000ff1e0ff */
        /* <DEDUP_REMOVED lines=11> */
[----:B--2---:R-:W4:Y:S01]  /*26a0*/  I2F.S16 R0, R0 ;  /* 0x0000000000007306 */ /* 0x004f220000101400 */
[----:B------:R-:W-:Y:S05]  /*26b0*/  BRA `(.L_x_1874) ;  /* 0x0000000c00507947 */ /* 0x000fea0003800000 */
.L_x_1872:
[----:B------:R-:W2:Y:S02]  /*26c0*/  LDG.E.U8 R0, desc[UR36][R2.64] ;  /* 0x0000002402007981 */ /* 0x000ea4000c1e1100 */
[----:B--2---:R-:W-:Y:S01]  /*26d0*/  I2FP.F32.U32 R0, R0 ;  /* 0x0000000000007245 */ /* 0x004fe20000201000 */
[----:B------:R-:W-:Y:S06]  /*26e0*/  BRA `(.L_x_1874) ;  /* 0x0000000c00447947 */ /* 0x000fec0003800000 */
.L_x_1871:
[----:B------:R-:W-:-:S09]  /*26f0*/  UISETP.NE.AND UP0, UPT, UR4, 0x2, UPT ;  /* 0x000000020400788c */ /* 0x000fd2000bf05270 */
[----:B------:R-:W-:Y:S05]  /*2700*/  BRA.U !UP0, `(.L_x_1875) ;  /* 0x0000000108287547 */ /* 0x000fea000b800000 */
[----:B------:R-:W-:-:S09]  /*2710*/  UISETP.NE.AND UP0, UPT, UR4, 0x3, UPT ;  /* 0x000000030400788c */ /* 0x000fd2000bf05270 */
[----:B------:R-:W-:Y:S05]  /*2720*/  BRA.U !UP0, `(.L_x_1876) ;  /* 0x0000000108147547 */ /* 0x000fea000b800000 */
[----:B------:R-:W-:-:S09]  /*2730*/  UISETP.NE.AND UP0, UPT, UR4, 0x4, UPT ;  /* 0x000000040400788c */ /* 0x000fd2000bf05270 */
[----:B------:R-:W-:Y:S05]  /*2740*/  BRA.U UP0, `(.L_x_1873) ;  /* 0x0000000900b07547 */ /* 0x000fea000b800000 */
[----:B------:R-:W2:Y:S02]  /*2750*/  LDG.E.64 R2, desc[UR36][R2.64] ;  /* 0x0000002402027981 */ /* 0x000ea4000c1e1b00 */
[----:B--2---:R4:W0:Y:S02]  /*2760*/  I2F.S64 R0, R2 ;  /* 0x0000000200007312 */ /* 0x0048240000301400 */
[----:B0---4-:R-:W-:Y:S05]  /*2770*/  BRA `(.L_x_1874) ;  /* 0x0000000c00207947 */ /* 0x011fea0003800000 */
.L_x_1876:
[----:B------:R-:W2:Y:S02]  /*2780*/  LDG.E R0, desc[UR36][R2.64] ;  /* 0x0000002402007981 */ /* 0x000ea4000c1e1900 */
[----:B--2---:R-:W-:Y:S01]  /*2790*/  I2FP.F32.S32 R0, R0 ;  /* 0x0000000000007245 */ /* 0x004fe20000201400 */
[----:B------:R-:W-:Y:S06]  /*27a0*/  BRA `(.L_x_1874) ;  /* 0x0000000c00147947 */ /* 0x000fec0003800000 */
.L_x_1875:
[----:B------:R-:W2:Y:S02]  /*27b0*/  LDG.E.U16 R0, desc[UR36][R2.64] ;  /* 0x0000002402007981 */ /* 0x000ea4000c1e1500 */
[----:B--2---:R-:W2:Y:S01]  /*27c0*/  I2F.S16 R0, R0 ;  /* 0x0000000000007306 */ /* 0x004ea20000101400 */
[----:B------:R-:W-:Y:S05]  /*27d0*/  BRA `(.L_x_1874) ;  /* 0x0000000c00087947 */ /* 0x000fea0003800000 */
.L_x_1870:
        /* <DEDUP_REMOVED lines=8> */
.L_x_1878:
[----:B------:R-:W2:Y:S02]  /*2860*/  LDG.E.U16 R0, desc[UR36][R2.64] ;  /* 0x0000002402007981 */ /* 0x000ea4000c1e1500 */
[----:B--2---:R-:W-:Y:S01]  /*2870*/  HADD2.F32 R0, -RZ, R0.H0_H0 ;  /* 0x20000000ff007230 */ /* 0x004fe20000004100 */
[----:B------:R-:W-:Y:S06]  /*2880*/  BRA `(.L_x_1874) ;  /* 0x0000000800dc7947 */ /* 0x000fec0003800000 */
.L_x_1877:
        /* <DEDUP_REMOVED lines=8> */
.L_x_1880:
[----:B------:R-:W2:Y:S02]  /*2910*/  LDG.E.U16 R0, desc[UR36][R2.64] ;  /* 0x0000002402007981 */ /* 0x000ea4000c1e1500 */
[----:B--2---:R-:W-:Y:S01]  /*2920*/  HADD2.F32 R0, -RZ, R0.H0_H0 ;  /* 0x20000000ff007230 */ /* 0x004fe20000004100 */
[----:B------:R-:W-:Y:S06]  /*2930*/  BRA `(.L_x_1874) ;  /* 0x0000000800b07947 */ /* 0x000fec0003800000 */
.L_x_1879:
        /* <DEDUP_REMOVED lines=11> */
.L_x_1869:
        /* <DEDUP_REMOVED lines=12> */
.L_x_1883:
        /* <DEDUP_REMOVED lines=11> */
.L_x_1882:
        /* <DEDUP_REMOVED lines=23> */
[----:B------:R-:W-:Y:S01]  /*2cd0*/  LOP3.LUT R0, R5, 0x80000000, R0, 0xf8, !PT ;  /* 0x8000000005007812 */ /* 0x000fe200078ef800 */
[----:B------:R-:W-:Y:S06]  /*2ce0*/  BRA `(.L_x_1874) ;  /* 0x0000000400c47947 */ /* 0x000fec0003800000 */
.L_x_1885:
[----:B------:R-:W2:Y:S02]  /*2cf0*/  LDG.E.U8 R2, desc[UR36][R2.64] ;  /* 0x0000002402027981 */ /* 0x000ea4000c1e1100 */
[C---:B--2---:R-:W-:Y:S01]  /*2d00*/  SHF.L.U32 R4, R2.reuse, 0x19, RZ ;  /* 0x0000001902047819 */ /* 0x044fe200000006ff */
        /* <DEDUP_REMOVED lines=8> */
[----:B------:R-:W-:Y:S01]  /*2d90*/  LOP3.LUT R0, R0, 0x80000000, R5, 0xf8, !PT ;  /* 0x8000000000007812 */ /* 0x000fe200078ef805 */
[----:B------:R-:W-:Y:S06]  /*2da0*/  BRA `(.L_x_1874) ;  /* 0x0000000400947947 */ /* 0x000fec0003800000 */
.L_x_1884:
[----:B------:R-:W2:Y:S02]  /*2db0*/  LDG.E.U16 R0, desc[UR36][R2.64] ;  /* 0x0000002402007981 */ /* 0x000ea4000c1e1500 */
[----:B--2---:R-:W-:Y:S01]  /*2dc0*/  IMAD.U32 R0, R0, 0x10000, RZ ;  /* 0x0001000000007824 */ /* 0x004fe200078e00ff */
[----:B------:R-:W-:Y:S06]  /*2dd0*/  BRA `(.L_x_1874) ;  /* 0x0000000400887947 */ /* 0x000fec0003800000 */
.L_x_1881:
        /* <DEDUP_REMOVED lines=11> */
.L_x_1888:
[----:B------:R-:W2:Y:S01]  /*2e90*/  LDG.E.U8 R3, desc[UR36][R2.64] ;  /* 0x0000002402037981 */ /* 0x000ea2000c1e1100 */
        /* <DEDUP_REMOVED lines=19> */
.L_x_1890:
[----:B------:R-:W-:Y:S05]  /*2fd0*/  BSYNC.RECONVERGENT B0 ;  /* 0x0000000000007941 */ /* 0x000fea0003800200 */
.L_x_1889:
[----:B------:R-:W-:Y:S01]  /*2fe0*/  IMAD.SHL.U32 R0, R0, 0x100000, RZ ;  /* 0x0010000000007824 */ /* 0x000fe200078e00ff */
[----:B------:R-:W-:-:S04]  /*2ff0*/  LEA R2, R2, 0x3b800000, 0x17 ;  /* 0x3b80000002027811 */ /* 0x000fc800078eb8ff */
[----:B------:R-:W-:Y:S01]  /*3000*/  LOP3.LUT R0, R2, R0, R7, 0xfe, !PT ;  /* 0x0000000002007212 */ /* 0x000fe200078efe07 */
[----:B------:R-:W-:Y:S06]  /*3010*/  BRA `(.L_x_1874) ;  /* 0x0000000000f87947 */ /* 0x000fec0003800000 */
.L_x_1887:
        /* <DEDUP_REMOVED lines=20> */
.L_x_1892:
[----:B------:R-:W-:Y:S05]  /*3160*/  BSYNC.RECONVERGENT B0 ;  /* 0x0000000000007941 */ /* 0x000fea0003800200 */
.L_x_1891:
[----:B------:R-:W-:Y:S02]  /*3170*/  SHF.L.U32 R0, R0, 0x15, RZ ;  /* 0x0000001500007819 */ /* 0x000fe400000006ff */
[----:B------:R-:W-:-:S04]  /*3180*/  LEA R2, R2, 0x37800000, 0x17 ;  /* 0x3780000002027811 */ /* 0x000fc800078eb8ff */
[----:B------:R-:W-:Y:S01]  /*3190*/  LOP3.LUT R0, R2, R0, R7, 0xfe, !PT ;  /* 0x0000000002007212 */ /* 0x000fe200078efe07 */
[----:B------:R-:W-:Y:S06]  /*31a0*/  BRA `(.L_x_1874) ;  /* 0x0000000000947947 */ /* 0x000fec0003800000 */
.L_x_1886:
[----:B------:R-:W-:-:S09]  /*31b0*/  UISETP.NE.AND UP0, UPT, UR4, 0x1c, UPT ;  /* 0x0000001c0400788c */ /* 0x000fd2000bf05270 */
[----:B------:R-:W-:Y:S05]  /*31c0*/  BRA.U !UP0, `(.L_x_1893) ;  /* 0x0000000108847547 */ /* 0x000fea000b800000 */
[----:B------:R-:W-:-:S09]  /*31d0*/  UISETP.NE.AND UP0, UPT, UR4, 0x1d, UPT ;  /* 0x0000001d0400788c */ /* 0x000fd2000bf05270 */
[----:B------:R-:W-:Y:S05]  /*31e0*/  BRA.U !UP0, `(.L_x_1894) ;  /* 0x0000000108707547 */ /* 0x000fea000b800000 */
[----:B------:R-:W-:-:S09]  /*31f0*/  UISETP.NE.AND UP0, UPT, UR4, 0x2c, UPT ;  /* 0x0000002c0400788c */ /* 0x000fd2000bf05270 */
[----:B------:R-:W-:Y:S05]  /*3200*/  BRA.U !UP0, `(.L_x_1895) ;  /* 0x0000000108487547 */ /* 0x000fea000b800000 */
.L_x_1873:
[----:B------:R-:W-:Y:S01]  /*3210*/  MOV R2, 0x0 ;  /* 0x0000000000027802 */ /* 0x000fe20000000f00 */
[----:B------:R-:W0:Y:S01]  /*3220*/  LDCU.64 UR4, c[0x4][0x128] ;  /* 0x01002500ff0477ac */ /* 0x000e220008000a00 */
[----:B------:R-:W-:Y:S02]  /*3230*/  HFMA2 R13, -RZ, RZ, 0, 0 ;  /* 0x00000000ff0d7431 */ /* 0x000fe400000001ff */
[----:B------:R-:W-:Y:S01]  /*3240*/  IMAD.MOV.U32 R8, RZ, RZ, 0x4e ;  /* 0x0000004eff087424 */ /* 0x000fe200078e00ff */
[----:B------:R-:W1:Y:S01]  /*3250*/  LDCU.64 UR6, c[0x4][0x130] ;  /* 0x01002600ff0677ac */ /* 0x000e620008000a00 */
[----:B------:R-:W2:Y:S01]  /*3260*/  LDC.64 R2, c[0x4][R2] ;  /* 0x0100000002027b82 */ /* 0x000ea20000000a00 */
[----:B------:R-:W-:Y:S01]  /*3270*/  IMAD.MOV.U32 R12, RZ, RZ, 0x1 ;  /* 0x00000001ff0c7424 */ /* 0x000fe200078e00ff */
[----:B------:R-:W4:Y:S01]  /*3280*/  LDCU.64 UR8, c[0x4][0x18] ;  /* 0x01000300ff0877ac */ /* 0x000f220008000a00 */
[----:B0-----:R-:W-:Y:S02]  /*3290*/  IMAD.U32 R4, RZ, RZ, UR4 ;  /* 0x00000004ff047e24 */ /* 0x001fe4000f8e00ff */
[----:B------:R-:W-:Y:S01]  /*32a0*/  IMAD.U32 R5, RZ, RZ, UR5 ;  /* 0x00000005ff057e24 */ /* 0x000fe2000f8e00ff */
[----:B-1----:R-:W-:Y:S01]  /*32b0*/  MOV R6, UR6 ;  /* 0x0000000600067c02 */ /* 0x002fe20008000f00 */
[----:B------:R-:W-:-:S02]  /*32c0*/  IMAD.U32 R7, RZ, RZ, UR7 ;  /* 0x00000007ff077e24 */ /* 0x000fc4000f8e00ff */
[----:B----4-:R-:W-:Y:S01]  /*32d0*/  IMAD.U32 R10, RZ, RZ, UR8 ;  /* 0x00000008ff0a7e24 */ /* 0x010fe2000f8e00ff */
[----:B------:R-:W-:-:S07]  /*32e0*/  MOV R11, UR9 ;  /* 0x00000009000b7c02 */ /* 0x000fce0008000f00 */
[----:B------:R-:W-:-:S07]  /*32f0*/  LEPC R20, `(.L_x_1896) ;  /* 0x000000001014794e */ /* 0x000fce0000000000 */
[----:B--23-5:R-:W-:Y:S05]  /*3300*/  CALL.ABS.NOINC R2 ;  /* 0x0000000002007343 */ /* 0x02cfea0003c00000 */
.L_x_1896:
[----:B------:R-:W-:Y:S01]  /*3310*/  IMAD.MOV.U32 R0, RZ, RZ, RZ ;  /* 0x000000ffff007224 */ /* 0x000fe200078e00ff */
[----:B------:R-:W-:Y:S06]  /*3320*/  BRA `(.L_x_1874) ;  /* 0x0000000000347947 */ /* 0x000fec0003800000 */
.L_x_1895:
[----:B------:R-:W2:Y:S01]  /*3330*/  LDG.E.U8 R2, desc[UR36][R2.64] ;  /* 0x0000002402027981 */ /* 0x000ea2000c1e1100 */
[----:B------:R-:W-:Y:S01]  /*3340*/  IMAD.MOV.U32 R0, RZ, RZ, 0x400000 ;  /* 0x00400000ff007424 */ /* 0x000fe200078e00ff */
[----:B--2---:R-:W-:-:S13]  /*3350*/  ISETP.NE.AND P0, PT, R2, RZ, PT ;  /* 0x000000ff0200720c */ /* 0x004fda0003f05270 */
[----:B------:R-:W-:Y:S05]  /*3360*/  @!P0 BRA `(.L_x_1874) ;  /* 0x0000000000248947 */ /* 0x000fea0003800000 */
[----:B------:R-:W-:-:S13]  /*3370*/  ISETP.NE.AND P0, PT, R2, 0xff, PT ;  /* 0x000000ff0200780c */ /* 0x000fda0003f05270 */
[----:B------:R-:W-:Y:S01]  /*3380*/  @!P0 MOV R0, 0x7f800001 ;  /* 0x7f80000100008802 */ /* 0x000fe20000000f00 */
[----:B------:R-:W-:Y:S01]  /*3390*/  @P0 IMAD.SHL.U32 R0, R2, 0x800000, RZ ;  /* 0x0080000002000824 */ /* 0x000fe200078e00ff */
[----:B------:R-:W-:Y:S06]  /*33a0*/  BRA `(.L_x_1874) ;  /* 0x0000000000147947 */ /* 0x000fec0003800000 */
.L_x_1894:
[----:B------:R-:W2:Y:S02]  /*33b0*/  LDG.E.64 R2, desc[UR36][R2.64] ;  /* 0x0000002402027981 */ /* 0x000ea4000c1e1b00 */
[----:B--2---:R0:W1:Y:S02]  /*33c0*/  I2F.U64 R0, R2 ;  /* 0x0000000200007312 */ /* 0x0040640000301000 */
[----:B01----:R-:W-:Y:S05]  /*33d0*/  BRA `(.L_x_1874) ;  /* 0x0000000000087947 */ /* 0x003fea0003800000 */
.L_x_1893:
[----:B------:R-:W2:Y:S02]  /*33e0*/  LDG.E R0, desc[UR36][R2.64] ;  /* 0x0000002402007981 */ /* 0x000ea4000c1e1900 */
[----:B--2---:R-:W-:-:S07]  /*33f0*/  I2FP.F32.U32 R0, R0 ;  /* 0x0000000000007245 */ /* 0x004fce0000201000 */
.L_x_1874:
[----:B------:R-:W-:Y:S05]  /*3400*/  BSYNC.RECONVERGENT B6 ;  /* 0x0000000000067941 */ /* 0x000fea0003800200 */
.L_x_1868:
[----:B012-45:R-:W-:Y:S01]  /*3410*/  FMUL.FTZ R2, R0, 1.4426950216293334961 ;  /* 0x3fb8aa3b00027820 */ /* 0x037fe20000410000 */
[----:B------:R-:W-:Y:S02]  /*3420*/  HFMA2 R6, -RZ, RZ, 1.625, 0 ;  /* 0x3e800000ff067431 */ /* 0x000fe400000001ff */
[----:B------:R-:W-:Y:S01]  /*3430*/  IMAD.MOV.U32 R7, RZ, RZ, 0x3d39bf78 ;  /* 0x3d39bf78ff077424 */ /* 0x000fe200078e00ff */
[----:B------:R-:W0:Y:S02]  /*3440*/  LDCU.64 UR6, c[0x0][0x5e8] ;  /* 0x0000bd00ff0677ac */ /* 0x000e240008000a00 */
[----:B------:R-:W1:Y:S01]  /*3450*/  MUFU.EX2 R2, R2 ;  /* 0x0000000200027308 */ /* 0x000e620000000800 */
[----:B------:R-:W-:-:S04]  /*3460*/  UPRMT UR4, UR43, 0x9910, URZ ;  /* 0x000099102b047896 */ /* 0x000fc800080000ff */
[----:B------:R-:W-:Y:S01]  /*3470*/  UISETP.GT.AND UP0, UPT, UR4, 0x9, UPT ;  /* 0x000000090400788c */ /* 0x000fe2000bf04270 */
        /* <DEDUP_REMOVED lines=23> */
[----:B------:R-:W-:-:S04]  /*35f0*/  FFMA.FTZ R4, R4, R5, R4 ;  /* 0x0000000504047223 */ /* 0x000fc80000010004 */
[----:B------:R-:W-:Y:S01]  /*3600*/  FFMA.FTZ R5, R3, 0.69314718246459960938, R4 ;  /* 0x3f31721803057823 */ /* 0x000fe20000010004 */
[C---:B------:R-:W-:Y:S01]  /*3610*/  @P1 FFMA.FTZ R5, R2.reuse, R7, +INF ;  /* 0x7f80000002051423 */ /* 0x040fe20000010007 */
[----:B------:R-:W-:Y:S01]  /*3620*/  @P0 FSETP.NEU.FTZ.AND P1, PT, R2, RZ, PT ;  /* 0x000000ff0200020b */ /* 0x000fe20003f3d000 */
[----:B-1----:R-:W-:-:S03]  /*3630*/  FADD.FTZ R4, R6, 1 ;  /* 0x3f80000006047421 */ /* 0x002fc60000010000 */
[----:B------:R-:W-:Y:S01]  /*3640*/  @P0 FSEL R5, R5, -RZ, P1 ;  /* 0x800000ff05050208 */ /* 0x000fe20000800000 */
[----:B------:R-:W1:Y:S01]  /*3650*/  MUFU.RCP R3, R4 ;  /* 0x0000000400037308 */ /* 0x000e620000001000 */
[----:B0-----:R-:W-:-:S07]  /*3660*/  IADD3 R2, P0, PT, R16, UR6, RZ ;  /* 0x0000000610027c10 */ /* 0x001fce000ff1e0ff */
[----:B------:R-:W0:Y:S01]  /*3670*/  MUFU.TANH R5, R5 ;  /* 0x0000000500057308 */ /* 0x000e220000002400 */
[----:B-1----:R-:W-:Y:S01]  /*3680*/  FMUL.FTZ R0, R3, R0 ;  /* 0x0000000003007220 */ /* 0x002fe20000410000 */
[----:B0-----:R-:W-:-:S04]  /*3690*/  FFMA.FTZ R3, -R5, R5, 1 ;  /* 0x3f80000005037423 */ /* 0x001fc80000010105 */
[----:B------:R-:W-:Y:S01]  /*36a0*/  FFMA.FTZ R0, R0, R3, R5 ;  /* 0x0000000300007223 */ /* 0x000fe20000010005 */
[----:B------:R-:W-:-:S03]  /*36b0*/  IMAD.X R3, RZ, RZ, UR7, P0 ;  /* 0x00000007ff037e24 */ /* 0x000fc600080e06ff */
[----:B---3--:R-:W-:Y:S01]  /*36c0*/  FMUL.FTZ R4, R0, R19 ;  /* 0x0000001300047220 */ /* 0x008fe20000410000 */
        /* <DEDUP_REMOVED lines=9> */
[----:B------:R-:W0:Y:S02]  /*3760*/  F2I.FTZ.TRUNC.NTZ R5, R4 ;  /* 0x0000000400057305 */ /* 0x000e24000021f100 */
[----:B0-----:R0:W-:Y:S01]  /*3770*/  STG.E.U8 desc[UR36][R2.64], R5 ;  /* 0x0000000502007986 */ /* 0x0011e2000c101124 */
[----:B------:R-:W-:Y:S05]  /*3780*/  BRA `(.L_x_1902) ;  /* 0x0000000c003c7947 */ /* 0x000fea0003800000 */
.L_x_1900:
[----:B------:R-:W0:Y:S02]  /*3790*/  F2I.S64.TRUNC R4, R4 ;  /* 0x0000000400047311 */ /* 0x000e24000020d900 */
[----:B0-----:R-:W-:-:S05]  /*37a0*/  IMAD.MOV.U32 R7, RZ, RZ, R4 ;  /* 0x000000ffff077224 */ /* 0x001fca00078e0004 */
[----:B------:R0:W-:Y:S01]  /*37b0*/  STG.E.U8 desc[UR36][R2.64], R7 ;  /* 0x0000000702007986 */ /* 0x0001e2000c101124 */
[----:B------:R-:W-:Y:S05]  /*37c0*/  BRA `(.L_x_1902) ;  /* 0x0000000c002c7947 */ /* 0x000fea0003800000 */
.L_x_1899:
[----:B------:R-:W-:-:S09]  /*37d0*/  UISETP.NE.AND UP0, UPT, UR4, 0x2, UPT ;  /* 0x000000020400788c */ /* 0x000fd2000bf05270 */
[----:B------:R-:W-:Y:S05]  /*37e0*/  BRA.U !UP0, `(.L_x_1903) ;  /* 0x0000000108287547 */ /* 0x000fea000b800000 */
[----:B------:R-:W-:-:S09]  /*37f0*/  UISETP.NE.AND UP0, UPT, UR4, 0x3, UPT ;  /* 0x000000030400788c */ /* 0x000fd2000bf05270 */
[----:B------:R-:W-:Y:S05]  /*3800*/  BRA.U !UP0, `(.L_x_1904) ;  /* 0x0000000108147547 */ /* 0x000fea000b800000 */
[----:B------:R-:W-:-:S09]  /*3810*/  UISETP.NE.AND UP0, UPT, UR4, 0x4, UPT ;  /* 0x000000040400788c */ /* 0x000fd2000bf05270 */
[----:B------:R-:W-:Y:S05]  /*3820*/  BRA.U UP0, `(.L_x_1901) ;  /* 0x0000000900807547 */ /* 0x000fea000b800000 */
[----:B------:R-:W0:Y:S02]  /*3830*/  F2I.S64.TRUNC R4, R4 ;  /* 0x0000000400047311 */ /* 0x000e24000020d900 */
[----:B0-----:R0:W-:Y:S01]  /*3840*/  STG.E.64 desc[UR36][R2.64], R4 ;  /* 0x0000000402007986 */ /* 0x0011e2000c101b24 */
[----:B------:R-:W-:Y:S05]  /*3850*/  BRA `(.L_x_1902) ;  /* 0x0000000c00087947 */ /* 0x000fea0003800000 */
.L_x_1904:
[----:B------:R-:W0:Y:S02]  /*3860*/  F2I.FTZ.TRUNC.NTZ R5, R4 ;  /* 0x0000000400057305 */ /* 0x000e24000021f100 */
[----:B0-----:R0:W-:Y:S01]  /*3870*/  STG.E desc[UR36][R2.64], R5 ;  /* 0x0000000502007986 */ /* 0x0011e2000c101924 */
[----:B------:R-:W-:Y:S05]  /*3880*/  BRA `(.L_x_1902) ;  /* 0x0000000800fc7947 */ /* 0x000fea0003800000 */
.L_x_1903:
[----:B------:R-:W0:Y:S02]  /*3890*/  F2I.FTZ.TRUNC.NTZ R5, R4 ;  /* 0x0000000400057305 */ /* 0x000e24000021f100 */
[----:B0-----:R0:W-:Y:S01]  /*38a0*/  STG.E.U16 desc[UR36][R2.64], R5 ;  /* 0x0000000502007986 */ /* 0x0011e2000c101524 */
[----:B------:R-:W-:Y:S05]  /*38b0*/  BRA `(.L_x_1902) ;  /* 0x0000000800f07947 */ /* 0x000fea0003800000 */
.L_x_1898:
[----:B------:R-:W-:-:S09]  /*38c0*/  UISETP.GT.AND UP0, UPT, UR4, 0x6, UPT ;  /* 0x000000060400788c */ /* 0x000fd2000bf04270 */
[----:B------:R-:W-:Y:S05]  /*38d0*/  BRA.U UP0, `(.L_x_1905) ;  /* 0x0000000100247547 */ /* 0x000fea000b800000 */
[----:B------:R-:W-:-:S09]  /*38e0*/  UISETP.NE.AND UP0, UPT, UR4, 0x5, UPT ;  /* 0x000000050400788c */ /* 0x000fd2000bf05270 */
[----:B------:R-:W-:Y:S05]  /*38f0*/  BRA.U !UP0, `(.L_x_1906) ;  /* 0x0000000108107547 */ /* 0x000fea000b800000 */
[----:B------:R-:W-:-:S09]  /*3900*/  UISETP.NE.AND UP0, UPT, UR4, 0x6, UPT ;  /* 0x000000060400788c */ /* 0x000fd2000bf05270 */
[----:B------:R-:W-:Y:S05]  /*3910*/  BRA.U UP0, `(.L_x_1901) ;  /* 0x0000000900447547 */ /* 0x000fea000b800000 */
[----:B------:R1:W-:Y:S01]  /*3920*/  STG.E desc[UR36][R2.64], R4 ;  /* 0x0000000402007986 */ /* 0x0003e2000c101924 */
[----:B------:R-:W-:Y:S05]  /*3930*/  BRA `(.L_x_1902) ;  /* 0x0000000800d07947 */ /* 0x000fea0003800000 */
.L_x_1906:
[----:B------:R-:W-:-:S05]  /*3940*/  F2FP.F16.F32.PACK_AB R4, RZ, R4 ;  /* 0x00000004ff04723e */ /* 0x000fca00000000ff */
[----:B------:R0:W-:Y:S01]  /*3950*/  STG.E.U16 desc[UR36][R2.64], R4 ;  /* 0x0000000402007986 */ /* 0x0001e2000c101524 */
[----:B------:R-:W-:Y:S05]  /*3960*/  BRA `(.L_x_1902) ;  /* 0x0000000800c47947 */ /* 0x000fea0003800000 */
.L_x_1905:
[----:B------:R-:W-:-:S09]  /*3970*/  UISETP.NE.AND UP0, UPT, UR4, 0x7, UPT ;  /* 0x000000070400788c */ /* 0x000fd2000bf05270 */
[----:B------:R-:W-:Y:S05]  /*3980*/  BRA.U !UP0, `(.L_x_1907) ;  /* 0x00000001082c7547 */ /* 0x000fea000b800000 */
[----:B------:R-:W-:-:S09]  /*3990*/  UISETP.NE.AND UP0, UPT, UR4, 0x8, UPT ;  /* 0x000000080400788c */ /* 0x000fd2000bf05270 */
[----:B------:R-:W-:Y:S05]  /*39a0*/  BRA.U !UP0, `(.L_x_1908) ;  /* 0x0000000108147547 */ /* 0x000fea000b800000 */
[----:B------:R-:W-:-:S09]  /*39b0*/  UISETP.NE.AND UP0, UPT, UR4, 0x9, UPT ;  /* 0x000000090400788c */ /* 0x000fd2000bf05270 */
[----:B------:R-:W-:Y:S05]  /*39c0*/  BRA.U UP0, `(.L_x_1901) ;  /* 0x0000000900187547 */ /* 0x000fea000b800000 */
[----:B------:R-:W-:-:S05]  /*39d0*/  HFMA2 R5, -RZ, RZ, 0, 0 ;  /* 0x00000000ff057431 */ /* 0x000fca00000001ff */
[----:B------:R3:W-:Y:S01]  /*39e0*/  STG.E.64 desc[UR36][R2.64], R4 ;  /* 0x0000000402007986 */ /* 0x0007e2000c101b24 */
[----:B------:R-:W-:Y:S05]  /*39f0*/  BRA `(.L_x_1902) ;  /* 0x0000000800a07947 */ /* 0x000fea0003800000 */
.L_x_1908:
[----:B------:R-:W-:-:S04]  /*3a00*/  F2FP.F16.F32.PACK_AB R5, RZ, R4 ;  /* 0x00000004ff05723e */ /* 0x000fc800000000ff */
[----:B------:R-:W-:-:S05]  /*3a10*/  PRMT R5, R5, 0x5410, RZ ;  /* 0x0000541005057816 */ /* 0x000fca00000000ff */
[----:B------:R2:W-:Y:S01]  /*3a20*/  STG.E desc[UR36][R2.64], R5 ;  /* 0x0000000502007986 */ /* 0x0005e2000c101924 */
[----:B------:R-:W-:Y:S05]  /*3a30*/  BRA `(.L_x_1902) ;  /* 0x0000000800907947 */ /* 0x000fea0003800000 */
.L_x_1907:
[----:B------:R-:W-:-:S06]  /*3a40*/  FMUL.FTZ R4, R4, 1 ;  /* 0x3f80000004047820 */ /* 0x000fcc0000410000 */
[----:B------:R-:W0:Y:S02]  /*3a50*/  F2F.F64.F32 R4, R4 ;  /* 0x0000000400047310 */ /* 0x000e240000201800 */
[----:B0-----:R4:W-:Y:S01]  /*3a60*/  STG.E.64 desc[UR36][R2.64], R4 ;  /* 0x0000000402007986 */ /* 0x0019e2000c101b24 */
[----:B------:R-:W-:Y:S05]  /*3a70*/  BRA `(.L_x_1902) ;  /* 0x0000000800807947 */ /* 0x000fea0003800000 */
.L_x_1897:
        /* <DEDUP_REMOVED lines=8> */
[----:B------:R-:W-:-:S04]  /*3b00*/  FSETP.NEU.FTZ.AND P0, PT, R4, RZ, PT ;  /* 0x000000ff0400720b */ /* 0x000fc80003f1d000 */
[----:B------:R-:W-:-:S05]  /*3b10*/  SEL R5, RZ, 0x1, !P0 ;  /* 0x00000001ff057807 */ /* 0x000fca0004000000 */
[----:B------:R0:W-:Y:S01]  /*3b20*/  STG.E.U8 desc[UR36][R2.64], R5 ;  /* 0x0000000502007986 */ /* 0x0001e2000c101124 */
[----:B------:R-:W-:Y:S05]  /*3b30*/  BRA `(.L_x_1902) ;  /* 0x0000000800507947 */ /* 0x000fea0003800000 */
.L_x_1911:
[----:B------:R-:W-:Y:S01]  /*3b40*/  FMUL.FTZ R4, R4, 1 ;  /* 0x3f80000004047820 */ /* 0x000fe20000410000 */
[----:B------:R-:W-:-:S05]  /*3b50*/  CS2R R6, SRZ ;  /* 0x0000000000067805 */ /* 0x000fca000001ff00 */
[----:B------:R-:W0:Y:S02]  /*3b60*/  F2F.F64.F32 R4, R4 ;  /* 0x0000000400047310 */ /* 0x000e240000201800 */
[----:B0-----:R0:W-:Y:S01]  /*3b70*/  STG.E.128 desc[UR36][R2.64], R4 ;  /* 0x0000000402007986 */ /* 0x0011e2000c101d24 */
[----:B------:R-:W-:Y:S05]  /*3b80*/  BRA `(.L_x_1902) ;  /* 0x00000008003c7947 */ /* 0x000fea0003800000 */
.L_x_1910:
[----:B------:R-:W-:-:S09]  /*3b90*/  UISETP.NE.AND UP0, UPT, UR4, 0xf, UPT ;  /* 0x0000000f0400788c */ /* 0x000fd2000bf05270 */
[----:B------:R-:W-:Y:S05]  /*3ba0*/  BRA.U !UP0, `(.L_x_1912) ;  /* 0x0000000108987547 */ /* 0x000fea000b800000 */
[----:B------:R-:W-:-:S09]  /*3bb0*/  UISETP.NE.AND UP0, UPT, UR4, 0x17, UPT ;  /* 0x000000170400788c */ /* 0x000fd2000bf05270 */
[----:B------:R-:W-:Y:S05]  /*3bc0*/  BRA.U !UP0, `(.L_x_1913) ;  /* 0x0000000108487547 */ /* 0x000fea000b800000 */
[----:B------:R-:W-:-:S09]  /*3bd0*/  UISETP.NE.AND UP0, UPT, UR4, 0x18, UPT ;  /* 0x000000180400788c */ /* 0x000fd2000bf05270 */
[----:B------:R-:W-:Y:S05]  /*3be0*/  BRA.U UP0, `(.L_x_1901) ;  /* 0x0000000500907547 */ /* 0x000fea000b800000 */
[----:B------:R-:W-:Y:S01]  /*3bf0*/  LOP3.LUT R6, R4, 0x7fffffff, RZ, 0xc0, !PT ;  /* 0x7fffffff04067812 */ /* 0x000fe200078ec0ff */
[----:B------:R-:W-:Y:S01]  /*3c00*/  BSSY.RECONVERGENT B0, `(.L_x_1914) ;  /* 0x000000b000007945 */ /* 0x000fe20003800200 */
[----:B------:R-:W-:Y:S01]  /*3c10*/  SHF.R.U32.HI R7, RZ, 0x18, R4 ;  /* 0x00000018ff077819 */ /* 0x000fe20000011604 */
[----:B------:R-:W-:Y:S01]  /*3c20*/  IMAD.MOV.U32 R0, RZ, RZ, 0x7f ;  /* 0x0000007fff007424 */ /* 0x000fe200078e00ff */
        /* <DEDUP_REMOVED lines=8> */
.L_x_1915:
[----:B------:R-:W-:Y:S05]  /*3cb0*/  BSYNC.RECONVERGENT B0 ;  /* 0x0000000000007941 */ /* 0x000fea0003800200 */
.L_x_1914:
[----:B------:R-:W-:-:S05]  /*3cc0*/  LOP3.LUT R7, R0, 0x80, R7, 0xf8, !PT ;  /* 0x0000008000077812 */ /* 0x000fca00078ef807 */
[----:B------:R0:W-:Y:S01]  /*3cd0*/  STG.E.U8 desc[UR36][R2.64], R7 ;  /* 0x0000000702007986 */ /* 0x0001e2000c101124 */
[----:B------:R-:W-:Y:S05]  /*3ce0*/  BRA `(.L_x_1902) ;  /* 0x0000000400e47947 */ /* 0x000fea0003800000 */
.L_x_1913:
[----:B------:R-:W-:Y:S01]  /*3cf0*/  LOP3.LUT R6, R4, 0x7fffffff, RZ, 0xc0, !PT ;  /* 0x7fffffff04067812 */ /* 0x000fe200078ec0ff */
[----:B------:R-:W-:Y:S01]  /*3d00*/  BSSY.RECONVERGENT B0, `(.L_x_1916) ;  /* 0x000000d000007945 */ /* 0x000fe20003800200 */
        /* <DEDUP_REMOVED lines=12> */
.L_x_1917:
[----:B------:R-:W-:Y:S05]  /*3dd0*/  BSYNC.RECONVERGENT B0 ;  /* 0x0000000000007941 */ /* 0x000fea0003800200 */
.L_x_1916:
[----:B------:R-:W-:-:S05]  /*3de0*/  LOP3.LUT R5, R0, 0x80, R7, 0xf8, !PT ;  /* 0x0000008000057812 */ /* 0x000fca00078ef807 */
[----:B------:R0:W-:Y:S01]  /*3df0*/  STG.E.U8 desc[UR36][R2.64], R5 ;  /* 0x0000000502007986 */ /* 0x0001e2000c101124 */
[----:B------:R-:W-:Y:S05]  /*3e00*/  BRA `(.L_x_1902) ;  /* 0x00000004009c7947 */ /* 0x000fea0003800000 */
.L_x_1912:
[----:B------:R-:W-:-:S05]  /*3e10*/  F2FP.BF16.F32.PACK_AB R4, RZ, R4 ;  /* 0x00000004ff04723e */ /* 0x000fca00000010ff */
[----:B------:R0:W-:Y:S01]  /*3e20*/  STG.E.U16 desc[UR36][R2.64], R4 ;  /* 0x0000000402007986 */ /* 0x0001e2000c101524 */
[----:B------:R-:W-:Y:S05]  /*3e30*/  BRA `(.L_x_1902) ;  /* 0x0000000400907947 */ /* 0x000fea0003800000 */
.L_x_1909:
        /* <DEDUP_REMOVED lines=8> */
[----:B------:R-:W0:Y:S02]  /*3ec0*/  F2I.FTZ.U32.TRUNC.NTZ R5, R4 ;  /* 0x0000000400057305 */ /* 0x000e24000021f000 */
[----:B0-----:R0:W-:Y:S01]  /*3ed0*/  STG.E.U16 desc[UR36][R2.64], R5 ;  /* 0x0000000502007986 */ /* 0x0011e2000c101524 */
[----:B------:R-:W-:Y:S05]  /*3ee0*/  BRA `(.L_x_1902) ;  /* 0x0000000400647947 */ /* 0x000fea0003800000 */
.L_x_1920:
[----:B------:R-:W-:Y:S01]  /*3ef0*/  LOP3.LUT R5, R4, 0x7fffffff, RZ, 0xc0, !PT ;  /* 0x7fffffff04057812 */ /* 0x000fe200078ec0ff */
[----:B------:R-:W-:Y:S01]  /*3f00*/  BSSY.RECONVERGENT B0, `(.L_x_1921) ;  /* 0x0000013000007945 */ /* 0x000fe20003800200 */
[----:B------:R-:W-:Y:S02]  /*3f10*/  MOV R0, 0x80 ;  /* 0x0000008000007802 */ /* 0x000fe40000000f00 */
        /* <DEDUP_REMOVED lines=9> */
.L_x_1923:
[----:B------:R-:W-:-:S04]  /*3fb0*/  SHF.R.U32.HI R0, RZ, 0x14, R4 ;  /* 0x00000014ff007819 */ /* 0x000fc80000011604 */
[----:B------:R-:W-:-:S04]  /*3fc0*/  LOP3.LUT R5, R0, 0x1, RZ, 0xc0, !PT ;  /* 0x0000000100057812 */ /* 0x000fc800078ec0ff */
[----:B------:R-:W-:-:S04]  /*3fd0*/  IADD3 R0, PT, PT, R4, 0x487ffff, R5 ;  /* 0x0487ffff04007810 */ /* 0x000fc80007ffe005 */
[----:B------:R-:W-:-:S04]  /*3fe0*/  SHF.R.U32.HI R0, RZ, 0x14, R0 ;  /* 0x00000014ff007819 */ /* 0x000fc80000011600 */
[----:B------:R-:W-:-:S07]  /*3ff0*/  LOP3.LUT R5, R0, 0xff, RZ, 0xc0, !PT ;  /* 0x000000ff00057812 */ /* 0x000fce00078ec0ff */
.L_x_1924:
[----:B------:R-:W-:-:S04]  /*4000*/  SHF.R.U32.HI R4, RZ, 0x18, R4 ;  /* 0x00000018ff047819 */ /* 0x000fc80000011604 */
[----:B------:R-:W-:-:S04]  /*4010*/  LOP3.LUT R5, R5, 0x80, R4, 0xf8, !PT ;  /* 0x0000008005057812 */ /* 0x000fc800078ef804 */
[----:B------:R-:W-:-:S07]  /*4020*/  PRMT R0, R5, 0x7610, R0 ;  /* 0x0000761005007816 */ /* 0x000fce0000000000 */
.L_x_1922:
[----:B------:R-:W-:Y:S05]  /*4030*/  BSYNC.RECONVERGENT B0 ;  /* 0x0000000000007941 */ /* 0x000fea0003800200 */
.L_x_1921:
[----:B------:R0:W-:Y:S01]  /*4040*/  STG.E.U8 desc[UR36][R2.64], R0 ;  /* 0x0000000002007986 */ /* 0x0001e2000c101124 */
[----:B------:R-:W-:Y:S05]  /*4050*/  BRA `(.L_x_1902) ;  /* 0x0000000400087947 */ /* 0x000fea0003800000 */
.L_x_1919:
[----:B------:R-:W-:Y:S01]  /*4060*/  LOP3.LUT R5, R4, 0x7fffffff, RZ, 0xc0, !PT ;  /* 0x7fffffff04057812 */ /* 0x000fe200078ec0ff */
[----:B------:R-:W-:Y:S01]  /*4070*/  BSSY.RECONVERGENT B0, `(.L_x_1925) ;  /* 0x0000013000007945 */ /* 0x000fe20003800200 */
[----:B------:R-:W-:Y:S02]  /*4080*/  IMAD.MOV.U32 R0, RZ, RZ, 0x80 ;  /* 0x00000080ff007424 */ /* 0x000fe400078e00ff */
        /* <DEDUP_REMOVED lines=9> */
.L_x_1927:
[----:B------:R-:W-:-:S04]  /*4120*/  SHF.R.U32.HI R0, RZ, 0x15, R4 ;  /* 0x00000015ff007819 */ /* 0x000fc80000011604 */
[----:B------:R-:W-:-:S04]  /*4130*/  LOP3.LUT R5, R0, 0x1, RZ, 0xc0, !PT ;  /* 0x0000000100057812 */ /* 0x000fc800078ec0ff */
[----:B------:R-:W-:-:S04]  /*4140*/  IADD3 R0, PT, PT, R4, 0x88fffff, R5 ;  /* 0x088fffff04007810 */ /* 0x000fc80007ffe005 */
[----:B------:R-:W-:-:S04]  /*4150*/  SHF.R.U32.HI R0, RZ, 0x15, R0 ;  /* 0x00000015ff007819 */ /* 0x000fc80000011600 */
[----:B------:R-:W-:-:S07]  /*4160*/  LOP3.LUT R5, R0, 0xff, RZ, 0xc0, !PT ;  /* 0x000000ff00057812 */ /* 0x000fce00078ec0ff */
.L_x_1928:
[----:B------:R-:W-:-:S04]  /*4170*/  SHF.R.U32.HI R4, RZ, 0x18, R4 ;  /* 0x00000018ff047819 */ /* 0x000fc80000011604 */
[----:B------:R-:W-:-:S04]  /*4180*/  LOP3.LUT R5, R5, 0x80, R4, 0xf8, !PT ;  /* 0x0000008005057812 */ /* 0x000fc800078ef804 */
[----:B------:R-:W-:-:S07]  /*4190*/  PRMT R0, R5, 0x7610, R0 ;  /* 0x0000761005007816 */ /* 0x000fce0000000000 */
.L_x_1926:
[----:B------:R-:W-:Y:S05]  /*41a0*/  BSYNC.RECONVERGENT B0 ;  /* 0x0000000000007941 */ /* 0x000fea0003800200 */
.L_x_1925:
[----:B------:R0:W-:Y:S01]  /*41b0*/  STG.E.U8 desc[UR36][R2.64], R0 ;  /* 0x0000000002007986 */ /* 0x0001e2000c101124 */
[----:B------:R-:W-:Y:S05]  /*41c0*/  BRA `(.L_x_1902) ;  /* 0x0000000000ac7947 */ /* 0x000fea0003800000 */
.L_x_1918:
[----:B------:R-:W-:-:S09]  /*41d0*/  UISETP.NE.AND UP0, UPT, UR4, 0x1c, UPT ;  /* 0x0000001c0400788c */ /* 0x000fd2000bf05270 */
[----:B------:R-:W-:Y:S05]  /*41e0*/  BRA.U !UP0, `(.L_x_1929) ;  /* 0x00000001089c7547 */ /* 0x000fea000b800000 */
[----:B------:R-:W-:-:S09]  /*41f0*/  UISETP.NE.AND UP0, UPT, UR4, 0x1d, UPT ;  /* 0x0000001d0400788c */ /* 0x000fd2000bf05270 */
[----:B------:R-:W-:Y:S05]  /*4200*/  BRA.U !UP0, `(.L_x_1930) ;  /* 0x0000000108887547 */ /* 0x000fea000b800000 */
[----:B------:R-:W-:-:S09]  /*4210*/  UISETP.NE.AND UP0, UPT, UR4, 0x2c, UPT ;  /* 0x0000002c0400788c */ /* 0x000fd2000bf05270 */
[----:B------:R-:W-:Y:S05]  /*4220*/  BRA.U !UP0, `(.L_x_1931) ;  /* 0x0000000108447547 */ /* 0x000fea000b800000 */
.L_x_1901:
        /* <DEDUP_REMOVED lines=8> */
[----:B0-----:R-:W-:Y:S01]  /*42b0*/  IMAD.U32 R4, RZ, RZ, UR6 ;  /* 0x00000006ff047e24 */ /* 0x001fe2000f8e00ff */
[----:B------:R-:W-:Y:S01]  /*42c0*/  MOV R5, UR7 ;  /* 0x0000000700057c02 */ /* 0x000fe20008000f00 */
[----:B---3--:R-:W-:-:S02]  /*42d0*/  IMAD.U32 R6, RZ, RZ, UR8 ;  /* 0x00000008ff067e24 */ /* 0x008fc4000f8e00ff */
[----:B------:R-:W-:Y:S01]  /*42e0*/  IMAD.U32 R7, RZ, RZ, UR9 ;  /* 0x00000009ff077e24 */ /* 0x000fe2000f8e00ff */
[----:B----4-:R-:W-:Y:S01]  /*42f0*/  MOV R10, UR4 ;  /* 0x00000004000a7c02 */ /* 0x010fe20008000f00 */
[----:B-1----:R-:W-:-:S07]  /*4300*/  IMAD.U32 R11, RZ, RZ, UR5 ;  /* 0x00000005ff0b7e24 */ /* 0x002fce000f8e00ff */
[----:B------:R-:W-:-:S07]  /*4310*/  LEPC R20, `(.L_x_1932) ;  /* 0x000000001014794e */ /* 0x000fce0000000000 */
[----:B--2---:R-:W-:Y:S05]  /*4320*/  CALL.ABS.NOINC R2 ;  /* 0x0000000002007343 */ /* 0x004fea0003c00000 */
.L_x_1932:
[----:B------:R-:W-:Y:S05]  /*4330*/  BRA `(.L_x_1902) ;  /* 0x0000000000507947 */ /* 0x000fea0003800000 */
.L_x_1931:
        /* <DEDUP_REMOVED lines=15> */
.L_x_1930:
[----:B------:R-:W0:Y:S02]  /*4430*/  F2I.U64.TRUNC R4, R4 ;  /* 0x0000000400047311 */ /* 0x000e24000020d800 */
[----:B0-----:R0:W-:Y:S01]  /*4440*/  STG.E.64 desc[UR36][R2.64], R4 ;  /* 0x0000000402007986 */ /* 0x0011e2000c101b24 */
[----:B------:R-:W-:Y:S05]  /*4450*/  BRA `(.L_x_1902) ;  /* 0x0000000000087947 */ /* 0x000fea0003800000 */
.L_x_1929:
[----:B------:R-:W0:Y:S02]  /*4460*/  F2I.FTZ.U32.TRUNC.NTZ R5, R4 ;  /* 0x0000000400057305 */ /* 0x000e24000021f000 */
[----:B0-----:R0:W-:Y:S02]  /*4470*/  STG.E desc[UR36][R2.64], R5 ;  /* 0x0000000502007986 */ /* 0x0011e4000c101924 */
.L_x_1902:
[----:B------:R-:W-:-:S07]  /*4480*/  IADD3 R17, PT, PT, R17, 0x80, RZ ;  /* 0x0000008011117810 */ /* 0x000fce0007ffe0ff */
.L_x_1837:
[----:B------:R-:W-:Y:S05]  /*4490*/  BSYNC.RECONVERGENT B7 ;  /* 0x0000000000077941 */ /* 0x000fea0003800200 */
.L_x_1836:
[----:B------:R-:W5:Y:S01]  /*44a0*/  LDCU UR4, c[0x0][0x380] ;  /* 0x00007000ff0477ac */ /* 0x000f620008000800 */
[----:B------:R-:W-:Y:S01]  /*44b0*/  BSSY.RECONVERGENT B7, `(.L_x_1933) ;  /* 0x000043a000077945 */ /* 0x000fe20003800200 */
[----:B-----5:R-:W-:-:S13]  /*44c0*/  ISETP.GE.AND P0, PT, R17, UR4, PT ;  /* 0x0000000411007c0c */ /* 0x020fda000bf06270 */
[----:B------:R-:W-:Y:S05]  /*44d0*/  @P0 BRA `(.L_x_1934) ;  /* 0x0000004000dc0947 */ /* 0x000fea0003800000 */
[----:B------:R-:W5:Y:S01]  /*44e0*/  LDCU UR4, c[0x0][0x388] ;  /* 0x00007100ff0477ac */ /* 0x000f620008000800 */
[----:B------:R-:W-:Y:S02]  /*44f0*/  HFMA2 R16, -RZ, RZ, 0, 0 ;  /* 0x00000000ff107431 */ /* 0x000fe400000001ff */
[----:B------:R-:W-:Y:S02]  /*4500*/  IMAD.MOV.U32 R18, RZ, RZ, RZ ;  /* 0x000000ffff127224 */ /* 0x000fe400078e00ff */
[----:B0-----:R-:W-:Y:S01]  /*4510*/  IMAD.MOV.U32 R0, RZ, RZ, RZ ;  /* 0x000000ffff007224 */ /* 0x001fe200078e00ff */
        /* <DEDUP_REMOVED lines=350> */
.L_x_1935:
[----:B------:R-:W1:Y:S01]  /*5b00*/  LDCU.64 UR6, c[0x0][0x5f0] ;  /* 0x0000be00ff0677ac */ /* 0x000e620008000a00 */
[----:B------:R-:W-:Y:S01]  /*5b10*/  BSSY.RECONVERGENT B6, `(.L_x_1936) ;  /* 0x00000e5000067945 */ /* 0x000fe20003800200 */
[----:B------:R-:W-:-:S04]  /*5b20*/  UPRMT UR4, UR39, 0x9910, URZ ;  /* 0x0000991027047896 */ /* 0x000fc800080000ff */
[----:B------:R-:W-:Y:S01]  /*5b30*/  UISETP.GT.AND UP0, UPT, UR4, 0x9, UPT ;  /* 0x000000090400788c */ /* 0x000fe2000bf04270 */
[----:B-1234-:R-:W-:-:S04]  /*5b40*/  IADD3 R2, P0, PT, R0, UR6, RZ ;  /* 0x0000000600027c10 */ /* 0x01efc8000ff1e0ff */
        /* <DEDUP_REMOVED lines=11> */
[----:B--2---:R2:W3:Y:S01]  /*5c00*/  I2F.S16 R19, R2 ;  /* 0x0000000200137306 */ /* 0x0044e20000101400 */
[----:B------:R-:W-:Y:S05]  /*5c10*/  BRA `(.L_x_1942) ;  /* 0x0000000c00507947 */ /* 0x000fea0003800000 */
.L_x_1940:
[----:B------:R-:W2:Y:S02]  /*5c20*/  LDG.E.U8 R2, desc[UR36][R2.64] ;  /* 0x0000002402027981 */ /* 0x000ea4000c1e1100 */
[----:B--2---:R-:W-:Y:S01]  /*5c30*/  I2FP.F32.U32 R19, R2 ;  /* 0x0000000200137245 */ /* 0x004fe20000201000 */
[----:B------:R-:W-:Y:S06]  /*5c40*/  BRA `(.L_x_1942) ;  /* 0x0000000c00447947 */ /* 0x000fec0003800000 */
.L_x_1939:
        /* <DEDUP_REMOVED lines=9> */
.L_x_1944:
[----:B------:R-:W2:Y:S02]  /*5ce0*/  LDG.E R2, desc[UR36][R2.64] ;  /* 0x0000002402027981 */ /* 0x000ea4000c1e1900 */
[----:B--2---:R-:W-:Y:S01]  /*5cf0*/  I2FP.F32.S32 R19, R2 ;  /* 0x0000000200137245 */ /* 0x004fe20000201400 */
[----:B------:R-:W-:Y:S06]  /*5d00*/  BRA `(.L_x_1942) ;  /* 0x0000000c00147947 */ /* 0x000fec0003800000 */
.L_x_1943:
[----:B------:R-:W2:Y:S02]  /*5d10*/  LDG.E.U16 R2, desc[UR36][R2.64] ;  /* 0x0000002402027981 */ /* 0x000ea4000c1e1500 */
[----:B--2---:R0:W1:Y:S01]  /*5d20*/  I2F.S16 R19, R2 ;  /* 0x0000000200137306 */ /* 0x0040620000101400 */
[----:B------:R-:W-:Y:S05]  /*5d30*/  BRA `(.L_x_1942) ;  /* 0x0000000c00087947 */ /* 0x000fea0003800000 */
.L_x_1938:
        /* <DEDUP_REMOVED lines=8> */
.L_x_1946:
[----:B------:R-:W2:Y:S02]  /*5dc0*/  LDG.E.U16 R2, desc[UR36][R2.64] ;  /* 0x0000002402027981 */ /* 0x000ea4000c1e1500 */
[----:B--2---:R-:W-:Y:S01]  /*5dd0*/  HADD2.F32 R19, -RZ, R2.H0_H0 ;  /* 0x20000002ff137230 */ /* 0x004fe20000004100 */
[----:B------:R-:W-:Y:S06]  /*5de0*/  BRA `(.L_x_1942) ;  /* 0x0000000800dc7947 */ /* 0x000fec0003800000 */
.L_x_1945:
        /* <DEDUP_REMOVED lines=8> */
.L_x_1948:
[----:B------:R-:W2:Y:S02]  /*5e70*/  LDG.E.U16 R2, desc[UR36][R2.64] ;  /* 0x0000002402027981 */ /* 0x000ea4000c1e1500 */
[----:B--2---:R-:W-:Y:S01]  /*5e80*/  HADD2.F32 R19, -RZ, R2.H0_H0 ;  /* 0x20000002ff137230 */ /* 0x004fe20000004100 */
[----:B------:R-:W-:Y:S06]  /*5e90*/  BRA `(.L_x_1942) ;  /* 0x0000000800b07947 */ /* 0x000fec0003800000 */
.L_x_1947:
        /* <DEDUP_REMOVED lines=11> */
.L_x_1937:
        /* <DEDUP_REMOVED lines=12> */
.L_x_1951:
        /* <DEDUP_REMOVED lines=11> */
.L_x_1950:
        /* <DEDUP_REMOVED lines=25> */
.L_x_1953:
[----:B------:R-:W2:Y:S02]  /*6250*/  LDG.E.U8 R2, desc[UR36][R2.64] ;  /* 0x0000002402027981 */ /* 0x000ea4000c1e1100 */
[C---:B--2---:R-:W-:Y:S01]  /*6260*/  IMAD.SHL.U32 R0, R2.reuse, 0x2000000, RZ ;  /* 0x0200000002007824 */ /* 0x044fe200078e00ff */
[----:B------:R-:W-:-:S04]  /*6270*/  SHF.L.U32 R5, R2, 0x8, RZ ;  /* 0x0000000802057819 */ /* 0x000fc800000006ff */
[----:B------:R-:W-:Y:S02]  /*6280*/  ISETP.GE.U32.AND P0, PT, R0, 0x8000000, PT ;  /* 0x080000000000780c */ /* 0x000fe40003f06070 */
[----:B------:R-:W-:-:S11]  /*6290*/  PRMT R19, R5, 0x9910, RZ ;  /* 0x0000991005137816 */ /* 0x000fd600000000ff */
[----:B------:R-:W-:Y:S02]  /*62a0*/  @!P0 LOP3.LUT R4, R5, 0x7f00, RZ, 0xc0, !PT ;  /* 0x00007f0005048812 */ /* 0x000fe400078ec0ff */
[----:B------:R-:W-:Y:S02]  /*62b0*/  @P0 LEA.HI R0, R0, 0x70000000, RZ, 0x1c ;  /* 0x7000000000000811 */ /* 0x000fe400078fe0ff */
[----:B------:R-:W-:-:S03]  /*62c0*/  @!P0 LOP3.LUT R4, R4, 0x3f000000, RZ, 0xfc, !PT ;  /* 0x3f00000004048812 */ /* 0x000fc600078efcff */
[----:B------:R-:W-:Y:S02]  /*62d0*/  @P0 FMUL.FTZ R0, R0, 1.9259299443872358531e-34 ;  /* 0x0780000000000820 */ /* 0x000fe40000410000 */
[----:B------:R-:W-:-:S05]  /*62e0*/  @!P0 FADD.FTZ R0, R4, -0.5 ;  /* 0xbf00000004008421 */ /* 0x000fca0000010000 */
[----:B------:R-:W-:Y:S01]  /*62f0*/  LOP3.LUT R19, R0, 0x80000000, R19, 0xf8, !PT ;  /* 0x8000000000137812 */ /* 0x000fe200078ef813 */
[----:B------:R-:W-:Y:S06]  /*6300*/  BRA `(.L_x_1942) ;  /* 0x0000000400947947 */ /* 0x000fec0003800000 */
.L_x_1952:
[----:B------:R-:W2:Y:S02]  /*6310*/  LDG.E.U16 R2, desc[UR36][R2.64] ;  /* 0x0000002402027981 */ /* 0x000ea4000c1e1500 */
[----:B--2---:R-:W-:Y:S01]  /*6320*/  IMAD.U32 R19, R2, 0x10000, RZ ;  /* 0x0001000002137824 */ /* 0x004fe200078e00ff */
[----:B------:R-:W-:Y:S06]  /*6330*/  BRA `(.L_x_1942) ;  /* 0x0000000400887947 */ /* 0x000fec0003800000 */
.L_x_1949:
        /* <DEDUP_REMOVED lines=11> */
.L_x_1956:
        /* <DEDUP_REMOVED lines=20> */
.L_x_1958:
[----:B------:R-:W-:Y:S05]  /*6530*/  BSYNC.RECONVERGENT B0 ;  /* 0x0000000000007941 */ /* 0x000fea0003800200 */
.L_x_1957:
[----:B------:R-:W-:Y:S02]  /*6540*/  SHF.L.U32 R0, R0, 0x14, RZ ;  /* 0x0000001400007819 */ /* 0x000fe400000006ff */
[----:B------:R-:W-:-:S04]  /*6550*/  LEA R2, R2, 0x3b800000, 0x17 ;  /* 0x3b80000002027811 */ /* 0x000fc800078eb8ff */
[----:B------:R-:W-:Y:S01]  /*6560*/  LOP3.LUT R19, R2, R0, R19, 0xfe, !PT ;  /* 0x0000000002137212 */ /* 0x000fe200078efe13 */
[----:B------:R-:W-:Y:S06]  /*6570*/  BRA `(.L_x_1942) ;  /* 0x0000000000f87947 */ /* 0x000fec0003800000 */
.L_x_1955:
        /* <DEDUP_REMOVED lines=20> */
.L_x_1960:
[----:B------:R-:W-:Y:S05]  /*66c0*/  BSYNC.RECONVERGENT B0 ;  /* 0x0000000000007941 */ /* 0x000fea0003800200 */
.L_x_1959:
[----:B------:R-:W-:Y:S01]  /*66d0*/  IMAD.SHL.U32 R0, R0, 0x200000, RZ ;  /* 0x0020000000007824 */ /* 0x000fe200078e00ff */
[----:B------:R-:W-:-:S04]  /*66e0*/  LEA R2, R2, 0x37800000, 0x17 ;  /* 0x3780000002027811 */ /* 0x000fc800078eb8ff */
[----:B------:R-:W-:Y:S01]  /*66f0*/  LOP3.LUT R19, R2, R0, R19, 0xfe, !PT ;  /* 0x0000000002137212 */ /* 0x000fe200078efe13 */
[----:B------:R-:W-:Y:S06]  /*6700*/  BRA `(.L_x_1942) ;  /* 0x0000000000947947 */ /* 0x000fec0003800000 */
.L_x_1954:
[----:B------:R-:W-:-:S09]  /*6710*/  UISETP.NE.AND UP0, UPT, UR4, 0x1c, UPT ;  /* 0x0000001c0400788c */ /* 0x000fd2000bf05270 */
[----:B------:R-:W-:Y:S05]  /*6720*/  BRA.U !UP0, `(.L_x_1961) ;  /* 0x0000000108847547 */ /* 0x000fea000b800000 */
[----:B------:R-:W-:-:S09]  /*6730*/  UISETP.NE.AND UP0, UPT, UR4, 0x1d, UPT ;  /* 0x0000001d0400788c */ /* 0x000fd2000bf05270 */
[----:B------:R-:W-:Y:S05]  /*6740*/  BRA.U !UP0, `(.L_x_1962) ;  /* 0x0000000108707547 */ /* 0x000fea000b800000 */
[----:B------:R-:W-:-:S09]  /*6750*/  UISETP.NE.AND UP0, UPT, UR4, 0x2c, UPT ;  /* 0x0000002c0400788c */ /* 0x000fd2000bf05270 */
[----:B------:R-:W-:Y:S05]  /*6760*/  BRA.U UP0, `(.L_x_1941) ;  /* 0x0000000100207547 */ /* 0x000fea000b800000 */
[----:B------:R-:W2:Y:S01]  /*6770*/  LDG.E.U8 R2, desc[UR36][R2.64] ;  /* 0x0000002402027981 */ /* 0x000ea2000c1e1100 */
[----:B------:R-:W-:Y:S01]  /*6780*/  HFMA2 R19, -RZ, RZ, 3.814697265625e-06, 0 ;  /* 0x00400000ff137431 */ /* 0x000fe200000001ff */
[----:B--2---:R-:W-:-:S13]  /*6790*/  ISETP.NE.AND P0, PT, R2, RZ, PT ;  /* 0x000000ff0200720c */ /* 0x004fda0003f05270 */
[----:B------:R-:W-:Y:S05]  /*67a0*/  @!P0 BRA `(.L_x_1942) ;  /* 0x00000000006c8947 */ /* 0x000fea0003800000 */
[----:B------:R-:W-:-:S13]  /*67b0*/  ISETP.NE.AND P0, PT, R2, 0xff, PT ;  /* 0x000000ff0200780c */ /* 0x000fda0003f05270 */
[----:B------:R-:W-:Y:S02]  /*67c0*/  @!P0 IMAD.MOV.U32 R19, RZ, RZ, 0x7f800001 ;  /* 0x7f800001ff138424 */ /* 0x000fe400078e00ff */
[----:B------:R-:W-:Y:S01]  /*67d0*/  @P0 IMAD.SHL.U32 R19, R2, 0x800000, RZ ;  /* 0x0080000002130824 */ /* 0x000fe200078e00ff */
[----:B------:R-:W-:Y:S06]  /*67e0*/  BRA `(.L_x_1942) ;  /* 0x00000000005c7947 */ /* 0x000fec0003800000 */
.L_x_1941:
        /* <DEDUP_REMOVED lines=16> */
.L_x_1963:
[----:B------:R-:W-:Y:S01]  /*68f0*/  MOV R19, RZ ;  /* 0x000000ff00137202 */ /* 0x000fe20000000f00 */
[----:B------:R-:W-:Y:S06]  /*6900*/  BRA `(.L_x_1942) ;  /* 0x0000000000147947 */ /* 0x000fec0003800000 */
.L_x_1962:
[----:B------:R-:W2:Y:S02]  /*6910*/  LDG.E.64 R2, desc[UR36][R2.64] ;  /* 0x0000002402027981 */ /* 0x000ea4000c1e1b00 */
[----:B--2---:R0:W1:Y:S02]  /*6920*/  I2F.U64 R19, R2 ;  /* 0x0000000200137312 */ /* 0x0040640000301000 */
[----:B01----:R-:W-:Y:S05]  /*6930*/  BRA `(.L_x_1942) ;  /* 0x0000000000087947 */ /* 0x003fea0003800000 */
.L_x_1961:
[----:B------:R-:W2:Y:S02]  /*6940*/  LDG.E R2, desc[UR36][R2.64] ;  /* 0x0000002402027981 */ /* 0x000ea4000c1e1900 */
[----:B--2---:R-:W-:-:S07]  /*6950*/  I2FP.F32.U32 R19, R2 ;  /* 0x0000000200137245 */ /* 0x004fce0000201000 */
.L_x_1942:
[----:B------:R-:W-:Y:S05]  /*6960*/  BSYNC.RECONVERGENT B6 ;  /* 0x0000000000067941 */ /* 0x000fea0003800200 */
.L_x_1936:
[----:B------:R-:W0:Y:S01]  /*6970*/  LDCU.64 UR6, c[0x0][0x5f8] ;  /* 0x0000bf00ff0677ac */ /* 0x000e220008000a00 */
[----:B------:R-:W-:Y:S01]  /*6980*/  BSSY.RECONVERGENT B6, `(.L_x_1964) ;  /* 0x00000e5000067945 */ /* 0x000fe20003800200 */
[----:B------:R-:W-:-:S04]  /*6990*/  UPRMT UR4, UR42, 0x9910, URZ ;  /* 0x000099102a047896 */ /* 0x000fc800080000ff */
[----:B------:R-:W-:Y:S01]  /*69a0*/  UISETP.GT.AND UP0, UPT, UR4, 0x9, UPT ;  /* 0x000000090400788c */ /* 0x000fe2000bf04270 */
[----:B0-2-4-:R-:W-:-:S05]  /*69b0*/  IADD3 R2, P0, PT, R18, UR6, RZ ;  /* 0x0000000612027c10 */ /* 0x015fca000ff1e0ff */
        /* <DEDUP_REMOVED lines=13> */
.L_x_1968:
[----:B------:R-:W2:Y:S02]  /*6a90*/  LDG.E.U8 R0, desc[UR36][R2.64] ;  /* 0x0000002402007981 */ /* 0x000ea4000c1e1100 */
[----:B--2---:R-:W-:Y:S01]  /*6aa0*/  I2FP.F32.U32 R0, R0 ;  /* 0x0000000000007245 */ /* 0x004fe20000201000 */
[----:B------:R-:W-:Y:S06]  /*6ab0*/  BRA `(.L_x_1970) ;  /* 0x0000000c00447947 */ /* 0x000fec0003800000 */
.L_x_1967:
[----:B------:R-:W-:-:S09]  /*6ac0*/  UISETP.NE.AND UP0, UPT, UR4, 0x2, UPT ;  /* 0x000000020400788c */ /* 0x000fd2000bf05270 */
[----:B------:R-:W-:Y:S05]  /*6ad0*/  BRA.U !UP0, `(.L_x_1971) ;  /* 0x0000000108287547 */ /* 0x000fea000b800000 */
[----:B------:R-:W-:-:S09]  /*6ae0*/  UISETP.NE.AND UP0, UPT, UR4, 0x3, UPT ;  /* 0x000000030400788c */ /* 0x000fd2000bf05270 */
[----:B------:R-:W-:Y:S05]  /*6af0*/  BRA.U !UP0, `(.L_x_1972) ;  /* 0x0000000108147547 */ /* 0x000fea000b800000 */
[----:B------:R-:W-:-:S09]  /*6b00*/  UISETP.NE.AND UP0, UPT, UR4, 0x4, UPT ;  /* 0x000000040400788c */ /* 0x000fd2000bf05270 */
[----:B------:R-:W-:Y:S05]  /*6b10*/  BRA.U UP0, `(.L_x_1969) ;  /* 0x0000000900d07547 */ /* 0x000fea000b800000 */
[----:B------:R-:W2:Y:S02]  /*6b20*/  LDG.E.64 R2, desc[UR36][R2.64] ;  /* 0x0000002402027981 */ /* 0x000ea4000c1e1b00 */
[----:B--2---:R0:W2:Y:S02]  /*6b30*/  I2F.S64 R0, R2 ;  /* 0x0000000200007312 */ /* 0x0040a40000301400 */
[----:B0-2---:R-:W-:Y:S05]  /*6b40*/  BRA `(.L_x_1970) ;  /* 0x0000000c00207947 */ /* 0x005fea0003800000 */
.L_x_1972:
[----:B------:R-:W2:Y:S02]  /*6b50*/  LDG.E R0, desc[UR36][R2.64] ;  /* 0x0000002402007981 */ /* 0x000ea4000c1e1900 */
[----:B--2---:R-:W-:Y:S01]  /*6b60*/  I2FP.F32.S32 R0, R0 ;  /* 0x0000000000007245 */ /* 0x004fe20000201400 */
[----:B------:R-:W-:Y:S06]  /*6b70*/  BRA `(.L_x_1970) ;  /* 0x0000000c00147947 */ /* 0x000fec0003800000 */
.L_x_1971:
[----:B------:R-:W2:Y:S02]  /*6b80*/  LDG.E.U16 R0, desc[UR36][R2.64] ;  /* 0x0000002402007981 */ /* 0x000ea4000c1e1500 */
[----:B--2---:R-:W0:Y:S01]  /*6b90*/  I2F.S16 R0, R0 ;  /* 0x0000000000007306 */ /* 0x004e220000101400 */
[----:B------:R-:W-:Y:S05]  /*6ba0*/  BRA `(.L_x_1970) ;  /* 0x0000000c00087947 */ /* 0x000fea0003800000 */
.L_x_1966:
        /* <DEDUP_REMOVED lines=8> */
.L_x_1974:
[----:B------:R-:W2:Y:S02]  /*6c30*/  LDG.E.U16 R0, desc[UR36][R2.64] ;  /* 0x0000002402007981 */ /* 0x000ea4000c1e1500 */
[----:B--2---:R-:W-:Y:S01]  /*6c40*/  HADD2.F32 R0, -RZ, R0.H0_H0 ;  /* 0x20000000ff007230 */ /* 0x004fe20000004100 */
[----:B------:R-:W-:Y:S06]  /*6c50*/  BRA `(.L_x_1970) ;  /* 0x0000000800dc7947 */ /* 0x000fec0003800000 */
.L_x_1973:
        /* <DEDUP_REMOVED lines=8> */
.L_x_1976:
[----:B------:R-:W2:Y:S02]  /*6ce0*/  LDG.E.U16 R0, desc[UR36][R2.64] ;  /* 0x0000002402007981 */ /* 0x000ea4000c1e1500 */
[----:B--2---:R-:W-:Y:S01]  /*6cf0*/  HADD2.F32 R0, -RZ, R0.H0_H0 ;  /* 0x20000000ff007230 */ /* 0x004fe20000004100 */
[----:B------:R-:W-:Y:S06]  /*6d00*/  BRA `(.L_x_1970) ;  /* 0x0000000800b07947 */ /* 0x000fec0003800000 */
.L_x_1975:
        /* <DEDUP_REMOVED lines=11> */
.L_x_1965:
        /* <DEDUP_REMOVED lines=12> */
.L_x_1979:
        /* <DEDUP_REMOVED lines=11> */
.L_x_1978:
        /* <DEDUP_REMOVED lines=25> */
.L_x_1981:
        /* <DEDUP_REMOVED lines=10> */
[----:B------:R-:W-:Y:S01]  /*7160*/  LOP3.LUT R0, R0, 0x80000000, R5, 0xf8, !PT ;  /* 0x8000000000007812 */ /* 0x000fe200078ef805 */
[----:B------:R-:W-:Y:S06]  /*7170*/  BRA `(.L_x_1970) ;  /* 0x0000000400947947 */ /* 0x000fec0003800000 */
.L_x_1980:
[----:B------:R-:W2:Y:S02]  /*7180*/  LDG.E.U16 R0, desc[UR36][R2.64] ;  /* 0x0000002402007981 */ /* 0x000ea4000c1e1500 */
[----:B--2---:R-:W-:Y:S01]  /*7190*/  IMAD.U32 R0, R0, 0x10000, RZ ;  /* 0x0001000000007824 */ /* 0x004fe200078e00ff */
[----:B------:R-:W-:Y:S06]  /*71a0*/  BRA `(.L_x_1970) ;  /* 0x0000000400887947 */ /* 0x000fec0003800000 */
.L_x_1977:
        /* <DEDUP_REMOVED lines=11> */
.L_x_1984:
        /* <DEDUP_REMOVED lines=20> */
.L_x_1986:
[----:B------:R-:W-:Y:S05]  /*73a0*/  BSYNC.RECONVERGENT B0 ;  /* 0x0000000000007941 */ /* 0x000fea0003800200 */
.L_x_1985:
[----:B------:R-:W-:Y:S01]  /*73b0*/  IMAD.SHL.U32 R0, R0, 0x100000, RZ ;  /* 0x0010000000007824 */ /* 0x000fe200078e00ff */
[----:B------:R-:W-:-:S04]  /*73c0*/  LEA R2, R2, 0x3b800000, 0x17 ;  /* 0x3b80000002027811 */ /* 0x000fc800078eb8ff */
[----:B------:R-:W-:Y:S01]  /*73d0*/  LOP3.LUT R0, R2, R0, R7, 0xfe, !PT ;  /* 0x0000000002007212 */ /* 0x000fe200078efe07 */
[----:B------:R-:W-:Y:S06]  /*73e0*/  BRA `(.L_x_1970) ;  /* 0x0000000000f87947 */ /* 0x000fec0003800000 */
.L_x_1983:
        /* <DEDUP_REMOVED lines=20> */
.L_x_1988:
[----:B------:R-:W-:Y:S05]  /*7530*/  BSYNC.RECONVERGENT B0 ;  /* 0x0000000000007941 */ /* 0x000fea0003800200 */
.L_x_1987:
[----:B------:R-:W-:Y:S02]  /*7540*/  SHF.L.U32 R0, R0, 0x15, RZ ;  /* 0x0000001500007819 */ /* 0x000fe400000006ff */
[----:B------:R-:W-:-:S04]  /*7550*/  LEA R2, R2, 0x37800000, 0x17 ;  /* 0x3780000002027811 */ /* 0x000fc800078eb8ff */
[----:B------:R-:W-:Y:S01]  /*7560*/  LOP3.LUT R0, R2, R0, R7, 0xfe, !PT ;  /* 0x0000000002007212 */ /* 0x000fe200078efe07 */
[----:B------:R-:W-:Y:S06]  /*7570*/  BRA `(.L_x_1970) ;  /* 0x0000000000947947 */ /* 0x000fec0003800000 */
.L_x_1982:
        /* <DEDUP_REMOVED lines=14> */
.L_x_1969:
[----:B------:R-:W-:Y:S01]  /*7660*/  MOV R2, 0x0 ;  /* 0x0000000000027802 */ /* 0x000fe20000000f00 */
[----:B------:R-:W0:Y:S01]  /*7670*/  LDCU.64 UR4, c[0x4][0x128] ;  /* 0x01002500ff0477ac */ /* 0x000e220008000a00 */
[----:B------:R-:W-:Y:S02]  /*7680*/  HFMA2 R13, -RZ, RZ, 0, 0 ;  /* 0x00000000ff0d7431 */ /* 0x000fe400000001ff */
[----:B------:R-:W-:Y:S01]  /*7690*/  IMAD.MOV.U32 R8, RZ, RZ, 0x4e ;  /* 0x0000004eff087424 */ /* 0x000fe200078e00ff */
[----:B------:R-:W2:Y:S01]  /*76a0*/  LDCU.64 UR6, c[0x4][0x130] ;  /* 0x01002600ff0677ac */ /* 0x000ea20008000a00 */
[----:B------:R-:W4:Y:S01]  /*76b0*/  LDC.64 R2, c[0x4][R2] ;  /* 0x0100000002027b82 */ /* 0x000f220000000a00 */
[----:B------:R-:W-:Y:S01]  /*76c0*/  IMAD.MOV.U32 R12, RZ, RZ, 0x1 ;  /* 0x00000001ff0c7424 */ /* 0x000fe200078e00ff */
[----:B------:R-:W1:Y:S01]  /*76d0*/  LDCU.64 UR8, c[0x4][0x18] ;  /* 0x01000300ff0877ac */ /* 0x000e620008000a00 */
[----:B0-----:R-:W-:Y:S02]  /*76e0*/  IMAD.U32 R4, RZ, RZ, UR4 ;  /* 0x00000004ff047e24 */ /* 0x001fe4000f8e00ff */
[----:B------:R-:W-:Y:S01]  /*76f0*/  IMAD.U32 R5, RZ, RZ, UR5 ;  /* 0x00000005ff057e24 */ /* 0x000fe2000f8e00ff */
[----:B--2---:R-:W-:Y:S01]  /*7700*/  MOV R6, UR6 ;  /* 0x0000000600067c02 */ /* 0x004fe20008000f00 */
[----:B------:R-:W-:-:S02]  /*7710*/  IMAD.U32 R7, RZ, RZ, UR7 ;  /* 0x00000007ff077e24 */ /* 0x000fc4000f8e00ff */
[----:B-1----:R-:W-:Y:S01]  /*7720*/  IMAD.U32 R10, RZ, RZ, UR8 ;  /* 0x00000008ff0a7e24 */ /* 0x002fe2000f8e00ff */
[----:B------:R-:W-:-:S07]  /*7730*/  MOV R11, UR9 ;  /* 0x00000009000b7c02 */ /* 0x000fce0008000f00 */
[----:B------:R-:W-:-:S07]  /*7740*/  LEPC R20, `(.L_x_1991) ;  /* 0x000000001014794e */ /* 0x000fce0000000000 */
[----:B---345:R-:W-:Y:S05]  /*7750*/  CALL.ABS.NOINC R2 ;  /* 0x0000000002007343 */ /* 0x038fea0003c00000 */
.L_x_1991:
[----:B------:R-:W-:Y:S01]  /*7760*/  IMAD.MOV.U32 R0, RZ, RZ, RZ ;  /* 0x000000ffff007224 */ /* 0x000fe200078e00ff */
[----:B------:R-:W-:Y:S06]  /*7770*/  BRA `(.L_x_1970) ;  /* 0x0000000000147947 */ /* 0x000fec0003800000 */
.L_x_1990:
[----:B------:R-:W2:Y:S02]  /*7780*/  LDG.E.64 R2, desc[UR36][R2.64] ;  /* 0x0000002402027981 */ /* 0x000ea4000c1e1b00 */
[----:B--2---:R0:W2:Y:S02]  /*7790*/  I2F.U64 R0, R2 ;  /* 0x0000000200007312 */ /* 0x0040a40000301000 */
[----:B0-2---:R-:W-:Y:S05]  /*77a0*/  BRA `(.L_x_1970) ;  /* 0x0000000000087947 */ /* 0x005fea0003800000 */
.L_x_1989:
[----:B------:R-:W2:Y:S02]  /*77b0*/  LDG.E R0, desc[UR36][R2.64] ;  /* 0x0000002402007981 */ /* 0x000ea4000c1e1900 */
[----:B--2---:R-:W-:-:S07]  /*77c0*/  I2FP.F32.U32 R0, R0 ;  /* 0x0000000000007245 */ /* 0x004fce0000201000 */
.L_x_1970:
[----:B------:R-:W-:Y:S05]  /*77d0*/  BSYNC.RECONVERGENT B6 ;  /* 0x0000000000067941 */ /* 0x000fea0003800200 */
.L_x_1964:
[----:B0-2-45:R-:W-:Y:S01]  /*77e0*/  FMUL.FTZ R2, R0, 1.4426950216293334961 ;  /* 0x3fb8aa3b00027820 */ /* 0x035fe20000410000 */
[----:B------:R-:W-:Y:S01]  /*77f0*/  MOV R6, 0x3e800000 ;  /* 0x3e80000000067802 */ /* 0x000fe20000000f00 */
[----:B------:R-:W-:Y:S01]  /*7800*/  IMAD.MOV.U32 R7, RZ, RZ, 0x3d39bf78 ;  /* 0x3d39bf78ff077424 */ /* 0x000fe200078e00ff */
[----:B------:R-:W0:Y:S03]  /*7810*/  LDCU.64 UR6, c[0x0][0x5e8] ;  /* 0x0000bd00ff0677ac */ /* 0x000e260008000a00 */
[----:B------:R-:W2:Y:S01]  /*7820*/  MUFU.EX2 R2, R2 ;  /* 0x0000000200027308 */ /* 0x000ea20000000800 */
[----:B------:R-:W-:-:S04]  /*7830*/  UPRMT UR4, UR43, 0x9910, URZ ;  /* 0x000099102b047896 */ /* 0x000fc800080000ff */
[----:B------:R-:W-:Y:S01]  /*7840*/  UISETP.GT.AND UP0, UPT, UR4, 0x9, UPT ;  /* 0x000000090400788c */ /* 0x000fe2000bf04270 */
[C---:B--2---:R-:W-:Y:S01]  /*7850*/  FADD.FTZ.RZ R3, R2.reuse, 1 ;  /* 0x3f80000002037421 */ /* 0x044fe2000001c000 */
        /* <DEDUP_REMOVED lines=11> */
[----:B------:R-:W2:Y:S01]  /*7910*/  MUFU.EX2 R6, R6 ;  /* 0x0000000600067308 */ /* 0x000ea20000000800 */
        /* <DEDUP_REMOVED lines=14> */
[----:B--2---:R-:W-:-:S03]  /*7a00*/  FADD.FTZ R4, R6, 1 ;  /* 0x3f80000006047421 */ /* 0x004fc60000010000 */
[----:B------:R-:W-:Y:S01]  /*7a10*/  @P0 FSEL R5, R5, -RZ, P1 ;  /* 0x800000ff05050208 */ /* 0x000fe20000800000 */
[----:B------:R-:W2:Y:S01]  /*7a20*/  MUFU.RCP R3, R4 ;  /* 0x0000000400037308 */ /* 0x000ea20000001000 */
[----:B0-----:R-:W-:-:S07]  /*7a30*/  IADD3 R2, P0, PT, R16, UR6, RZ ;  /* 0x0000000610027c10 */ /* 0x001fce000ff1e0ff */
[----:B------:R-:W0:Y:S01]  /*7a40*/  MUFU.TANH R5, R5 ;  /* 0x0000000500057308 */ /* 0x000e220000002400 */
[----:B--2---:R-:W-:Y:S01]  /*7a50*/  FMUL.FTZ R0, R3, R0 ;  /* 0x0000000003007220 */ /* 0x004fe20000410000 */
[----:B0-----:R-:W-:-:S04]  /*7a60*/  FFMA.FTZ R3, -R5, R5, 1 ;  /* 0x3f80000005037423 */ /* 0x001fc80000010105 */
[----:B------:R-:W-:Y:S01]  /*7a70*/  FFMA.FTZ R0, R0, R3, R5 ;  /* 0x0000000300007223 */ /* 0x000fe20000010005 */
[----:B------:R-:W-:-:S03]  /*7a80*/  IMAD.X R3, RZ, RZ, UR7, P0 ;  /* 0x00000007ff037e24 */ /* 0x000fc600080e06ff */
[----:B-1-3--:R-:W-:Y:S01]  /*7a90*/  FMUL.FTZ R4, R0, R19 ;  /* 0x0000001300047220 */ /* 0x00afe20000410000 */
        /* <DEDUP_REMOVED lines=12> */
.L_x_1995:
[----:B------:R-:W0:Y:S02]  /*7b60*/  F2I.S64.TRUNC R4, R4 ;  /* 0x0000000400047311 */ /* 0x000e24000020d900 */
[----:B0-----:R-:W-:-:S05]  /*7b70*/  IMAD.MOV.U32 R7, RZ, RZ, R4 ;  /* 0x000000ffff077224 */ /* 0x001fca00078e0004 */
[----:B------:R0:W-:Y:S01]  /*7b80*/  STG.E.U8 desc[UR36][R2.64], R7 ;  /* 0x0000000702007986 */ /* 0x0001e2000c101124 */
[----:B------:R-:W-:Y:S05]  /*7b90*/  BRA `(.L_x_1997) ;  /* 0x0000000c00287947 */ /* 0x000fea0003800000 */
.L_x_1994:
        /* <DEDUP_REMOVED lines=9> */
.L_x_1999:
[----:B------:R-:W0:Y:S02]  /*7c30*/  F2I.FTZ.TRUNC.NTZ R5, R4 ;  /* 0x0000000400057305 */ /* 0x000e24000021f100 */
[----:B0-----:R0:W-:Y:S01]  /*7c40*/  STG.E desc[UR36][R2.64], R5 ;  /* 0x0000000502007986 */ /* 0x0011e2000c101924 */
[----:B------:R-:W-:Y:S05]  /*7c50*/  BRA `(.L_x_1997) ;  /* 0x0000000800f87947 */ /* 0x000fea0003800000 */
.L_x_1998:
[----:B------:R-:W0:Y:S02]  /*7c60*/  F2I.FTZ.TRUNC.NTZ R5, R4 ;  /* 0x0000000400057305 */ /* 0x000e24000021f100 */
[----:B0-----:R0:W-:Y:S01]  /*7c70*/  STG.E.U16 desc[UR36][R2.64], R5 ;  /* 0x0000000502007986 */ /* 0x0011e2000c101524 */
[----:B------:R-:W-:Y:S05]  /*7c80*/  BRA `(.L_x_1997) ;  /* 0x0000000800ec7947 */ /* 0x000fea0003800000 */
.L_x_1993:
        /* <DEDUP_REMOVED lines=8> */
.L_x_2001:
[----:B------:R-:W-:-:S05]  /*7d10*/  F2FP.F16.F32.PACK_AB R4, RZ, R4 ;  /* 0x00000004ff04723e */ /* 0x000fca00000000ff */
[----:B------:R0:W-:Y:S01]  /*7d20*/  STG.E.U16 desc[UR36][R2.64], R4 ;  /* 0x0000000402007986 */ /* 0x0001e2000c101524 */
[----:B------:R-:W-:Y:S05]  /*7d30*/  BRA `(.L_x_1997) ;  /* 0x0000000800c07947 */ /* 0x000fea0003800000 */
.L_x_2000:
        /* <DEDUP_REMOVED lines=9> */
.L_x_2003:
[----:B------:R-:W-:-:S04]  /*7dd0*/  F2FP.F16.F32.PACK_AB R5, RZ, R4 ;  /* 0x00000004ff05723e */ /* 0x000fc800000000ff */
[----:B------:R-:W-:-:S05]  /*7de0*/  PRMT R5, R5, 0x5410, RZ ;  /* 0x0000541005057816 */ /* 0x000fca00000000ff */
[----:B------:R0:W-:Y:S01]  /*7df0*/  STG.E desc[UR36][R2.64], R5 ;  /* 0x0000000502007986 */ /* 0x0001e2000c101924 */
[----:B------:R-:W-:Y:S05]  /*7e00*/  BRA `(.L_x_1997) ;  /* 0x00000008008c7947 */ /* 0x000fea0003800000 */
.L_x_2002:
[----:B------:R-:W-:-:S06]  /*7e10*/  FMUL.FTZ R4, R4, 1 ;  /* 0x3f80000004047820 */ /* 0x000fcc0000410000 */
[----:B------:R-:W0:Y:S02]  /*7e20*/  F2F.F64.F32 R4, R4 ;  /* 0x0000000400047310 */ /* 0x000e240000201800 */
[----:B0-----:R0:W-:Y:S01]  /*7e30*/  STG.E.64 desc[UR36][R2.64], R4 ;  /* 0x0000000402007986 */ /* 0x0011e2000c101b24 */
[----:B------:R-:W-:Y:S05]  /*7e40*/  BRA `(.L_x_1997) ;  /* 0x00000008007c7947 */ /* 0x000fea0003800000 */
.L_x_1992:
        /* <DEDUP_REMOVED lines=13> */
.L_x_2007:
[----:B------:R-:W-:Y:S01]  /*7f20*/  LOP3.LUT R6, R4, 0x7fffffff, RZ, 0xc0, !PT ;  /* 0x7fffffff04067812 */ /* 0x000fe200078ec0ff */
[----:B------:R-:W-:Y:S01]  /*7f30*/  BSSY.RECONVERGENT B0, `(.L_x_2008) ;  /* 0x0000012000007945 */ /* 0x000fe20003800200 */
[----:B------:R-:W-:Y:S02]  /*7f40*/  IMAD.MOV.U32 R0, RZ, RZ, 0x80 ;  /* 0x00000080ff007424 */ /* 0x000fe400078e00ff */
        /* <DEDUP_REMOVED lines=13> */
.L_x_2010:
[----:B------:R-:W-:-:S04]  /*8020*/  SHF.R.U32.HI R4, RZ, 0x18, R4 ;  /* 0x00000018ff047819 */ /* 0x000fc80000011604 */
[----:B------:R-:W-:-:S04]  /*8030*/  LOP3.LUT R4, R5, 0x80, R4, 0xf8, !PT ;  /* 0x0000008005047812 */ /* 0x000fc800078ef804 */
[----:B------:R-:W-:-:S07]  /*8040*/  PRMT R0, R4, 0x7610, R0 ;  /* 0x0000761004007816 */ /* 0x000fce0000000000 */
.L_x_2009:
[----:B------:R-:W-:Y:S05]  /*8050*/  BSYNC.RECONVERGENT B0 ;  /* 0x0000000000007941 */ /* 0x000fea0003800200 */
.L_x_2008:
[----:B------:R0:W-:Y:S01]  /*8060*/  STG.E.U8 desc[UR36][R2.64], R0 ;  /* 0x0000000002007986 */ /* 0x0001e2000c101124 */
[----:B------:R-:W-:Y:S05]  /*8070*/  BRA `(.L_x_1997) ;  /* 0x0000000400f07947 */ /* 0x000fea0003800000 */
.L_x_2006:
        /* <DEDUP_REMOVED lines=16> */
.L_x_2013:
[----:B------:R-:W-:-:S04]  /*8180*/  SHF.R.U32.HI R4, RZ, 0x18, R4 ;  /* 0x00000018ff047819 */ /* 0x000fc80000011604 */
[----:B------:R-:W-:-:S04]  /*8190*/  LOP3.LUT R5, R5, 0x80, R4, 0xf8, !PT ;  /* 0x0000008005057812 */ /* 0x000fc800078ef804 */
[----:B------:R-:W-:-:S07]  /*81a0*/  PRMT R0, R5, 0x7610, R0 ;  /* 0x0000761005007816 */ /* 0x000fce0000000000 */
.L_x_2012:
[----:B------:R-:W-:Y:S05]  /*81b0*/  BSYNC.RECONVERGENT B0 ;  /* 0x0000000000007941 */ /* 0x000fea0003800200 */
.L_x_2011:
[----:B------:R0:W-:Y:S01]  /*81c0*/  STG.E.U8 desc[UR36][R2.64], R0 ;  /* 0x0000000002007986 */ /* 0x0001e2000c101124 */
[----:B------:R-:W-:Y:S05]  /*81d0*/  BRA `(.L_x_1997) ;  /* 0x0000000400987947 */ /* 0x000fea0003800000 */
.L_x_2005:
[----:B------:R-:W-:-:S09]  /*81e0*/  UISETP.NE.AND UP0, UPT, UR4, 0x1c, UPT ;  /* 0x0000001c0400788c */ /* 0x000fd2000bf05270 */
[----:B------:R-:W-:Y:S05]  /*81f0*/  BRA.U !UP0, `(.L_x_2014) ;  /* 0x0000000108587547 */ /* 0x000fea000b800000 */
[----:B------:R-:W-:-:S09]  /*8200*/  UISETP.NE.AND UP0, UPT, UR4, 0x1d, UPT ;  /* 0x0000001d0400788c */ /* 0x000fd2000bf05270 */
[----:B------:R-:W-:Y:S05]  /*8210*/  BRA.U !UP0, `(.L_x_2015) ;  /* 0x0000000108447547 */ /* 0x000fea000b800000 */
[----:B------:R-:W-:-:S09]  /*8220*/  UISETP.NE.AND UP0, UPT, UR4, 0x2c, UPT ;  /* 0x0000002c0400788c */ /* 0x000fd2000bf05270 */
[----:B------:R-:W-:Y:S05]  /*8230*/  BRA.U UP0, `(.L_x_1996) ;  /* 0x0000000100a87547 */ /* 0x000fea000b800000 */
        /* <DEDUP_REMOVED lines=15> */
.L_x_2015:
[----:B------:R-:W0:Y:S02]  /*8330*/  F2I.U64.TRUNC R4, R4 ;  /* 0x0000000400047311 */ /* 0x000e24000020d800 */
[----:B0-----:R0:W-:Y:S01]  /*8340*/  STG.E.64 desc[UR36][R2.64], R4 ;  /* 0x0000000402007986 */ /* 0x0011e2000c101b24 */
[----:B------:R-:W-:Y:S05]  /*8350*/  BRA `(.L_x_1997) ;  /* 0x0000000400387947 */ /* 0x000fea0003800000 */
.L_x_2014:
[----:B------:R-:W0:Y:S02]  /*8360*/  F2I.FTZ.U32.TRUNC.NTZ R5, R4 ;  /* 0x0000000400057305 */ /* 0x000e24000021f000 */
[----:B0-----:R0:W-:Y:S01]  /*8370*/  STG.E desc[UR36][R2.64], R5 ;  /* 0x0000000502007986 */ /* 0x0011e2000c101924 */
[----:B------:R-:W-:Y:S05]  /*8380*/  BRA `(.L_x_1997) ;  /* 0x00000004002c7947 */ /* 0x000fea0003800000 */
.L_x_2004:
        /* <DEDUP_REMOVED lines=10> */
.L_x_2017:
[----:B------:R-:W-:Y:S01]  /*8430*/  FMUL.FTZ R4, R4, 1 ;  /* 0x3f80000004047820 */ /* 0x000fe20000410000 */
[----:B------:R-:W-:-:S05]  /*8440*/  CS2R R6, SRZ ;  /* 0x0000000000067805 */ /* 0x000fca000001ff00 */
[----:B------:R-:W0:Y:S02]  /*8450*/  F2F.F64.F32 R4, R4 ;  /* 0x0000000400047310 */ /* 0x000e240000201800 */
[----:B0-----:R3:W-:Y:S01]  /*8460*/  STG.E.128 desc[UR36][R2.64], R4 ;  /* 0x0000000402007986 */ /* 0x0017e2000c101d24 */
[----:B------:R-:W-:Y:S05]  /*8470*/  BRA `(.L_x_1997) ;  /* 0x0000000000f07947 */ /* 0x000fea0003800000 */
.L_x_2016:
[----:B------:R-:W-:-:S09]  /*8480*/  UISETP.NE.AND UP0, UPT, UR4, 0xf, UPT ;  /* 0x0000000f0400788c */ /* 0x000fd2000bf05270 */
[----:B------:R-:W-:Y:S05]  /*8490*/  BRA.U !UP0, `(.L_x_2018) ;  /* 0x0000000108e07547 */ /* 0x000fea000b800000 */
[----:B------:R-:W-:-:S09]  /*84a0*/  UISETP.NE.AND UP0, UPT, UR4, 0x17, UPT ;  /* 0x000000170400788c */ /* 0x000fd2000bf05270 */
[----:B------:R-:W-:Y:S05]  /*84b0*/  BRA.U !UP0, `(.L_x_2019) ;  /* 0x00000001088c7547 */ /* 0x000fea000b800000 */
[----:B------:R-:W-:-:S09]  /*84c0*/  UISETP.NE.AND UP0, UPT, UR4, 0x18, UPT ;  /* 0x000000180400788c */ /* 0x000fd2000bf05270 */
[----:B------:R-:W-:Y:S05]  /*84d0*/  BRA.U !UP0, `(.L_x_2020) ;  /* 0x0000000108447547 */ /* 0x000fea000b800000 */
.L_x_1996:
[----:B------:R-:W-:Y:S01]  /*84e0*/  MOV R0, 0x0 ;  /* 0x0000000000007802 */ /* 0x000fe20000000f00 */
[----:B------:R-:W0:Y:S01]  /*84f0*/  LDCU.64 UR4, c[0x4][0x128] ;  /* 0x01002500ff0477ac */ /* 0x000e220008000a00 */
[----:B------:R-:W-:Y:S02]  /*8500*/  HFMA2 R13, -RZ, RZ, 0, 0 ;  /* 0x00000000ff0d7431 */ /* 0x000fe400000001ff */
[----:B------:R-:W-:Y:S01]  /*8510*/  IMAD.MOV.U32 R8, RZ, RZ, 0x65 ;  /* 0x00000065ff087424 */ /* 0x000fe200078e00ff */
[----:B------:R1:W2:Y:S01]  /*8520*/  LDC.64 R2, c[0x4][R0] ;  /* 0x0100000000027b82 */ /* 0x0002a20000000a00 */
[----:B------:R-:W3:Y:S01]  /*8530*/  LDCU.64 UR6, c[0x4][0x130] ;  /* 0x01002600ff0677ac */ /* 0x000ee20008000a00 */
[----:B------:R-:W-:Y:S01]  /*8540*/  IMAD.MOV.U32 R12, RZ, RZ, 0x1 ;  /* 0x00000001ff0c7424 */ /* 0x000fe200078e00ff */
[----:B------:R-:W4:Y:S01]  /*8550*/  LDCU.64 UR8, c[0x4][0x20] ;  /* 0x01000400ff0877ac */ /* 0x000f220008000a00 */
[----:B0-----:R-:W-:Y:S02]  /*8560*/  IMAD.U32 R4, RZ, RZ, UR4 ;  /* 0x00000004ff047e24 */ /* 0x001fe4000f8e00ff */
[----:B------:R-:W-:Y:S01]  /*8570*/  IMAD.U32 R5, RZ, RZ, UR5 ;  /* 0x00000005ff057e24 */ /* 0x000fe2000f8e00ff */
[----:B---3--:R-:W-:Y:S01]  /*8580*/  MOV R6, UR6 ;  /* 0x0000000600067c02 */ /* 0x008fe20008000f00 */
[----:B------:R-:W-:-:S02]  /*8590*/  IMAD.U32 R7, RZ, RZ, UR7 ;  /* 0x00000007ff077e24 */ /* 0x000fc4000f8e00ff */
[----:B----4-:R-:W-:Y:S01]  /*85a0*/  IMAD.U32 R10, RZ, RZ, UR8 ;  /* 0x00000008ff0a7e24 */ /* 0x010fe2000f8e00ff */
[----:B-1----:R-:W-:-:S07]  /*85b0*/  MOV R11, UR9 ;  /* 0x00000009000b7c02 */ /* 0x002fce0008000f00 */
[----:B------:R-:W-:-:S07]  /*85c0*/  LEPC R20, `(.L_x_2021) ;  /* 0x000000001014794e */ /* 0x000fce0000000000 */
[----:B--2---:R-:W-:Y:S05]  /*85d0*/  CALL.ABS.NOINC R2 ;  /* 0x0000000002007343 */ /* 0x004fea0003c00000 */
.L_x_2021:
[----:B------:R-:W-:Y:S05]  /*85e0*/  BRA `(.L_x_1997) ;  /* 0x0000000000947947 */ /* 0x000fea0003800000 */
.L_x_2020:
[----:B------:R-:W-:Y:S01]  /*85f0*/  LOP3.LUT R6, R4, 0x7fffffff, RZ, 0xc0, !PT ;  /* 0x7fffffff04067812 */ /* 0x000fe200078ec0ff */
[----:B------:R-:W-:Y:S01]  /*8600*/  BSSY.RECONVERGENT B0, `(.L_x_2022) ;  /* 0x000000b000007945 */ /* 0x000fe20003800200 */
[----:B------:R-:W-:Y:S01]  /*8610*/  SHF.R.U32.HI R7, RZ, 0x18, R4 ;  /* 0x00000018ff077819 */ /* 0x000fe20000011604 */
[----:B------:R-:W-:Y:S01]  /*8620*/  IMAD.MOV.U32 R0, RZ, RZ, 0x7f ;  /* 0x0000007fff007424 */ /* 0x000fe200078e00ff */
        /* <DEDUP_REMOVED lines=8> */
.L_x_2023:
[----:B------:R-:W-:Y:S05]  /*86b0*/  BSYNC.RECONVERGENT B0 ;  /* 0x0000000000007941 */ /* 0x000fea0003800200 */
.L_x_2022:
[----:B------:R-:W-:-:S05]  /*86c0*/  LOP3.LUT R5, R0, 0x80, R7, 0xf8, !PT ;  /* 0x0000008000057812 */ /* 0x000fca00078ef807 */
[----:B------:R1:W-:Y:S01]  /*86d0*/  STG.E.U8 desc[UR36][R2.64], R5 ;  /* 0x0000000502007986 */ /* 0x0003e2000c101124 */
[----:B------:R-:W-:Y:S05]  /*86e0*/  BRA `(.L_x_1997) ;  /* 0x0000000000547947 */ /* 0x000fea0003800000 */
.L_x_2019:
[----:B------:R-:W-:Y:S01]  /*86f0*/  LOP3.LUT R6, R4, 0x7fffffff, RZ, 0xc0, !PT ;  /* 0x7fffffff04067812 */ /* 0x000fe200078ec0ff */
[----:B------:R-:W-:Y:S03]  /*8700*/  BSSY.RECONVERGENT B0, `(.L_x_2024) ;  /* 0x000000d000007945 */ /* 0x000fe60003800200 */
        /* <DEDUP_REMOVED lines=9> */
.L_x_2025:
[----:B------:R-:W-:Y:S01]  /*87a0*/  IMAD.MOV.U32 R0, RZ, RZ, 0x7f ;  /* 0x0000007fff007424 */ /* 0x000fe200078e00ff */
[----:B------:R-:W-:-:S04]  /*87b0*/  ISETP.GT.U32.AND P0, PT, R6, 0x7f800000, PT ;  /* 0x7f8000000600780c */ /* 0x000fc80003f04070 */
[----:B------:R-:W-:-:S09]  /*87c0*/  SEL R0, R0, 0x7c, P0 ;  /* 0x0000007c00007807 */ /* 0x000fd20000000000 */
.L_x_2026:
[----:B------:R-:W-:Y:S05]  /*87d0*/  BSYNC.RECONVERGENT B0 ;  /* 0x0000000000007941 */ /* 0x000fea0003800200 */
.L_x_2024:
[----:B------:R-:W-:-:S04]  /*87e0*/  SHF.R.U32.HI R5, RZ, 0x18, R4 ;  /* 0x00000018ff057819 */ /* 0x000fc80000011604 */
[----:B------:R-:W-:-:S05]  /*87f0*/  LOP3.LUT R5, R0, 0x80, R5, 0xf8, !PT ;  /* 0x0000008000057812 */ /* 0x000fca00078ef805 */
[----:B------:R2:W-:Y:S01]  /*8800*/  STG.E.U8 desc[UR36][R2.64], R5 ;  /* 0x0000000502007986 */ /* 0x0005e2000c101124 */
[----:B------:R-:W-:Y:S05]  /*8810*/  BRA `(.L_x_1997) ;  /* 0x0000000000087947 */ /* 0x000fea0003800000 */
.L_x_2018:
[----:B------:R-:W-:-:S05]  /*8820*/  F2FP.BF16.F32.PACK_AB R4, RZ, R4 ;  /* 0x00000004ff04723e */ /* 0x000fca00000010ff */
[----:B------:R0:W-:Y:S02]  /*8830*/  STG.E.U16 desc[UR36][R2.64], R4 ;  /* 0x0000000402007986 */ /* 0x0001e4000c101524 */
.L_x_1997:
[----:B------:R-:W-:-:S07]  /*8840*/  IADD3 R17, PT, PT, R17, 0x80, RZ ;  /* 0x0000008011117810 */ /* 0x000fce0007ffe0ff */
.L_x_1934:
[----:B------:R-:W-:Y:S05]  /*8850*/  BSYNC.RECONVERGENT B7 ;  /* 0x0000000000077941 */ /* 0x000fea0003800200 */
.L_x_1933:
[----:B------:R-:W5:Y:S01]  /*8860*/  LDCU UR4, c[0x0][0x380] ;  /* 0x00007000ff0477ac */ /* 0x000f620008000800 */
[----:B------:R-:W-:Y:S01]  /*8870*/  BSSY.RECONVERGENT B7, `(.L_x_2027) ;  /* 0x000043a000077945 */ /* 0x000fe20003800200 */
[----:B-----5:R-:W-:-:S13]  /*8880*/  ISETP.GE.AND P0, PT, R17, UR4, PT ;  /* 0x0000000411007c0c */ /* 0x020fda000bf06270 */
[----:B------:R-:W-:Y:S05]  /*8890*/  @P0 BRA `(.L_x_2028) ;  /* 0x0000004000dc0947 */ /* 0x000fea0003800000 */
[----:B------:R-:W5:Y:S01]  /*88a0*/  LDCU UR4, c[0x0][0x388] ;  /* 0x00007100ff0477ac */ /* 0x000f620008000800 */
[----:B------:R-:W-:Y:S01]  /*88b0*/  IMAD.MOV.U32 R18, RZ, RZ, RZ ;  /* 0x000000ffff127224 */ /* 0x000fe200078e00ff */
[----:B------:R-:W-:Y:S01]  /*88c0*/  MOV R16, RZ ;  /* 0x000000ff00107202 */ /* 0x000fe20000000f00 */
        /* <DEDUP_REMOVED lines=351> */
.L_x_2029:
        /* <DEDUP_REMOVED lines=18> */
.L_x_2034:
[----:B------:R-:W2:Y:S02]  /*9fe0*/  LDG.E.U8 R2, desc[UR36][R2.64] ;  /* 0x0000002402027981 */ /* 0x000ea4000c1e1100 */
[----:B--2---:R-:W-:Y:S01]  /*9ff0*/  I2FP.F32.U32 R19, R2 ;  /* 0x0000000200137245 */ /* 0x004fe20000201000 */
[----:B------:R-:W-:Y:S06]  /*a000*/  BRA `(.L_x_2036) ;  /* 0x0000000c00447947 */ /* 0x000fec0003800000 */
.L_x_2033:
        /* <DEDUP_REMOVED lines=9> */
.L_x_2038:
[----:B------:R-:W2:Y:S02]  /*a0a0*/  LDG.E R2, desc[UR36][R2.64] ;  /* 0x0000002402027981 */ /* 0x000ea4000c1e1900 */
[----:B--2---:R-:W-:Y:S01]  /*a0b0*/  I2FP.F32.S32 R19, R2 ;  /* 0x0000000200137245 */ /* 0x004fe20000201400 */
[----:B------:R-:W-:Y:S06]  /*a0c0*/  BRA `(.L_x_2036) ;  /* 0x0000000c00147947 */ /* 0x000fec0003800000 */
.L_x_2037:
[----:B------:R-:W2:Y:S02]  /*a0d0*/  LDG.E.U16 R2, desc[UR36][R2.64] ;  /* 0x0000002402027981 */ /* 0x000ea4000c1e1500 */
[----:B--2---:R0:W1:Y:S01]  /*a0e0*/  I2F.S16 R19, R2 ;  /* 0x0000000200137306 */ /* 0x0040620000101400 */
[----:B------:R-:W-:Y:S05]  /*a0f0*/  BRA `(.L_x_2036) ;  /* 0x0000000c00087947 */ /* 0x000fea0003800000 */
.L_x_2032:
        /* <DEDUP_REMOVED lines=8> */
.L_x_2040:
[----:B------:R-:W2:Y:S02]  /*a180*/  LDG.E.U16 R2, desc[UR36][R2.64] ;  /* 0x0000002402027981 */ /* 0x000ea4000c1e1500 */
[----:B--2---:R-:W-:Y:S01]  /*a190*/  HADD2.F32 R19, -RZ, R2.H0_H0 ;  /* 0x20000002ff137230 */ /* 0x004fe20000004100 */
[----:B------:R-:W-:Y:S06]  /*a1a0*/  BRA `(.L_x_2036) ;  /* 0x0000000800dc7947 */ /* 0x000fec0003800000 */
.L_x_2039:
        /* <DEDUP_REMOVED lines=8> */
.L_x_2042:
[----:B------:R-:W2:Y:S02]  /*a230*/  LDG.E.U16 R2, desc[UR36][R2.64] ;  /* 0x0000002402027981 */ /* 0x000ea4000c1e1500 */
[----:B--2---:R-:W-:Y:S01]  /*a240*/  HADD2.F32 R19, -RZ, R2.H0_H0 ;  /* 0x20000002ff137230 */ /* 0x004fe20000004100 */
[----:B------:R-:W-:Y:S06]  /*a250*/  BRA `(.L_x_2036) ;  /* 0x0000000800b07947 */ /* 0x000fec0003800000 */
.L_x_2041:
        /* <DEDUP_REMOVED lines=11> */
.L_x_2031:
        /* <DEDUP_REMOVED lines=12> */
.L_x_2045:
        /* <DEDUP_REMOVED lines=11> */
.L_x_2044:
        /* <DEDUP_REMOVED lines=25> */
.L_x_2047:
        /* <DEDUP_REMOVED lines=12> */
.L_x_2046:
[----:B------:R-:W2:Y:S02]  /*a6d0*/  LDG.E.U16 R2, desc[UR36][R2.64] ;  /* 0x0000002402027981 */ /* 0x000ea4000c1e1500 */
[----:B--2---:R-:W-:Y:S01]  /*a6e0*/  IMAD.U32 R19, R2, 0x10000, RZ ;  /* 0x0001000002137824 */ /* 0x004fe200078e00ff */
[----:B------:R-:W-:Y:S06]  /*a6f0*/  BRA `(.L_x_2036) ;  /* 0x0000000400887947 */ /* 0x000fec0003800000 */
.L_x_2043:
        /* <DEDUP_REMOVED lines=11> */
.L_x_2050:
        /* <DEDUP_REMOVED lines=20> */
.L_x_2052:
[----:B------:R-:W-:Y:S05]  /*a8f0*/  BSYNC.RECONVERGENT B0 ;  /* 0x0000000000007941 */ /* 0x000fea0003800200 */
.L_x_2051:
[----:B------:R-:W-:Y:S02]  /*a900*/  SHF.L.U32 R0, R0, 0x14, RZ ;  /* 0x0000001400007819 */ /* 0x000fe400000006ff */
[----:B------:R-:W-:-:S04]  /*a910*/  LEA R2, R2, 0x3b800000, 0x17 ;  /* 0x3b80000002027811 */ /* 0x000fc800078eb8ff */
[----:B------:R-:W-:Y:S01]  /*a920*/  LOP3.LUT R19, R2, R0, R19, 0xfe, !PT ;  /* 0x0000000002137212 */ /* 0x000fe200078efe13 */
[----:B------:R-:W-:Y:S06]  /*a930*/  BRA `(.L_x_2036) ;  /* 0x0000000000f87947 */ /* 0x000fec0003800000 */
.L_x_2049:
        /* <DEDUP_REMOVED lines=20> */
.L_x_2054:
[----:B------:R-:W-:Y:S05]  /*aa80*/  BSYNC.RECONVERGENT B0 ;  /* 0x0000000000007941 */ /* 0x000fea0003800200 */
.L_x_2053:
[----:B------:R-:W-:Y:S01]  /*aa90*/  IMAD.SHL.U32 R0, R0, 0x200000, RZ ;  /* 0x0020000000007824 */ /* 0x000fe200078e00ff */
[----:B------:R-:W-:-:S04]  /*aaa0*/  LEA R2, R2, 0x37800000, 0x17 ;  /* 0x3780000002027811 */ /* 0x000fc800078eb8ff */
[----:B------:R-:W-:Y:S01]  /*aab0*/  LOP3.LUT R19, R2, R0, R19, 0xfe, !PT ;  /* 0x0000000002137212 */ /* 0x000fe200078efe13 */
[----:B------:R-:W-:Y:S06]  /*aac0*/  BRA `(.L_x_2036) ;  /* 0x0000000000947947 */ /* 0x000fec0003800000 */
.L_x_2048:
        /* <DEDUP_REMOVED lines=14> */
.L_x_2035:
        /* <DEDUP_REMOVED lines=16> */
.L_x_2057:
[----:B------:R-:W-:Y:S01]  /*acb0*/  MOV R19, RZ ;  /* 0x000000ff00137202 */ /* 0x000fe20000000f00 */
[----:B------:R-:W-:Y:S06]  /*acc0*/  BRA `(.L_x_2036) ;  /* 0x0000000000147947 */ /* 0x000fec0003800000 */
.L_x_2056:
[----:B------:R-:W2:Y:S02]  /*acd0*/  LDG.E.64 R2, desc[UR36][R2.64] ;  /* 0x0000002402027981 */ /* 0x000ea4000c1e1b00 */
[----:B--2---:R0:W1:Y:S02]  /*ace0*/  I2F.U64 R19, R2 ;  /* 0x0000000200137312 */ /* 0x0040640000301000 */
[----:B01----:R-:W-:Y:S05]  /*acf0*/  BRA `(.L_x_2036) ;  /* 0x0000000000087947 */ /* 0x003fea0003800000 */
.L_x_2055:
[----:B------:R-:W2:Y:S02]  /*ad00*/  LDG.E R2, desc[UR36][R2.64] ;  /* 0x0000002402027981 */ /* 0x000ea4000c1e1900 */
[----:B--2---:R-:W-:-:S07]  /*ad10*/  I2FP.F32.U32 R19, R2 ;  /* 0x0000000200137245 */ /* 0x004fce0000201000 */
.L_x_2036:
[----:B------:R-:W-:Y:S05]  /*ad20*/  BSYNC.RECONVERGENT B6 ;  /* 0x0000000000067941 */ /* 0x000fea0003800200 */
.L_x_2030:
        /* <DEDUP_REMOVED lines=16> */
[----:B--2---:R-:W0:Y:S01]  /*ae30*/  I2F.S16 R0, R0 ;  /* 0x0000000000007306 */ /* 0x004e220000101400 */
[----:B------:R-:W-:Y:S05]  /*ae40*/  BRA `(.L_x_2064) ;  /* 0x0000000c00507947 */ /* 0x000fea0003800000 */
.L_x_2062:
[----:B------:R-:W2:Y:S02]  /*ae50*/  LDG.E.U8 R0, desc[UR36][R2.64] ;  /* 0x0000002402007981 */ /* 0x000ea4000c1e1100 */
[----:B--2---:R-:W-:Y:S01]  /*ae60*/  I2FP.F32.U32 R0, R0 ;  /* 0x0000000000007245 */ /* 0x004fe20000201000 */
[----:B------:R-:W-:Y:S06]  /*ae70*/  BRA `(.L_x_2064) ;  /* 0x0000000c00447947 */ /* 0x000fec0003800000 */
.L_x_2061:
        /* <DEDUP_REMOVED lines=9> */
.L_x_2066:
[----:B------:R-:W2:Y:S02]  /*af10*/  LDG.E R0, desc[UR36][R2.64] ;  /* 0x0000002402007981 */ /* 0x000ea4000c1e1900 */
[----:B--2---:R-:W-:Y:S01]  /*af20*/  I2FP.F32.S32 R0, R0 ;  /* 0x0000000000007245 */ /* 0x004fe20000201400 */
[----:B------:R-:W-:Y:S06]  /*af30*/  BRA `(.L_x_2064) ;  /* 0x0000000c00147947 */ /* 0x000fec0003800000 */
.L_x_2065:
[----:B------:R-:W2:Y:S02]  /*af40*/  LDG.E.U16 R0, desc[UR36][R2.64] ;  /* 0x0000002402007981 */ /* 0x000ea4000c1e1500 */
[----:B--2---:R-:W4:Y:S01]  /*af50*/  I2F.S16 R0, R0 ;  /* 0x0000000000007306 */ /* 0x004f220000101400 */
[----:B------:R-:W-:Y:S05]  /*af60*/  BRA `(.L_x_2064) ;  /* 0x0000000c00087947 */ /* 0x000fea0003800000 */
.L_x_2060:
        /* <DEDUP_REMOVED lines=8> */
.L_x_2068:
[----:B------:R-:W2:Y:S02]  /*aff0*/  LDG.E.U16 R0, desc[UR36][R2.64] ;  /* 0x0000002402007981 */ /* 0x000ea4000c1e1500 */
[----:B--2---:R-:W-:Y:S01]  /*b000*/  HADD2.F32 R0, -RZ, R0.H0_H0 ;  /* 0x20000000ff007230 */ /* 0x004fe20000004100 */
[----:B------:R-:W-:Y:S06]  /*b010*/  BRA `(.L_x_2064) ;  /* 0x0000000800dc7947 */ /* 0x000fec0003800000 */
.L_x_2067:
        /* <DEDUP_REMOVED lines=8> */
.L_x_2070:
[----:B------:R-:W2:Y:S02]  /*b0a0*/  LDG.E.U16 R0, desc[UR36][R2.64] ;  /* 0x0000002402007981 */ /* 0x000ea4000c1e1500 */
[----:B--2---:R-:W-:Y:S01]  /*b0b0*/  HADD2.F32 R0, -RZ, R0.H0_H0 ;  /* 0x20000000ff007230 */ /* 0x004fe20000004100 */
[----:B------:R-:W-:Y:S06]  /*b0c0*/  BRA `(.L_x_2064) ;  /* 0x0000000800b07947 */ /* 0x000fec0003800000 */
.L_x_2069:
        /* <DEDUP_REMOVED lines=11> */
.L_x_2059:
        /* <DEDUP_REMOVED lines=12> */
.L_x_2073:
        /* <DEDUP_REMOVED lines=11> */
.L_x_2072:
        /* <DEDUP_REMOVED lines=12> */
[----:B0-----:R-:W-:-:S04]  /*b3b0*/  IADD3 R5, PT, PT, -R5, RZ, RZ ;  /* 0x000000ff05057210 */ /* 0x001fc80007ffe1ff */
[----:B------:R-:W-:-:S05]  /*b3c0*/  VIADDMNMX.U32 R5, R5, R6, 0x4, !PT ;  /* 0x0000000405057446 */ /* 0x000fca0007800006 */
[----:B------:R-:W-:-:S05]  /*b3d0*/  VIADD R5, R5, 0xfffffffc ;  /* 0xfffffffc05057836 */ /* 0x000fca0000000000 */
[C---:B------:R-:W-:Y:S02]  /*b3e0*/  SHF.L.U32 R6, R4.reuse, R5, RZ ;  /* 0x0000000504067219 */ /* 0x040fe400000006ff */
[----:B------:R-:W-:Y:S01]  /*b3f0*/  SHF.L.U32 R7, R5, 0x17, RZ ;  /* 0x0000001705077819 */ /* 0x000fe200000006ff */
[----:B------:R-:W-:-:S03]  /*b400*/  VIADD R5, R4, 0x1000000 ;  /* 0x0100000004057836 */ /* 0x000fc60000000000 */
[----:B------:R-:W-:Y:S02]  /*b410*/  LEA.HI R6, R6, -R7, RZ, 0x1c ;  /* 0x8000000706067211 */ /* 0x000fe400078fe0ff */
[----:B------:R-:W-:Y:S02]  /*b420*/  SHF.R.S32.HI R5, RZ, 0x8, R5 ;  /* 0x00000008ff057819 */ /* 0x000fe40000011405 */
[----:B------:R-:W-:-:S04]  /*b430*/  IADD3 R6, PT, PT, R6, 0x3c000000, RZ ;  /* 0x3c00000006067810 */ /* 0x000fc80007ffe0ff */
[----:B------:R-:W-:-:S04]  /*b440*/  LOP3.LUT R5, R6, 0x7f800000, R5, 0xf8, !PT ;  /* 0x7f80000006057812 */ /* 0x000fc800078ef805 */
[----:B------:R-:W-:-:S04]  /*b450*/  SEL R5, R5, RZ, P0 ;  /* 0x000000ff05057207 */ /* 0x000fc80000000000 */
[----:B------:R-:W-:Y:S01]  /*b460*/  LOP3.LUT R0, R5, 0x80000000, R0, 0xf8, !PT ;  /* 0x8000000005007812 */ /* 0x000fe200078ef800 */
[----:B------:R-:W-:Y:S06]  /*b470*/  BRA `(.L_x_2064) ;  /* 0x0000000400c47947 */ /* 0x000fec0003800000 */
.L_x_2075:
        /* <DEDUP_REMOVED lines=12> */
.L_x_2074:
[----:B------:R-:W2:Y:S02]  /*b540*/  LDG.E.U16 R0, desc[UR36][R2.64] ;  /* 0x0000002402007981 */ /* 0x000ea4000c1e1500 */
[----:B--2---:R-:W-:Y:S01]  /*b550*/  IMAD.U32 R0, R0, 0x10000, RZ ;  /* 0x0001000000007824 */ /* 0x004fe200078e00ff */
[----:B------:R-:W-:Y:S06]  /*b560*/  BRA `(.L_x_2064) ;  /* 0x0000000400887947 */ /* 0x000fec0003800000 */
.L_x_2071:
        /* <DEDUP_REMOVED lines=11> */
.L_x_2078:
[----:B------:R-:W2:Y:S01]  /*b620*/  LDG.E.U8 R3, desc[UR36][R2.64] ;  /* 0x0000002402037981 */ /* 0x000ea2000c1e1100 */
        /* <DEDUP_REMOVED lines=19> */
.L_x_2080:
[----:B------:R-:W-:Y:S05]  /*b760*/  BSYNC.RECONVERGENT B0 ;  /* 0x0000000000007941 */ /* 0x000fea0003800200 */
.L_x_2079:
[----:B------:R-:W-:Y:S02]  /*b770*/  SHF.L.U32 R0, R0, 0x14, RZ ;  /* 0x0000001400007819 */ /* 0x000fe400000006ff */
[----:B------:R-:W-:-:S04]  /*b780*/  LEA R2, R2, 0x3b800000, 0x17 ;  /* 0x3b80000002027811 */ /* 0x000fc800078eb8ff */
[----:B------:R-:W-:Y:S01]  /*b790*/  LOP3.LUT R0, R2, R0, R7, 0xfe, !PT ;  /* 0x0000000002007212 */ /* 0x000fe200078efe07 */
[----:B------:R-:W-:Y:S06]  /*b7a0*/  BRA `(.L_x_2064) ;  /* 0x0000000000f87947 */ /* 0x000fec0003800000 */
.L_x_2077:
        /* <DEDUP_REMOVED lines=20> */
.L_x_2082:
[----:B------:R-:W-:Y:S05]  /*b8f0*/  BSYNC.RECONVERGENT B0 ;  /* 0x0000000000007941 */ /* 0x000fea0003800200 */
.L_x_2081:
[----:B------:R-:W-:Y:S01]  /*b900*/  IMAD.SHL.U32 R0, R0, 0x200000, RZ ;  /* 0x0020000000007824 */ /* 0x000fe200078e00ff */
[----:B------:R-:W-:-:S04]  /*b910*/  LEA R2, R2, 0x37800000, 0x17 ;  /* 0x3780000002027811 */ /* 0x000fc800078eb8ff */
[----:B------:R-:W-:Y:S01]  /*b920*/  LOP3.LUT R0, R2, R0, R7, 0xfe, !PT ;  /* 0x0000000002007212 */ /* 0x000fe200078efe07 */
[----:B------:R-:W-:Y:S06]  /*b930*/  BRA `(.L_x_2064) ;  /* 0x0000000000947947 */ /* 0x000fec0003800000 */
.L_x_2076:
        /* <DEDUP_REMOVED lines=11> */
[----:B------:R-:W-:Y:S01]  /*b9f0*/  @!P0 IMAD.MOV.U32 R0, RZ, RZ, 0x7f800001 ;  /* 0x7f800001ff008424 */ /* 0x000fe200078e00ff */
[----:B------:R-:W-:Y:S01]  /*ba00*/  @P0 SHF.L.U32 R0, R2, 0x17, RZ ;  /* 0x0000001702000819 */ /* 0x000fe200000006ff */
[----:B------:R-:W-:Y:S06]  /*ba10*/  BRA `(.L_x_2064) ;  /* 0x00000000005c7947 */ /* 0x000fec0003800000 */
.L_x_2063:
[----:B------:R-:W-:Y:S01]  /*ba20*/  MOV R2, 0x0 ;  /* 0x0000000000027802 */ /* 0x000fe20000000f00 */
[----:B------:R-:W0:Y:S01]  /*ba30*/  LDCU.64 UR4, c[0x4][0x128] ;  /* 0x01002500ff0477ac */ /* 0x000e220008000a00 */
[----:B------:R-:W-:Y:S02]  /*ba40*/  HFMA2 R12, -RZ, RZ, 0, 5.9604644775390625e-08 ;  /* 0x00000001ff0c7431 */ /* 0x000fe400000001ff */
[----:B------:R-:W-:Y:S01]  /*ba50*/  IMAD.MOV.U32 R8, RZ, RZ, 0x4e ;  /* 0x0000004eff087424 */ /* 0x000fe200078e00ff */
[----:B------:R-:W2:Y:S01]  /*ba60*/  LDCU.64 UR6, c[0x4][0x130] ;  /* 0x01002600ff0677ac */ /* 0x000ea20008000a00 */
[----:B------:R-:W4:Y:S01]  /*ba70*/  LDC.64 R2, c[0x4][R2] ;  /* 0x0100000002027b82 */ /* 0x000f220000000a00 */
[----:B------:R-:W-:Y:S01]  /*ba80*/  IMAD.MOV.U32 R13, RZ, RZ, RZ ;  /* 0x000000ffff0d7224 */ /* 0x000fe200078e00ff */
[----:B------:R-:W1:Y:S01]  /*ba90*/  LDCU.64 UR8, c[0x4][0x18] ;  /* 0x01000300ff0877ac */ /* 0x000e620008000a00 */
[----:B0-----:R-:W-:Y:S01]  /*baa0*/  IMAD.U32 R4, RZ, RZ, UR4 ;  /* 0x00000004ff047e24 */ /* 0x001fe2000f8e00ff */
[----:B------:R-:W-:Y:S01]  /*bab0*/  MOV R5, UR5 ;  /* 0x0000000500057c02 */ /* 0x000fe20008000f00 */
[----:B--2---:R-:W-:Y:S01]  /*bac0*/  IMAD.U32 R6, RZ, RZ, UR6 ;  /* 0x00000006ff067e24 */ /* 0x004fe2000f8e00ff */
[----:B------:R-:W-:Y:S01]  /*bad0*/  MOV R7, UR7 ;  /* 0x0000000700077c02 */ /* 0x000fe20008000f00 */
[----:B-1----:R-:W-:Y:S01]  /*bae0*/  IMAD.U32 R10, RZ, RZ, UR8 ;  /* 0x00000008ff0a7e24 */ /* 0x002fe2000f8e00ff */
[----:B------:R-:W-:-:S07]  /*baf0*/  MOV R11, UR9 ;  /* 0x00000009000b7c02 */ /* 0x000fce0008000f00 */
[----:B------:R-:W-:-:S07]  /*bb00*/  LEPC R20, `(.L_x_2085) ;  /* 0x000000001014794e */ /* 0x000fce0000000000 */
[----:B---345:R-:W-:Y:S05]  /*bb10*/  CALL.ABS.NOINC R2 ;  /* 0x0000000002007343 */ /* 0x038fea0003c00000 */
.L_x_2085:
[----:B------:R-:W-:Y:S01]  /*bb20*/  MOV R0, RZ ;  /* 0x000000ff00007202 */ /* 0x000fe20000000f00 */
[----:B------:R-:W-:Y:S06]  /*bb30*/  BRA `(.L_x_2064) ;  /* 0x0000000000147947 */ /* 0x000fec0003800000 */
.L_x_2084:
[----:B------:R-:W2:Y:S02]  /*bb40*/  LDG.E.64 R2, desc[UR36][R2.64] ;  /* 0x0000002402027981 */ /* 0x000ea4000c1e1b00 */
[----:B--2---:R0:W2:Y:S02]  /*bb50*/  I2F.U64 R0, R2 ;  /* 0x0000000200007312 */ /* 0x0040a40000301000 */
[----:B0-2---:R-:W-:Y:S05]  /*bb60*/  BRA `(.L_x_2064) ;  /* 0x0000000000087947 */ /* 0x005fea0003800000 */
.L_x_2083:
[----:B------:R-:W2:Y:S02]  /*bb70*/  LDG.E R0, desc[UR36][R2.64] ;  /* 0x0000002402007981 */ /* 0x000ea4000c1e1900 */
[----:B--2---:R-:W-:-:S07]  /*bb80*/  I2FP.F32.U32 R0, R0 ;  /* 0x0000000000007245 */ /* 0x004fce0000201000 */
.L_x_2064:
[----:B------:R-:W-:Y:S05]  /*bb90*/  BSYNC.RECONVERGENT B6 ;  /* 0x0000000000067941 */ /* 0x000fea0003800200 */
.L_x_2058:
[----:B0-2-45:R-:W-:Y:S01]  /*bba0*/  FMUL.FTZ R2, R0, 1.4426950216293334961 ;  /* 0x3fb8aa3b00027820 */ /* 0x035fe20000410000 */
[----:B------:R-:W-:Y:S01]  /*bbb0*/  HFMA2 R6, -RZ, RZ, 1.625, 0 ;  /* 0x3e800000ff067431 */ /* 0x000fe200000001ff */
[----:B------:R-:W-:Y:S01]  /*bbc0*/  MOV R7, 0x3d39bf78 ;  /* 0x3d39bf7800077802 */ /* 0x000fe20000000f00 */
        /* <DEDUP_REMOVED lines=39> */
[----:B------:R-:W-:-:S03]  /*be40*/  IADD3.X R3, PT, PT, RZ, UR7, RZ, P0, !PT ;  /* 0x00000007ff037c10 */ /* 0x000fc600087fe4ff */
        /* <DEDUP_REMOVED lines=13> */
.L_x_2089:
[----:B------:R-:W0:Y:S02]  /*bf20*/  F2I.S64.TRUNC R4, R4 ;  /* 0x0000000400047311 */ /* 0x000e24000020d900 */
[----:B0-----:R-:W-:-:S05]  /*bf30*/  IMAD.MOV.U32 R7, RZ, RZ, R4 ;  /* 0x000000ffff077224 */ /* 0x001fca00078e0004 */
[----:B------:R0:W-:Y:S01]  /*bf40*/  STG.E.U8 desc[UR36][R2.64], R7 ;  /* 0x0000000702007986 */ /* 0x0001e2000c101124 */
[----:B------:R-:W-:Y:S05]  /*bf50*/  BRA `(.L_x_2091) ;  /* 0x0000000c00287947 */ /* 0x000fea0003800000 */
.L_x_2088:
        /* <DEDUP_REMOVED lines=9> */
.L_x_2093:
[----:B------:R-:W0:Y:S02]  /*bff0*/  F2I.FTZ.TRUNC.NTZ R5, R4 ;  /* 0x0000000400057305 */ /* 0x000e24000021f100 */
[----:B0-----:R0:W-:Y:S01]  /*c000*/  STG.E desc[UR36][R2.64], R5 ;  /* 0x0000000502007986 */ /* 0x0011e2000c101924 */
[----:B------:R-:W-:Y:S05]  /*c010*/  BRA `(.L_x_2091) ;  /* 0x0000000800f87947 */ /* 0x000fea0003800000 */
.L_x_2092:
[----:B------:R-:W0:Y:S02]  /*c020*/  F2I.FTZ.TRUNC.NTZ R5, R4 ;  /* 0x0000000400057305 */ /* 0x000e24000021f100 */
[----:B0-----:R0:W-:Y:S01]  /*c030*/  STG.E.U16 desc[UR36][R2.64], R5 ;  /* 0x0000000502007986 */ /* 0x0011e2000c101524 */
[----:B------:R-:W-:Y:S05]  /*c040*/  BRA `(.L_x_2091) ;  /* 0x0000000800ec7947 */ /* 0x000fea0003800000 */
.L_x_2087:
        /* <DEDUP_REMOVED lines=8> */
.L_x_2095:
[----:B------:R-:W-:-:S05]  /*c0d0*/  F2FP.F16.F32.PACK_AB R4, RZ, R4 ;  /* 0x00000004ff04723e */ /* 0x000fca00000000ff */
[----:B------:R0:W-:Y:S01]  /*c0e0*/  STG.E.U16 desc[UR36][R2.64], R4 ;  /* 0x0000000402007986 */ /* 0x0001e2000c101524 */
[----:B------:R-:W-:Y:S05]  /*c0f0*/  BRA `(.L_x_2091) ;  /* 0x0000000800c07947 */ /* 0x000fea0003800000 */
.L_x_2094:
        /* <DEDUP_REMOVED lines=9> */
.L_x_2097:
[----:B------:R-:W-:-:S04]  /*c190*/  F2FP.F16.F32.PACK_AB R5, RZ, R4 ;  /* 0x00000004ff05723e */ /* 0x000fc800000000ff */
[----:B------:R-:W-:-:S05]  /*c1a0*/  PRMT R5, R5, 0x5410, RZ ;  /* 0x0000541005057816 */ /* 0x000fca00000000ff */
[----:B------:R0:W-:Y:S01]  /*c1b0*/  STG.E desc[UR36][R2.64], R5 ;  /* 0x0000000502007986 */ /* 0x0001e2000c101924 */
[----:B------:R-:W-:Y:S05]  /*c1c0*/  BRA `(.L_x_2091) ;  /* 0x00000008008c7947 */ /* 0x000fea0003800000 */
.L_x_2096:
[----:B------:R-:W-:-:S06]  /*c1d0*/  FMUL.FTZ R4, R4, 1 ;  /* 0x3f80000004047820 */ /* 0x000fcc0000410000 */
[----:B------:R-:W0:Y:S02]  /*c1e0*/  F2F.F64.F32 R4, R4 ;  /* 0x0000000400047310 */ /* 0x000e240000201800 */
[----:B0-----:R0:W-:Y:S01]  /*c1f0*/  STG.E.64 desc[UR36][R2.64], R4 ;  /* 0x0000000402007986 */ /* 0x0011e2000c101b24 */
[----:B------:R-:W-:Y:S05]  /*c200*/  BRA `(.L_x_2091) ;  /* 0x00000008007c7947 */ /* 0x000fea0003800000 */
.L_x_2086:
        /* <DEDUP_REMOVED lines=13> */
.L_x_2101:
        /* <DEDUP_REMOVED lines=16> */
.L_x_2104:
[----:B------:R-:W-:-:S04]  /*c3e0*/  SHF.R.U32.HI R4, RZ, 0x18, R4 ;  /* 0x00000018ff047819 */ /* 0x000fc80000011604 */
[----:B------:R-:W-:-:S04]  /*c3f0*/  LOP3.LUT R4, R5, 0x80, R4, 0xf8, !PT ;  /* 0x0000008005047812 */ /* 0x000fc800078ef804 */
[----:B------:R-:W-:-:S07]  /*c400*/  PRMT R0, R4, 0x7610, R0 ;  /* 0x0000761004007816 */ /* 0x000fce0000000000 */
.L_x_2103:
[----:B------:R-:W-:Y:S05]  /*c410*/  BSYNC.RECONVERGENT B0 ;  /* 0x0000000000007941 */ /* 0x000fea0003800200 */
.L_x_2102:
[----:B------:R0:W-:Y:S01]  /*c420*/  STG.E.U8 desc[UR36][R2.64], R0 ;  /* 0x0000000002007986 */ /* 0x0001e2000c101124 */
[----:B------:R-:W-:Y:S05]  /*c430*/  BRA `(.L_x_2091) ;  /* 0x0000000400f07947 */ /* 0x000fea0003800000 */
.L_x_2100:
[----:B------:R-:W-:Y:S01]  /*c440*/  LOP3.LUT R6, R4, 0x7fffffff, RZ, 0xc0, !PT ;  /* 0x7fffffff04067812 */ /* 0x000fe200078ec0ff */
[----:B------:R-:W-:Y:S01]  /*c450*/  BSSY.RECONVERGENT B0, `(.L_x_2105) ;  /* 0x0000012000007945 */ /* 0x000fe20003800200 */
[----:B------:R-:W-:Y:S02]  /*c460*/  MOV R0, 0x80 ;  /* 0x0000008000007802 */ /* 0x000fe40000000f00 */
        /* <DEDUP_REMOVED lines=13> */
.L_x_2107:
[----:B------:R-:W-:-:S04]  /*c540*/  SHF.R.U32.HI R4, RZ, 0x18, R4 ;  /* 0x00000018ff047819 */ /* 0x000fc80000011604 */
[----:B------:R-:W-:-:S04]  /*c550*/  LOP3.LUT R5, R5, 0x80, R4, 0xf8, !PT ;  /* 0x0000008005057812 */ /* 0x000fc800078ef804 */
[----:B------:R-:W-:-:S07]  /*c560*/  PRMT R0, R5, 0x7610, R0 ;  /* 0x0000761005007816 */ /* 0x000fce0000000000 */
.L_x_2106:
[----:B------:R-:W-:Y:S05]  /*c570*/  BSYNC.RECONVERGENT B0 ;  /* 0x0000000000007941 */ /* 0x000fea0003800200 */
.L_x_2105:
[----:B------:R0:W-:Y:S01]  /*c580*/  STG.E.U8 desc[UR36][R2.64], R0 ;  /* 0x0000000002007986 */ /* 0x0001e2000c101124 */
[----:B------:R-:W-:Y:S05]  /*c590*/  BRA `(.L_x_2091) ;  /* 0x0000000400987947 */ /* 0x000fea0003800000 */
.L_x_2099:
        /* <DEDUP_REMOVED lines=17> */
[----:B------:R-:W-:-:S05]  /*c6b0*/  @!P0 IMAD.MOV R0, RZ, RZ, R6 ;  /* 0x000000ffff008224 */ /* 0x000fca00078e0206 */
[----:B------:R-:W-:-:S05]  /*c6c0*/  @P1 MOV R5, R0 ;  /* 0x0000000000051202 */ /* 0x000fca0000000f00 */
[----:B------:R0:W-:Y:S01]  /*c6d0*/  STG.E.U8 desc[UR36][R2.64], R5 ;  /* 0x0000000502007986 */ /* 0x0001e2000c101124 */
[----:B------:R-:W-:Y:S05]  /*c6e0*/  BRA `(.L_x_2091) ;  /* 0x0000000400447947 */ /* 0x000fea0003800000 */
.L_x_2109:
[----:B------:R-:W0:Y:S02]  /*c6f0*/  F2I.U64.TRUNC R4, R4 ;  /* 0x0000000400047311 */ /* 0x000e24000020d800 */
[----:B0-----:R0:W-:Y:S01]  /*c700*/  STG.E.64 desc[UR36][R2.64], R4 ;  /* 0x0000000402007986 */ /* 0x0011e2000c101b24 */
[----:B------:R-:W-:Y:S05]  /*c710*/  BRA `(.L_x_2091) ;  /* 0x0000000400387947 */ /* 0x000fea0003800000 */
.L_x_2108:
[----:B------:R-:W0:Y:S02]  /*c720*/  F2I.FTZ.U32.TRUNC.NTZ R5, R4 ;  /* 0x0000000400057305 */ /* 0x000e24000021f000 */
[----:B0-----:R0:W-:Y:S01]  /*c730*/  STG.E desc[UR36][R2.64], R5 ;  /* 0x0000000502007986 */ /* 0x0011e2000c101924 */
[----:B------:R-:W-:Y:S05]  /*c740*/  BRA `(.L_x_2091) ;  /* 0x00000004002c7947 */ /* 0x000fea0003800000 */
.L_x_2098:
        /* <DEDUP_REMOVED lines=10> */
.L_x_2111:
[----:B------:R-:W-:Y:S01]  /*c7f0*/  FMUL.FTZ R4, R4, 1 ;  /* 0x3f80000004047820 */ /* 0x000fe20000410000 */
[----:B------:R-:W-:-:S05]  /*c800*/  CS2R R6, SRZ ;  /* 0x0000000000067805 */ /* 0x000fca000001ff00 */
[----:B------:R-:W0:Y:S02]  /*c810*/  F2F.F64.F32 R4, R4 ;  /* 0x0000000400047310 */ /* 0x000e240000201800 */
[----:B0-----:R4:W-:Y:S01]  /*c820*/  STG.E.128 desc[UR36][R2.64], R4 ;  /* 0x0000000402007986 */ /* 0x0019e2000c101d24 */
[----:B------:R-:W-:Y:S05]  /*c830*/  BRA `(.L_x_2091) ;  /* 0x0000000000f07947 */ /* 0x000fea0003800000 */
.L_x_2110:
[----:B------:R-:W-:-:S09]  /*c840*/  UISETP.NE.AND UP0, UPT, UR4, 0xf, UPT ;  /* 0x0000000f0400788c */ /* 0x000fd2000bf05270 */
[----:B------:R-:W-:Y:S05]  /*c850*/  BRA.U !UP0, `(.L_x_2112) ;  /* 0x0000000108e07547 */ /* 0x000fea000b800000 */
[----:B------:R-:W-:-:S09]  /*c860*/  UISETP.NE.AND UP0, UPT, UR4, 0x17, UPT ;  /* 0x000000170400788c */ /* 0x000fd2000bf05270 */
[----:B------:R-:W-:Y:S05]  /*c870*/  BRA.U !UP0, `(.L_x_2113) ;  /* 0x00000001088c7547 */ /* 0x000fea000b800000 */
[----:B------:R-:W-:-:S09]  /*c880*/  UISETP.NE.AND UP0, UPT, UR4, 0x18, UPT ;  /* 0x000000180400788c */ /* 0x000fd2000bf05270 */
[----:B------:R-:W-:Y:S05]  /*c890*/  BRA.U !UP0, `(.L_x_2114) ;  /* 0x0000000108447547 */ /* 0x000fea000b800000 */
.L_x_2090:
        /* <DEDUP_REMOVED lines=10> */
[----:B---3--:R-:W-:Y:S01]  /*c940*/  IMAD.U32 R6, RZ, RZ, UR6 ;  /* 0x00000006ff067e24 */ /* 0x008fe2000f8e00ff */
[----:B------:R-:W-:Y:S01]  /*c950*/  MOV R7, UR7 ;  /* 0x0000000700077c02 */ /* 0x000fe20008000f00 */
[----:B----4-:R-:W-:Y:S01]  /*c960*/  IMAD.U32 R10, RZ, RZ, UR8 ;  /* 0x00000008ff0a7e24 */ /* 0x010fe2000f8e00ff */
[----:B-1----:R-:W-:-:S07]  /*c970*/  MOV R11, UR9 ;  /* 0x00000009000b7c02 */ /* 0x002fce0008000f00 */
[----:B------:R-:W-:-:S07]  /*c980*/  LEPC R20, `(.L_x_2115) ;  /* 0x000000001014794e */ /* 0x000fce0000000000 */
[----:B--2---:R-:W-:Y:S05]  /*c990*/  CALL.ABS.NOINC R2 ;  /* 0x0000000002007343 */ /* 0x004fea0003c00000 */
.L_x_2115:
[----:B------:R-:W-:Y:S05]  /*c9a0*/  BRA `(.L_x_2091) ;  /* 0x0000000000947947 */ /* 0x000fea0003800000 */
.L_x_2114:
[----:B------:R-:W-:Y:S01]  /*c9b0*/  LOP3.LUT R6, R4, 0x7fffffff, RZ, 0xc0, !PT ;  /* 0x7fffffff04067812 */ /* 0x000fe200078ec0ff */
[----:B------:R-:W-:Y:S01]  /*c9c0*/  BSSY.RECONVERGENT B0, `(.L_x_2116) ;  /* 0x000000b000007945 */ /* 0x000fe20003800200 */
[----:B------:R-:W-:Y:S02]  /*c9d0*/  SHF.R.U32.HI R7, RZ, 0x18, R4 ;  /* 0x00000018ff077819 */ /* 0x000fe40000011604 */
[----:B------:R-:W-:Y:S02]  /*c9e0*/  ISETP.GT.U32.AND P0, PT, R6, 0x43efffff, PT ;  /* 0x43efffff0600780c */ /* 0x000fe40003f04070 */
[----:B------:R-:W-:-:S11]  /*c9f0*/  MOV R0, 0x7f ;  /* 0x0000007f00007802 */ /* 0x000fd60000000f00 */
[----:B------:R-:W-:Y:S05]  /*ca00*/  @P0 BRA `(.L_x_2117) ;  /* 0x0000000000180947 */ /* 0x000fea0003800000 */
[----:B------:R-:W-:-:S13]  /*ca10*/  ISETP.GE.U32.AND P0, PT, R6, 0x3c800000, PT ;  /* 0x3c8000000600780c */ /* 0x000fda0003f06070 */
[----:B------:R-:W-:-:S04]  /*ca20*/  @P0 SHF.R.U32.HI R0, RZ, 0x14, R4 ;  /* 0x00000014ff000819 */ /* 0x000fc80000011604 */
[----:B------:R-:W-:-:S04]  /*ca30*/  @P0 LOP3.LUT R5, R0, 0x1, RZ, 0xc0, !PT ;  /* 0x0000000100050812 */ /* 0x000fc800078ec0ff */
[----:B------:R-:W-:-:S04]  /*ca40*/  @P0 IADD3 R0, PT, PT, R4, 0x407ffff, R5 ;  /* 0x0407ffff04000810 */ /* 0x000fc80007ffe005 */
[----:B------:R-:W-:Y:S01]  /*ca50*/  @P0 SHF.R.U32.HI R0, RZ, 0x14, R0 ;  /* 0x00000014ff000819 */ /* 0x000fe20000011600 */
[----:B------:R-:W-:-:S07]  /*ca60*/  @!P0 FADD.FTZ R0, R6, 16384 ;  /* 0x4680000006008421 */ /* 0x000fce0000010000 */
.L_x_2117:
[----:B------:R-:W-:Y:S05]  /*ca70*/  BSYNC.RECONVERGENT B0 ;  /* 0x0000000000007941 */ /* 0x000fea0003800200 */
.L_x_2116:
[----:B------:R-:W-:-:S05]  /*ca80*/  LOP3.LUT R5, R0, 0x80, R7, 0xf8, !PT ;  /* 0x0000008000057812 */ /* 0x000fca00078ef807 */
[----:B------:R1:W-:Y:S01]  /*ca90*/  STG.E.U8 desc[UR36][R2.64], R5 ;  /* 0x0000000502007986 */ /* 0x0003e2000c101124 */
[----:B------:R-:W-:Y:S05]  /*caa0*/  BRA `(.L_x_2091) ;  /* 0x0000000000547947 */ /* 0x000fea0003800000 */
.L_x_2113:
        /* <DEDUP_REMOVED lines=11> */
.L_x_2119:
[----:B------:R-:W-:Y:S01]  /*cb60*/  IMAD.MOV.U32 R0, RZ, RZ, 0x7f ;  /* 0x0000007fff007424 */ /* 0x000fe200078e00ff */
[----:B------:R-:W-:-:S04]  /*cb70*/  ISETP.GT.U32.AND P0, PT, R6, 0x7f800000, PT ;  /* 0x7f8000000600780c */ /* 0x000fc80003f04070 */
[----:B------:R-:W-:-:S09]  /*cb80*/  SEL R0, R0, 0x7c, P0 ;  /* 0x0000007c00007807 */ /* 0x000fd20000000000 */
.L_x_2120:
[----:B------:R-:W-:Y:S05]  /*cb90*/  BSYNC.RECONVERGENT B0 ;  /* 0x0000000000007941 */ /* 0x000fea0003800200 */
.L_x_2118:
[----:B------:R-:W-:-:S04]  /*cba0*/  SHF.R.U32.HI R5, RZ, 0x18, R4 ;  /* 0x00000018ff057819 */ /* 0x000fc80000011604 */
[----:B------:R-:W-:-:S05]  /*cbb0*/  LOP3.LUT R5, R0, 0x80, R5, 0xf8, !PT ;  /* 0x0000008000057812 */ /* 0x000fca00078ef805 */
[----:B------:R0:W-:Y:S01]  /*cbc0*/  STG.E.U8 desc[UR36][R2.64], R5 ;  /* 0x0000000502007986 */ /* 0x0001e2000c101124 */
[----:B------:R-:W-:Y:S05]  /*cbd0*/  BRA `(.L_x_2091) ;  /* 0x0000000000087947 */ /* 0x000fea0003800000 */
.L_x_2112:
[----:B------:R-:W-:-:S05]  /*cbe0*/  F2FP.BF16.F32.PACK_AB R4, RZ, R4 ;  /* 0x00000004ff04723e */ /* 0x000fca00000010ff */
[----:B------:R2:W-:Y:S02]  /*cbf0*/  STG.E.U16 desc[UR36][R2.64], R4 ;  /* 0x0000000402007986 */ /* 0x0005e4000c101524 */
.L_x_2091:
[----:B------:R-:W-:-:S07]  /*cc00*/  IADD3 R17, PT, PT, R17, 0x80, RZ ;  /* 0x0000008011117810 */ /* 0x000fce0007ffe0ff */
.L_x_2028:
[----:B------:R-:W-:Y:S05]  /*cc10*/  BSYNC.RECONVERGENT B7 ;  /* 0x0000000000077941 */ /* 0x000fea0003800200 */
.L_x_2027:
[----:B------:R-:W5:Y:S02]  /*cc20*/  LDCU UR4, c[0x0][0x380] ;  /* 0x00007000ff0477ac */ /* 0x000f640008000800 */
[----:B-----5:R-:W-:-:S13]  /*cc30*/  ISETP.GE.AND P0, PT, R17, UR4, PT ;  /* 0x0000000411007c0c */ /* 0x020fda000bf06270 */
[----:B------:R-:W-:Y:S05]  /*cc40*/  @P0 EXIT ;  /* 0x000000000000094d */ /* 0x000fea0003800000 */
[----:B------:R-:W5:Y:S01]  /*cc50*/  LDCU UR4, c[0x0][0x388] ;  /* 0x00007100ff0477ac */ /* 0x000f620008000800 */
[----:B0-----:R-:W-:Y:S02]  /*cc60*/  HFMA2 R0, -RZ, RZ, 0, 0 ;  /* 0x00000000ff007431 */ /* 0x001fe400000001ff */
[----:B------:R-:W-:Y:S02]  /*cc70*/  IMAD.MOV.U32 R18, RZ, RZ, RZ ;  /* 0x000000ffff127224 */ /* 0x000fe400078e00ff */
        /* <DEDUP_REMOVED lines=351> */
.L_x_2121:
[----:B------:R-:W1:Y:S01]  /*e270*/  LDCU.64 UR8, c[0x0][0x5f0] ;  /* 0x0000be00ff0877ac */ /* 0x000e620008000a00 */
[----:B------:R-:W-:Y:S01]  /*e280*/  BSSY.RECONVERGENT B6, `(.L_x_2122) ;  /* 0x00000e8000067945 */ /* 0x000fe20003800200 */
[----:B------:R-:W0:Y:S01]  /*e290*/  LDCU.64 UR6, c[0x0][0x5e8] ;  /* 0x0000bd00ff0677ac */ /* 0x000e220008000a00 */
[----:B------:R-:W-:-:S04]  /*e2a0*/  UPRMT UR4, UR39, 0x9910, URZ ;  /* 0x0000991027047896 */ /* 0x000fc800080000ff */
[----:B------:R-:W-:Y:S01]  /*e2b0*/  UISETP.GT.AND UP0, UPT, UR4, 0x9, UPT ;  /* 0x000000090400788c */ /* 0x000fe2000bf04270 */
[----:B-1234-:R-:W-:Y:S02]  /*e2c0*/  IADD3 R2, P1, PT, R0, UR8, RZ ;  /* 0x0000000800027c10 */ /* 0x01efe4000ff3e0ff */
[----:B0-----:R-:W-:-:S03]  /*e2d0*/  IADD3 R16, P0, PT, R16, UR6, RZ ;  /* 0x0000000610107c10 */ /* 0x001fc6000ff1e0ff */
[----:B------:R-:W-:Y:S01]  /*e2e0*/  IMAD.X R3, RZ, RZ, UR9, P1 ;  /* 0x00000009ff037e24 */ /* 0x000fe200088e06ff */
[----:B------:R-:W-:Y:S02]  /*e2f0*/  IADD3.X R17, PT, PT, RZ, UR7, RZ, P0, !PT ;  /* 0x00000007ff117c10 */ /* 0x000fe400087fe4ff */
        /* <DEDUP_REMOVED lines=12> */
.L_x_2126:
[----:B------:R-:W2:Y:S02]  /*e3c0*/  LDG.E.U8 R2, desc[UR36][R2.64] ;  /* 0x0000002402027981 */ /* 0x000ea4000c1e1100 */
[----:B--2---:R-:W-:Y:S01]  /*e3d0*/  I2FP.F32.U32 R19, R2 ;  /* 0x0000000200137245 */ /* 0x004fe20000201000 */
[----:B------:R-:W-:Y:S06]  /*e3e0*/  BRA `(.L_x_2128) ;  /* 0x0000000c00447947 */ /* 0x000fec0003800000 */
.L_x_2125:
        /* <DEDUP_REMOVED lines=9> */
.L_x_2130:
[----:B------:R-:W2:Y:S02]  /*e480*/  LDG.E R2, desc[UR36][R2.64] ;  /* 0x0000002402027981 */ /* 0x000ea4000c1e1900 */
[----:B--2---:R-:W-:Y:S01]  /*e490*/  I2FP.F32.S32 R19, R2 ;  /* 0x0000000200137245 */ /* 0x004fe20000201400 */
[----:B------:R-:W-:Y:S06]  /*e4a0*/  BRA `(.L_x_2128) ;  /* 0x0000000c00147947 */ /* 0x000fec0003800000 */
.L_x_2129:
[----:B------:R-:W2:Y:S02]  /*e4b0*/  LDG.E.U16 R2, desc[UR36][R2.64] ;  /* 0x0000002402027981 */ /* 0x000ea4000c1e1500 */
[----:B--2---:R4:W0:Y:S01]  /*e4c0*/  I2F.S16 R19, R2 ;  /* 0x0000000200137306 */ /* 0x0048220000101400 */
[----:B------:R-:W-:Y:S05]  /*e4d0*/  BRA `(.L_x_2128) ;  /* 0x0000000c00087947 */ /* 0x000fea0003800000 */
.L_x_2124:
        /* <DEDUP_REMOVED lines=8> */
.L_x_2132:
[----:B------:R-:W2:Y:S02]  /*e560*/  LDG.E.U16 R2, desc[UR36][R2.64] ;  /* 0x0000002402027981 */ /* 0x000ea4000c1e1500 */
[----:B--2---:R-:W-:Y:S01]  /*e570*/  HADD2.F32 R19, -RZ, R2.H0_H0 ;  /* 0x20000002ff137230 */ /* 0x004fe20000004100 */
[----:B------:R-:W-:Y:S06]  /*e580*/  BRA `(.L_x_2128) ;  /* 0x0000000800dc7947 */ /* 0x000fec0003800000 */
.L_x_2131:
        /* <DEDUP_REMOVED lines=8> */
.L_x_2134:
[----:B------:R-:W2:Y:S02]  /*e610*/  LDG.E.U16 R2, desc[UR36][R2.64] ;  /* 0x0000002402027981 */ /* 0x000ea4000c1e1500 */
[----:B--2---:R-:W-:Y:S01]  /*e620*/  HADD2.F32 R19, -RZ, R2.H0_H0 ;  /* 0x20000002ff137230 */ /* 0x004fe20000004100 */
[----:B------:R-:W-:Y:S06]  /*e630*/  BRA `(.L_x_2128) ;  /* 0x0000000800b07947 */ /* 0x000fec0003800000 */
.L_x_2133:
        /* <DEDUP_REMOVED lines=11> */
.L_x_2123:
        /* <DEDUP_REMOVED lines=12> */
.L_x_2137:
        /* <DEDUP_REMOVED lines=11> */
.L_x_2136:
        /* <DEDUP_REMOVED lines=14> */
[----:B------:R-:W-:Y:S02]  /*e940*/  VIADD R5, R4, 0xfffffffc ;  /* 0xfffffffc04057836 */ /* 0x000fe40000000000 */
[----:B------:R-:W-:-:S03]  /*e950*/  VIADD R4, R0, 0x1000000 ;  /* 0x0100000000047836 */ /* 0x000fc60000000000 */
[----:B------:R-:W-:Y:S02]  /*e960*/  SHF.L.U32 R6, R0, R5, RZ ;  /* 0x0000000500067219 */ /* 0x000fe400000006ff */
[----:B------:R-:W-:Y:S02]  /*e970*/  SHF.L.U32 R5, R5, 0x17, RZ ;  /* 0x0000001705057819 */ /* 0x000fe400000006ff */
[----:B------:R-:W-:Y:S02]  /*e980*/  SHF.R.S32.HI R4, RZ, 0x8, R4 ;  /* 0x00000008ff047819 */ /* 0x000fe40000011404 */
[----:B------:R-:W-:-:S04]  /*e990*/  LEA.HI R5, R6, -R5, RZ, 0x1c ;  /* 0x8000000506057211 */ /* 0x000fc800078fe0ff */
[----:B------:R-:W-:-:S04]  /*e9a0*/  IADD3 R5, PT, PT, R5, 0x3c000000, RZ ;  /* 0x3c00000005057810 */ /* 0x000fc80007ffe0ff */
[----:B------:R-:W-:-:S04]  /*e9b0*/  LOP3.LUT R4, R5, 0x7f800000, R4, 0xf8, !PT ;  /* 0x7f80000005047812 */ /* 0x000fc800078ef804 */
[----:B------:R-:W-:-:S04]  /*e9c0*/  SEL R4, R4, RZ, P0 ;  /* 0x000000ff04047207 */ /* 0x000fc80000000000 */
[----:B------:R-:W-:Y:S01]  /*e9d0*/  LOP3.LUT R19, R4, 0x80000000, R19, 0xf8, !PT ;  /* 0x8000000004137812 */ /* 0x000fe200078ef813 */
[----:B------:R-:W-:Y:S06]  /*e9e0*/  BRA `(.L_x_2128) ;  /* 0x0000000400c47947 */ /* 0x000fec0003800000 */
.L_x_2139:
        /* <DEDUP_REMOVED lines=12> */
.L_x_2138:
[----:B------:R-:W2:Y:S02]  /*eab0*/  LDG.E.U16 R2, desc[UR36][R2.64] ;  /* 0x0000002402027981 */ /* 0x000ea4000c1e1500 */
[----:B--2---:R-:W-:Y:S01]  /*eac0*/  IMAD.U32 R19, R2, 0x10000, RZ ;  /* 0x0001000002137824 */ /* 0x004fe200078e00ff */
[----:B------:R-:W-:Y:S06]  /*ead0*/  BRA `(.L_x_2128) ;  /* 0x0000000400887947 */ /* 0x000fec0003800000 */
.L_x_2135:
        /* <DEDUP_REMOVED lines=11> */
.L_x_2142:
        /* <DEDUP_REMOVED lines=20> */
.L_x_2144:
[----:B------:R-:W-:Y:S05]  /*ecd0*/  BSYNC.RECONVERGENT B0 ;  /* 0x0000000000007941 */ /* 0x000fea0003800200 */
.L_x_2143:
[----:B------:R-:W-:Y:S02]  /*ece0*/  SHF.L.U32 R0, R0, 0x14, RZ ;  /* 0x0000001400007819 */ /* 0x000fe400000006ff */
[----:B------:R-:W-:-:S04]  /*ecf0*/  LEA R2, R2, 0x3b800000, 0x17 ;  /* 0x3b80000002027811 */ /* 0x000fc800078eb8ff */
[----:B------:R-:W-:Y:S01]  /*ed00*/  LOP3.LUT R19, R2, R0, R19, 0xfe, !PT ;  /* 0x0000000002137212 */ /* 0x000fe200078efe13 */
[----:B------:R-:W-:Y:S06]  /*ed10*/  BRA `(.L_x_2128) ;  /* 0x0000000000f87947 */ /* 0x000fec0003800000 */
.L_x_2141:
        /* <DEDUP_REMOVED lines=20> */
.L_x_2146:
[----:B------:R-:W-:Y:S05]  /*ee60*/  BSYNC.RECONVERGENT B0 ;  /* 0x0000000000007941 */ /* 0x000fea0003800200 */
.L_x_2145:
[----:B------:R-:W-:Y:S01]  /*ee70*/  IMAD.SHL.U32 R0, R0, 0x200000, RZ ;  /* 0x0020000000007824 */ /* 0x000fe200078e00ff */
[----:B------:R-:W-:-:S04]  /*ee80*/  LEA R2, R2, 0x37800000, 0x17 ;  /* 0x3780000002027811 */ /* 0x000fc800078eb8ff */
[----:B------:R-:W-:Y:S01]  /*ee90*/  LOP3.LUT R19, R2, R0, R19, 0xfe, !PT ;  /* 0x0000000002137212 */ /* 0x000fe200078efe13 */
[----:B------:R-:W-:Y:S06]  /*eea0*/  BRA `(.L_x_2128) ;  /* 0x0000000000947947 */ /* 0x000fec0003800000 */
.L_x_2140:
        /* <DEDUP_REMOVED lines=14> */
.L_x_2127:
        /* <DEDUP_REMOVED lines=8> */
[----:B0-----:R-:W-:Y:S01]  /*f010*/  IMAD.U32 R4, RZ, RZ, UR4 ;  /* 0x00000004ff047e24 */ /* 0x001fe2000f8e00ff */
[----:B------:R-:W-:Y:S01]  /*f020*/  MOV R5, UR5 ;  /* 0x0000000500057c02 */ /* 0x000fe20008000f00 */
[----:B-1----:R-:W-:Y:S01]  /*f030*/  IMAD.U32 R6, RZ, RZ, UR6 ;  /* 0x00000006ff067e24 */ /* 0x002fe2000f8e00ff */
[----:B------:R-:W-:Y:S01]  /*f040*/  MOV R7, UR7 ;  /* 0x0000000700077c02 */ /* 0x000fe20008000f00 */
[----:B---3--:R-:W-:Y:S01]  /*f050*/  IMAD.U32 R10, RZ, RZ, UR8 ;  /* 0x00000008ff0a7e24 */ /* 0x008fe2000f8e00ff */
[----:B------:R-:W-:-:S07]  /*f060*/  MOV R11, UR9 ;  /* 0x00000009000b7c02 */ /* 0x000fce0008000f00 */
[----:B------:R-:W-:-:S07]  /*f070*/  LEPC R20, `(.L_x_2149) ;  /* 0x000000001014794e */ /* 0x000fce0000000000 */
[----:B--2---:R-:W-:Y:S05]  /*f080*/  CALL.ABS.NOINC R2 ;  /* 0x0000000002007343 */ /* 0x004fea0003c00000 */
.L_x_2149:
[----:B------:R-:W-:Y:S01]  /*f090*/  MOV R19, RZ ;  /* 0x000000ff00137202 */ /* 0x000fe20000000f00 */
[----:B------:R-:W-:Y:S06]  /*f0a0*/  BRA `(.L_x_2128) ;  /* 0x0000000000147947 */ /* 0x000fec0003800000 */
.L_x_2148:
[----:B------:R-:W2:Y:S02]  /*f0b0*/  LDG.E.64 R2, desc[UR36][R2.64] ;  /* 0x0000002402027981 */ /* 0x000ea4000c1e1b00 */
[----:B--2---:R0:W1:Y:S02]  /*f0c0*/  I2F.U64 R19, R2 ;  /* 0x0000000200137312 */ /* 0x0040640000301000 */
[----:B01----:R-:W-:Y:S05]  /*f0d0*/  BRA `(.L_x_2128) ;  /* 0x0000000000087947 */ /* 0x003fea0003800000 */
.L_x_2147:
[----:B------:R-:W2:Y:S02]  /*f0e0*/  LDG.E R2, desc[UR36][R2.64] ;  /* 0x0000002402027981 */ /* 0x000ea4000c1e1900 */
[----:B--2---:R-:W-:-:S07]  /*f0f0*/  I2FP.F32.U32 R19, R2 ;  /* 0x0000000200137245 */ /* 0x004fce0000201000 */
.L_x_2128:
[----:B------:R-:W-:Y:S05]  /*f100*/  BSYNC.RECONVERGENT B6 ;  /* 0x0000000000067941 */ /* 0x000fea0003800200 */
.L_x_2122:
        /* <DEDUP_REMOVED lines=18> */
.L_x_2154:
[----:B------:R-:W2:Y:S02]  /*f230*/  LDG.E.U8 R0, desc[UR36][R2.64] ;  /* 0x0000002402007981 */ /* 0x000ea4000c1e1100 */
[----:B--2---:R-:W-:Y:S01]  /*f240*/  I2FP.F32.U32 R0, R0 ;  /* 0x0000000000007245 */ /* 0x004fe20000201000 */
[----:B------:R-:W-:Y:S06]  /*f250*/  BRA `(.L_x_2156) ;  /* 0x0000000c00447947 */ /* 0x000fec0003800000 */
.L_x_2153:
        /* <DEDUP_REMOVED lines=8> */
[----:B-12---:R-:W-:Y:S05]  /*f2e0*/  BRA `(.L_x_2156) ;  /* 0x0000000c00207947 */ /* 0x006fea0003800000 */
.L_x_2158:
[----:B------:R-:W2:Y:S02]  /*f2f0*/  LDG.E R0, desc[UR36][R2.64] ;  /* 0x0000002402007981 */ /* 0x000ea4000c1e1900 */
[----:B--2---:R-:W-:Y:S01]  /*f300*/  I2FP.F32.S32 R0, R0 ;  /* 0x0000000000007245 */ /* 0x004fe20000201400 */
[----:B------:R-:W-:Y:S06]  /*f310*/  BRA `(.L_x_2156) ;  /* 0x0000000c00147947 */ /* 0x000fec0003800000 */
.L_x_2157:
[----:B------:R-:W2:Y:S02]  /*f320*/  LDG.E.U16 R0, desc[UR36][R2.64] ;  /* 0x0000002402007981 */ /* 0x000ea4000c1e1500 */
[----:B--2---:R-:W1:Y:S01]  /*f330*/  I2F.S16 R0, R0 ;  /* 0x0000000000007306 */ /* 0x004e620000101400 */
[----:B------:R-:W-:Y:S05]  /*f340*/  BRA `(.L_x_2156) ;  /* 0x0000000c00087947 */ /* 0x000fea0003800000 */
.L_x_2152:
        /* <DEDUP_REMOVED lines=8> */
.L_x_2160:
[----:B------:R-:W2:Y:S02]  /*f3d0*/  LDG.E.U16 R0, desc[UR36][R2.64] ;  /* 0x0000002402007981 */ /* 0x000ea4000c1e1500 */
[----:B--2---:R-:W-:Y:S01]  /*f3e0*/  HADD2.F32 R0, -RZ, R0.H0_H0 ;  /* 0x20000000ff007230 */ /* 0x004fe20000004100 */
[----:B------:R-:W-:Y:S06]  /*f3f0*/  BRA `(.L_x_2156) ;  /* 0x0000000800dc7947 */ /* 0x000fec0003800000 */
.L_x_2159:
        /* <DEDUP_REMOVED lines=8> */
.L_x_2162:
[----:B------:R-:W2:Y:S02]  /*f480*/  LDG.E.U16 R0, desc[UR36][R2.64] ;  /* 0x0000002402007981 */ /* 0x000ea4000c1e1500 */
[----:B--2---:R-:W-:Y:S01]  /*f490*/  HADD2.F32 R0, -RZ, R0.H0_H0 ;  /* 0x20000000ff007230 */ /* 0x004fe20000004100 */
[----:B------:R-:W-:Y:S06]  /*f4a0*/  BRA `(.L_x_2156) ;  /* 0x0000000800b07947 */ /* 0x000fec0003800000 */
.L_x_2161:
        /* <DEDUP_REMOVED lines=11> */
.L_x_2151:
        /* <DEDUP_REMOVED lines=12> */
.L_x_2165:
        /* <DEDUP_REMOVED lines=11> */
.L_x_2164:
        /* <DEDUP_REMOVED lines=25> */
.L_x_2167:
        /* <DEDUP_REMOVED lines=12> */
.L_x_2166:
[----:B------:R-:W2:Y:S02]  /*f920*/  LDG.E.U16 R0, desc[UR36][R2.64] ;  /* 0x0000002402007981 */ /* 0x000ea4000c1e1500 */
[----:B--2---:R-:W-:Y:S01]  /*f930*/  IMAD.U32 R0, R0, 0x10000, RZ ;  /* 0x0001000000007824 */ /* 0x004fe200078e00ff */
[----:B------:R-:W-:Y:S06]  /*f940*/  BRA `(.L_x_2156) ;  /* 0x0000000400887947 */ /* 0x000fec0003800000 */
.L_x_2163:
        /* <DEDUP_REMOVED lines=11> */
.L_x_2170:
        /* <DEDUP_REMOVED lines=20> */
.L_x_2172:
[----:B------:R-:W-:Y:S05]  /*fb40*/  BSYNC.RECONVERGENT B0 ;  /* 0x0000000000007941 */ /* 0x000fea0003800200 */
.L_x_2171:
[----:B------:R-:W-:Y:S02]  /*fb50*/  SHF.L.U32 R0, R0, 0x14, RZ ;  /* 0x0000001400007819 */ /* 0x000fe400000006ff */
[----:B------:R-:W-:-:S04]  /*fb60*/  LEA R2, R2, 0x3b800000, 0x17 ;  /* 0x3b80000002027811 */ /* 0x000fc800078eb8ff */
[----:B------:R-:W-:Y:S01]  /*fb70*/  LOP3.LUT R0, R2, R0, R7, 0xfe, !PT ;  /* 0x0000000002007212 */ /* 0x000fe200078efe07 */
[----:B------:R-:W-:Y:S06]  /*fb80*/  BRA `(.L_x_2156) ;  /* 0x0000000000f87947 */ /* 0x000fec0003800000 */
.L_x_2169:
        /* <DEDUP_REMOVED lines=20> */
.L_x_2174:
[----:B------:R-:W-:Y:S05]  /*fcd0*/  BSYNC.RECONVERGENT B0 ;  /* 0x0000000000007941 */ /* 0x000fea0003800200 */
.L_x_2173:
[----:B------:R-:W-:Y:S01]  /*fce0*/  IMAD.SHL.U32 R0, R0, 0x200000, RZ ;  /* 0x0020000000007824 */ /* 0x000fe200078e00ff */
[----:B------:R-:W-:-:S04]  /*fcf0*/  LEA R2, R2, 0x37800000, 0x17 ;  /* 0x3780000002027811 */ /* 0x000fc800078eb8ff */
[----:B------:R-:W-:Y:S01]  /*fd00*/  LOP3.LUT R0, R2, R0, R7, 0xfe, !PT ;  /* 0x0000000002007212 */ /* 0x000fe200078efe07 */
[----:B------:R-:W-:Y:S06]  /*fd10*/  BRA `(.L_x_2156) ;  /* 0x0000000000947947 */ /* 0x000fec0003800000 */
.L_x_2168:
        /* <DEDUP_REMOVED lines=14> */
.L_x_2155:
[----:B------:R-:W-:Y:S01]  /*fe00*/  MOV R2, 0x0 ;  /* 0x0000000000027802 */ /* 0x000fe20000000f00 */
[----:B------:R-:W0:Y:S01]  /*fe10*/  LDCU.64 UR4, c[0x4][0x128] ;  /* 0x01002500ff0477ac */ /* 0x000e220008000a00 */
[----:B------:R-:W-:Y:S02]  /*fe20*/  HFMA2 R12, -RZ, RZ, 0, 5.9604644775390625e-08 ;  /* 0x00000001ff0c7431 */ /* 0x000fe400000001ff */
[----:B------:R-:W-:Y:S01]  /*fe30*/  IMAD.MOV.U32 R8, RZ, RZ, 0x4e ;  /* 0x0000004eff087424 */ /* 0x000fe200078e00ff */
[----:B------:R-:W1:Y:S01]  /*fe40*/  LDCU.64 UR6, c[0x4][0x130] ;  /* 0x01002600ff0677ac */ /* 0x000e620008000a00 */
[----:B------:R-:W2:Y:S01]  /*fe50*/  LDC.64 R2, c[0x4][R2] ;  /* 0x0100000002027b82 */ /* 0x000ea20000000a00 */
[----:B------:R-:W-:Y:S01]  /*fe60*/  IMAD.MOV.U32 R13, RZ, RZ, RZ ;  /* 0x000000ffff0d7224 */ /* 0x000fe200078e00ff */
[----:B------:R-:W4:Y:S01]  /*fe70*/  LDCU.64 UR8, c[0x4][0x18] ;  /* 0x01000300ff0877ac */ /* 0x000f220008000a00 */
[----:B0-----:R-:W-:Y:S01]  /*fe80*/  IMAD.U32 R4, RZ, RZ, UR4 ;  /* 0x00000004ff047e24 */ /* 0x001fe2000f8e00ff */
[----:B------:R-:W-:Y:S01]  /*fe90*/  MOV R5, UR5 ;  /* 0x0000000500057c02 */ /* 0x000fe20008000f00 */
[----:B-1----:R-:W-:Y:S01]  /*fea0*/  IMAD.U32 R6, RZ, RZ, UR6 ;  /* 0x00000006ff067e24 */ /* 0x002fe2000f8e00ff */
[----:B------:R-:W-:Y:S01]  /*feb0*/  MOV R7, UR7 ;  /* 0x0000000700077c02 */ /* 0x000fe20008000f00 */
[----:B----4-:R-:W-:Y:S01]  /*fec0*/  IMAD.U32 R10, RZ, RZ, UR8 ;  /* 0x00000008ff0a7e24 */ /* 0x010fe2000f8e00ff */
[----:B------:R-:W-:-:S07]  /*fed0*/  MOV R11, UR9 ;  /* 0x00000009000b7c02 */ /* 0x000fce0008000f00 */
[----:B------:R-:W-:-:S07]  /*fee0*/  LEPC R20, `(.L_x_2177) ;  /* 0x000000001014794e */ /* 0x000fce0000000000 */
[----:B--23-5:R-:W-:Y:S05]  /*fef0*/  CALL.ABS.NOINC R2 ;  /* 0x0000000002007343 */ /* 0x02cfea0003c00000 */
.L_x_2177:
[----:B------:R-:W-:Y:S01]  /*ff00*/  MOV R0, RZ ;  /* 0x000000ff00007202 */ /* 0x000fe20000000f00 */
[----:B------:R-:W-:Y:S06]  /*ff10*/  BRA `(.L_x_2156) ;  /* 0x0000000000147947 */ /* 0x000fec0003800000 */
.L_x_2176:
[----:B------:R-:W2:Y:S02]  /*ff20*/  LDG.E.64 R2, desc[UR36][R2.64] ;  /* 0x0000002402027981 */ /* 0x000ea4000c1e1b00 */
[----:B--2---:R0:W1:Y:S02]  /*ff30*/  I2F.U64 R0, R2 ;  /* 0x0000000200007312 */ /* 0x0040640000301000 */
[----:B01----:R-:W-:Y:S05]  /*ff40*/  BRA `(.L_x_2156) ;  /* 0x0000000000087947 */ /* 0x003fea0003800000 */
.L_x_2175:
[----:B------:R-:W2:Y:S02]  /*ff50*/  LDG.E R0, desc[UR36][R2.64] ;  /* 0x0000002402007981 */ /* 0x000ea4000c1e1900 */
[----:B--2---:R-:W-:-:S07]  /*ff60*/  I2FP.F32.U32 R0, R0 ;  /* 0x0000000000007245 */ /* 0x004fce0000201000 */
.L_x_2156:
[----:B------:R-:W-:Y:S05]  /*ff70*/  BSYNC.RECONVERGENT B6 ;  /* 0x0000000000067941 */ /* 0x000fea0003800200 */
.L_x_2150:
[----:B012-45:R-:W-:Y:S01]  /*ff80*/  FMUL.FTZ R2, R0, 1.4426950216293334961 ;  /* 0x3fb8aa3b00027820 */ /* 0x037fe20000410000 */
[----:B------:R-:W-:Y:S01]  /*ff90*/  HFMA2 R6, -RZ, RZ, 1.625, 0 ;  /* 0x3e800000ff067431 */ /* 0x000fe200000001ff */
[----:B------:R-:W-:Y:S01]  /*ffa0*/  MOV R7, 0x3d39bf78 ;  /* 0x3d39bf7800077802 */ /* 0x000fe20000000f00 */
[----:B------:R-:W-:-:S03]  /*ffb0*/  UPRMT UR4, UR43, 0x9910, URZ ;  /* 0x000099102b047896 */ /* 0x000fc600080000ff */
        /* <DEDUP_REMOVED lines=47> */
[----:B0-----:R-:W-:Y:S01]  /*102b0*/  STG.E.U8 desc[UR36][R16.64], R3 ;  /* 0x0000000310007986 */ /* 0x001fe2000c101124 */
[----:B------:R-:W-:Y:S05]  /*102c0*/  EXIT ;  /* 0x000000000000794d */ /* 0x000fea0003800000 */
.L_x_2181:
[----:B------:R-:W0:Y:S02]  /*102d0*/  F2I.S64.TRUNC R2, R2 ;  /* 0x0000000200027311 */ /* 0x000e24000020d900 */
[----:B0-----:R-:W-:-:S05]  /*102e0*/  MOV R5, R2 ;  /* 0x0000000200057202 */ /* 0x001fca0000000f00 */
[----:B------:R-:W-:Y:S01]  /*102f0*/  STG.E.U8 desc[UR36][R16.64], R5 ;  /* 0x0000000510007986 */ /* 0x000fe2000c101124 */
[----:B------:R-:W-:Y:S05]  /*10300*/  EXIT ;  /* 0x000000000000794d */ /* 0x000fea0003800000 */
.L_x_2180:
[----:B------:R-:W-:-:S09]  /*10310*/  UISETP.NE.AND UP0, UPT, UR4, 0x2, UPT ;  /* 0x000000020400788c */ /* 0x000fd2000bf05270 */
[----:B------:R-:W-:Y:S05]  /*10320*/  BRA.U !UP0, `(.L_x_2183) ;  /* 0x0000000108287547 */ /* 0x000fea000b800000 */
[----:B------:R-:W-:-:S09]  /*10330*/  UISETP.NE.AND UP0, UPT, UR4, 0x3, UPT ;  /* 0x000000030400788c */ /* 0x000fd2000bf05270 */
[----:B------:R-:W-:Y:S05]  /*10340*/  BRA.U !UP0, `(.L_x_2184) ;  /* 0x0000000108147547 */ /* 0x000fea000b800000 */
[----:B------:R-:W-:-:S09]  /*10350*/  UISETP.NE.AND UP0, UPT, UR4, 0x4, UPT ;  /* 0x000000040400788c */ /* 0x000fd2000bf05270 */
[----:B------:R-:W-:Y:S05]  /*10360*/  BRA.U UP0, `(.L_x_2182) ;  /* 0x0000000900387547 */ /* 0x000fea000b800000 */
[----:B------:R-:W0:Y:S02]  /*10370*/  F2I.S64.TRUNC R2, R2 ;  /* 0x0000000200027311 */ /* 0x000e24000020d900 */
[----:B0-----:R-:W-:Y:S01]  /*10380*/  STG.E.64 desc[UR36][R16.64], R2 ;  /* 0x0000000210007986 */ /* 0x001fe2000c101b24 */
[----:B------:R-:W-:Y:S05]  /*10390*/  EXIT ;  /* 0x000000000000794d */ /* 0x000fea0003800000 */
.L_x_2184:
[----:B------:R-:W0:Y:S02]  /*103a0*/  F2I.FTZ.TRUNC.NTZ R3, R2 ;  /* 0x0000000200037305 */ /* 0x000e24000021f100 */
[----:B0-----:R-:W-:Y:S01]  /*103b0*/  STG.E desc[UR36][R16.64], R3 ;  /* 0x0000000310007986 */ /* 0x001fe2000c101924 */
[----:B------:R-:W-:Y:S05]  /*103c0*/  EXIT ;  /* 0x000000000000794d */ /* 0x000fea0003800000 */
.L_x_2183:
[----:B------:R-:W0:Y:S02]  /*103d0*/  F2I.FTZ.TRUNC.NTZ R3, R2 ;  /* 0x0000000200037305 */ /* 0x000e24000021f100 */
[----:B0-----:R-:W-:Y:S01]  /*103e0*/  STG.E.U16 desc[UR36][R16.64], R3 ;  /* 0x0000000310007986 */ /* 0x001fe2000c101524 */
[----:B------:R-:W-:Y:S05]  /*103f0*/  EXIT ;  /* 0x000000000000794d */ /* 0x000fea0003800000 */
.L_x_2179:
[----:B------:R-:W-:-:S09]  /*10400*/  UISETP.GT.AND UP0, UPT, UR4, 0x6, UPT ;  /* 0x000000060400788c */ /* 0x000fd2000bf04270 */
[----:B------:R-:W-:Y:S05]  /*10410*/  BRA.U UP0, `(.L_x_2185) ;  /* 0x0000000100247547 */ /* 0x000fea000b800000 */
[----:B------:R-:W-:-:S09]  /*10420*/  UISETP.NE.AND UP0, UPT, UR4, 0x5, UPT ;  /* 0x000000050400788c */ /* 0x000fd2000bf05270 */
[----:B------:R-:W-:Y:S05]  /*10430*/  BRA.U !UP0, `(.L_x_2186) ;  /* 0x0000000108107547 */ /* 0x000fea000b800000 */
[----:B------:R-:W-:-:S09]  /*10440*/  UISETP.NE.AND UP0, UPT, UR4, 0x6, UPT ;  /* 0x000000060400788c */ /* 0x000fd2000bf05270 */
[----:B------:R-:W-:Y:S05]  /*10450*/  BRA.U UP0, `(.L_x_2182) ;  /* 0x0000000500fc7547 */ /* 0x000fea000b800000 */
[----:B------:R-:W-:Y:S01]  /*10460*/  STG.E desc[UR36][R16.64], R2 ;  /* 0x0000000210007986 */ /* 0x000fe2000c101924 */
[----:B------:R-:W-:Y:S05]  /*10470*/  EXIT ;  /* 0x000000000000794d */ /* 0x000fea0003800000 */
.L_x_2186:
[----:B------:R-:W-:-:S05]  /*10480*/  F2FP.F16.F32.PACK_AB R2, RZ, R2 ;  /* 0x00000002ff02723e */ /* 0x000fca00000000ff */
[----:B------:R-:W-:Y:S01]  /*10490*/  STG.E.U16 desc[UR36][R16.64], R2 ;  /* 0x0000000210007986 */ /* 0x000fe2000c101524 */
[----:B------:R-:W-:Y:S05]  /*104a0*/  EXIT ;  /* 0x000000000000794d */ /* 0x000fea0003800000 */
.L_x_2185:
[----:B------:R-:W-:-:S09]  /*104b0*/  UISETP.NE.AND UP0, UPT, UR4, 0x7, UPT ;  /* 0x000000070400788c */ /* 0x000fd2000bf05270 */
[----:B------:R-:W-:Y:S05]  /*104c0*/  BRA.U !UP0, `(.L_x_2187) ;  /* 0x00000001082c7547 */ /* 0x000fea000b800000 */
[----:B------:R-:W-:-:S09]  /*104d0*/  UISETP.NE.AND UP0, UPT, UR4, 0x8, UPT ;  /* 0x000000080400788c */ /* 0x000fd2000bf05270 */
[----:B------:R-:W-:Y:S05]  /*104e0*/  BRA.U !UP0, `(.L_x_2188) ;  /* 0x0000000108147547 */ /* 0x000fea000b800000 */
[----:B------:R-:W-:-:S09]  /*104f0*/  UISETP.NE.AND UP0, UPT, UR4, 0x9, UPT ;  /* 0x000000090400788c */ /* 0x000fd2000bf05270 */
[----:B------:R-:W-:Y:S05]  /*10500*/  BRA.U UP0, `(.L_x_2182) ;  /* 0x0000000500d07547 */ /* 0x000fea000b800000 */
[----:B------:R-:W-:-:S05]  /*10510*/  IMAD.MOV.U32 R3, RZ, RZ, RZ ;  /* 0x000000ffff037224 */ /* 0x000fca00078e00ff */
[----:B------:R-:W-:Y:S01]  /*10520*/  STG.E.64 desc[UR36][R16.64], R2 ;  /* 0x0000000210007986 */ /* 0x000fe2000c101b24 */
[----:B------:R-:W-:Y:S05]  /*10530*/  EXIT ;  /* 0x000000000000794d */ /* 0x000fea0003800000 */
.L_x_2188:
[----:B------:R-:W-:-:S04]  /*10540*/  F2FP.F16.F32.PACK_AB R3, RZ, R2 ;  /* 0x00000002ff03723e */ /* 0x000fc800000000ff */
[----:B------:R-:W-:-:S05]  /*10550*/  PRMT R3, R3, 0x5410, RZ ;  /* 0x0000541003037816 */ /* 0x000fca00000000ff */
[----:B------:R-:W-:Y:S01]  /*10560*/  STG.E desc[UR36][R16.64], R3 ;  /* 0x0000000310007986 */ /* 0x000fe2000c101924 */
[----:B------:R-:W-:Y:S05]  /*10570*/  EXIT ;  /* 0x000000000000794d */ /* 0x000fea0003800000 */
.L_x_2187:
[----:B------:R-:W-:-:S06]  /*10580*/  FMUL.FTZ R2, R2, 1 ;  /* 0x3f80000002027820 */ /* 0x000fcc0000410000 */
[----:B------:R-:W0:Y:S02]  /*10590*/  F2F.F64.F32 R2, R2 ;  /* 0x0000000200027310 */ /* 0x000e240000201800 */
[----:B0-----:R-:W-:Y:S01]  /*105a0*/  STG.E.64 desc[UR36][R16.64], R2 ;  /* 0x0000000210007986 */ /* 0x001fe2000c101b24 */
[----:B------:R-:W-:Y:S05]  /*105b0*/  EXIT ;  /* 0x000000000000794d */ /* 0x000fea0003800000 */
.L_x_2178:
        /* <DEDUP_REMOVED lines=11> */
[----:B0-----:R-:W-:Y:S01]  /*10670*/  STG.E.U16 desc[UR36][R16.64], R3 ;  /* 0x0000000310007986 */ /* 0x001fe2000c101524 */
[----:B------:R-:W-:Y:S05]  /*10680*/  EXIT ;  /* 0x000000000000794d */ /* 0x000fea0003800000 */
.L_x_2192:
[----:B------:R-:W-:Y:S01]  /*10690*/  LOP3.LUT R4, R2, 0x7fffffff, RZ, 0xc0, !PT ;  /* 0x7fffffff02047812 */ /* 0x000fe200078ec0ff */
[----:B------:R-:W-:Y:S01]  /*106a0*/  BSSY.RECONVERGENT B0, `(.L_x_2193) ;  /* 0x0000012000007945 */ /* 0x000fe20003800200 */
[----:B------:R-:W-:Y:S02]  /*106b0*/  HFMA2 R8, -RZ, RZ, 0, 7.62939453125e-06 ;  /* 0x00000080ff087431 */ /* 0x000fe400000001ff */
        /* <DEDUP_REMOVED lines=13> */
.L_x_2195:
[----:B------:R-:W-:-:S04]  /*10790*/  SHF.R.U32.HI R2, RZ, 0x18, R2 ;  /* 0x00000018ff027819 */ /* 0x000fc80000011602 */
[----:B------:R-:W-:-:S04]  /*107a0*/  LOP3.LUT R2, R3, 0x80, R2, 0xf8, !PT ;  /* 0x0000008003027812 */ /* 0x000fc800078ef802 */
[----:B------:R-:W-:-:S07]  /*107b0*/  PRMT R8, R2, 0x7610, R8 ;  /* 0x0000761002087816 */ /* 0x000fce0000000008 */
.L_x_2194:
[----:B------:R-:W-:Y:S05]  /*107c0*/  BSYNC.RECONVERGENT B0 ;  /* 0x0000000000007941 */ /* 0x000fea0003800200 */
.L_x_2193:
[----:B------:R-:W-:Y:S01]  /*107d0*/  STG.E.U8 desc[UR36][R16.64], R8 ;  /* 0x0000000810007986 */ /* 0x000fe2000c101124 */
[----:B------:R-:W-:Y:S05]  /*107e0*/  EXIT ;  /* 0x000000000000794d */ /* 0x000fea0003800000 */
.L_x_2191:
        /* <DEDUP_REMOVED lines=16> */
.L_x_2198:
[----:B------:R-:W-:-:S04]  /*108f0*/  SHF.R.U32.HI R2, RZ, 0x18, R2 ;  /* 0x00000018ff027819 */ /* 0x000fc80000011602 */
[----:B------:R-:W-:-:S04]  /*10900*/  LOP3.LUT R3, R3, 0x80, R2, 0xf8, !PT ;  /* 0x0000008003037812 */ /* 0x000fc800078ef802 */
[----:B------:R-:W-:-:S07]  /*10910*/  PRMT R8, R3, 0x7610, R8 ;  /* 0x0000761003087816 */ /* 0x000fce0000000008 */
.L_x_2197:
[----:B------:R-:W-:Y:S05]  /*10920*/  BSYNC.RECONVERGENT B0 ;  /* 0x0000000000007941 */ /* 0x000fea0003800200 */
.L_x_2196:
[----:B------:R-:W-:Y:S01]  /*10930*/  STG.E.U8 desc[UR36][R16.64], R8 ;  /* 0x0000000810007986 */ /* 0x000fe2000c101124 */
[----:B------:R-:W-:Y:S05]  /*10940*/  EXIT ;  /* 0x000000000000794d */ /* 0x000fea0003800000 */
.L_x_2190:
        /* <DEDUP_REMOVED lines=21> */
.L_x_2200:
[----:B------:R-:W0:Y:S02]  /*10aa0*/  F2I.U64.TRUNC R2, R2 ;  /* 0x0000000200027311 */ /* 0x000e24000020d800 */
[----:B0-----:R-:W-:Y:S01]  /*10ab0*/  STG.E.64 desc[UR36][R16.64], R2 ;  /* 0x0000000210007986 */ /* 0x001fe2000c101b24 */
[----:B------:R-:W-:Y:S05]  /*10ac0*/  EXIT ;  /* 0x000000000000794d */ /* 0x000fea0003800000 */
.L_x_2199:
[----:B------:R-:W0:Y:S02]  /*10ad0*/  F2I.FTZ.U32.TRUNC.NTZ R3, R2 ;  /* 0x0000000200037305 */ /* 0x000e24000021f000 */
[----:B0-----:R-:W-:Y:S01]  /*10ae0*/  STG.E desc[UR36][R16.64], R3 ;  /* 0x0000000310007986 */ /* 0x001fe2000c101924 */
[----:B------:R-:W-:Y:S05]  /*10af0*/  EXIT ;  /* 0x000000000000794d */ /* 0x000fea0003800000 */
.L_x_2189:
        /* <DEDUP_REMOVED lines=8> */
[----:B------:R-:W-:Y:S01]  /*10b80*/  STG.E.U8 desc[UR36][R16.64], R3 ;  /* 0x0000000310007986 */ /* 0x000fe2000c101124 */
[----:B------:R-:W-:Y:S05]  /*10b90*/  EXIT ;  /* 0x000000000000794d */ /* 0x000fea0003800000 */
.L_x_2202:
[----:B------:R-:W-:Y:S01]  /*10ba0*/  FMUL.FTZ R4, R2, 1 ;  /* 0x3f80000002047820 */ /* 0x000fe20000410000 */
[----:B------:R-:W-:-:S05]  /*10bb0*/  CS2R R6, SRZ ;  /* 0x0000000000067805 */ /* 0x000fca000001ff00 */
[----:B------:R-:W0:Y:S02]  /*10bc0*/  F2F.F64.F32 R4, R4 ;  /* 0x0000000400047310 */ /* 0x000e240000201800 */
[----:B0-----:R-:W-:Y:S01]  /*10bd0*/  STG.E.128 desc[UR36][R16.64], R4 ;  /* 0x0000000410007986 */ /* 0x001fe2000c101d24 */
[----:B------:R-:W-:Y:S05]  /*10be0*/  EXIT ;  /* 0x000000000000794d */ /* 0x000fea0003800000 */
.L_x_2201:
[----:B------:R-:W-:-:S09]  /*10bf0*/  UISETP.NE.AND UP0, UPT, UR4, 0xf, UPT ;  /* 0x0000000f0400788c */ /* 0x000fd2000bf05270 */
[----:B------:R-:W-:Y:S05]  /*10c00*/  BRA.U !UP0, `(.L_x_2203) ;  /* 0x0000000108e07547 */ /* 0x000fea000b800000 */
[----:B------:R-:W-:-:S09]  /*10c10*/  UISETP.NE.AND UP0, UPT, UR4, 0x17, UPT ;  /* 0x000000170400788c */ /* 0x000fd2000bf05270 */
[----:B------:R-:W-:Y:S05]  /*10c20*/  BRA.U !UP0, `(.L_x_2204) ;  /* 0x00000001088c7547 */ /* 0x000fea000b800000 */
[----:B------:R-:W-:-:S09]  /*10c30*/  UISETP.NE.AND UP0, UPT, UR4, 0x18, UPT ;  /* 0x000000180400788c */ /* 0x000fd2000bf05270 */
[----:B------:R-:W-:Y:S05]  /*10c40*/  BRA.U !UP0, `(.L_x_2205) ;  /* 0x0000000108447547 */ /* 0x000fea000b800000 */
.L_x_2182:
[----:B------:R-:W-:Y:S01]  /*10c50*/  MOV R0, 0x0 ;  /* 0x0000000000007802 */ /* 0x000fe20000000f00 */
[----:B------:R-:W0:Y:S01]  /*10c60*/  LDCU.64 UR4, c[0x4][0x128] ;  /* 0x01002500ff0477ac */ /* 0x000e220008000a00 */
[----:B------:R-:W-:Y:S02]  /*10c70*/  HFMA2 R8, -RZ, RZ, 0, 6.020069122314453125e-06 ;  /* 0x00000065ff087431 */ /* 0x000fe400000001ff */
[----:B------:R-:W-:Y:S01]  /*10c80*/  IMAD.MOV.U32 R12, RZ, RZ, 0x1 ;  /* 0x00000001ff0c7424 */ /* 0x000fe200078e00ff */
[----:B------:R1:W2:Y:S01]  /*10c90*/  LDC.64 R2, c[0x4][R0] ;  /* 0x0100000000027b82 */ /* 0x0002a20000000a00 */
[----:B------:R-:W3:Y:S01]  /*10ca0*/  LDCU.64 UR6, c[0x4][0x130] ;  /* 0x01002600ff0677ac */ /* 0x000ee20008000a00 */
[----:B------:R-:W-:Y:S01]  /*10cb0*/  MOV R13, RZ ;  /* 0x000000ff000d7202 */ /* 0x000fe20000000f00 */
[----:B------:R-:W4:Y:S01]  /*10cc0*/  LDCU.64 UR8, c[0x4][0x20] ;  /* 0x01000400ff0877ac */ /* 0x000f220008000a00 */
[----:B0-----:R-:W-:Y:S01]  /*10cd0*/  MOV R4, UR4 ;  /* 0x0000000400047c02 */ /* 0x001fe20008000f00 */
[----:B------:R-:W-:Y:S01]  /*10ce0*/  IMAD.U32 R5, RZ, RZ, UR5 ;  /* 0x00000005ff057e24 */ /* 0x000fe2000f8e00ff */
[----:B---3--:R-:W-:Y:S01]  /*10cf0*/  MOV R6, UR6 ;  /* 0x0000000600067c02 */ /* 0x008fe20008000f00 */
[----:B------:R-:W-:Y:S01]  /*10d00*/  IMAD.U32 R7, RZ, RZ, UR7 ;  /* 0x00000007ff077e24 */ /* 0x000fe2000f8e00ff */
[----:B----4-:R-:W-:Y:S01]  /*10d10*/  MOV R10, UR8 ;  /* 0x00000008000a7c02 */ /* 0x010fe20008000f00 */
[----:B-1----:R-:W-:-:S07]  /*10d20*/  IMAD.U32 R11, RZ, RZ, UR9 ;  /* 0x00000009ff0b7e24 */ /* 0x002fce000f8e00ff */
[----:B------:R-:W-:-:S07]  /*10d30*/  LEPC R20, `(.L_x_2206) ;  /* 0x000000001014794e */ /* 0x000fce0000000000 */
[----:B--2---:R-:W-:Y:S05]  /*10d40*/  CALL.ABS.NOINC R2 ;  /* 0x0000000002007343 */ /* 0x004fea0003c00000 */
.L_x_2206:
[----:B------:R-:W-:Y:S05]  /*10d50*/  EXIT ;  /* 0x000000000000794d */ /* 0x000fea0003800000 */
.L_x_2205:
        /* <DEDUP_REMOVED lines=12> */
.L_x_2208:
[----:B------:R-:W-:Y:S05]  /*10e20*/  BSYNC.RECONVERGENT B0 ;  /* 0x0000000000007941 */ /* 0x000fea0003800200 */
.L_x_2207:
[----:B------:R-:W-:-:S05]  /*10e30*/  LOP3.LUT R3, R0, 0x80, R5, 0xf8, !PT ;  /* 0x0000008000037812 */ /* 0x000fca00078ef805 */
[----:B------:R-:W-:Y:S01]  /*10e40*/  STG.E.U8 desc[UR36][R16.64], R3 ;  /* 0x0000000310007986 */ /* 0x000fe2000c101124 */
[----:B------:R-:W-:Y:S05]  /*10e50*/  EXIT ;  /* 0x000000000000794d */ /* 0x000fea0003800000 */
.L_x_2204:
        /* <DEDUP_REMOVED lines=11> */
.L_x_2210:
[----:B------:R-:W-:Y:S01]  /*10f10*/  HFMA2 R0, -RZ, RZ, 0, 7.569789886474609375e-06 ;  /* 0x0000007fff007431 */ /* 0x000fe200000001ff */
[----:B------:R-:W-:-:S04]  /*10f20*/  ISETP.GT.U32.AND P0, PT, R4, 0x7f800000, PT ;  /* 0x7f8000000400780c */ /* 0x000fc80003f04070 */
[----:B------:R-:W-:-:S09]  /*10f30*/  SEL R0, R0, 0x7c, P0 ;  /* 0x0000007c00007807 */ /* 0x000fd20000000000 */
.L_x_2211:
[----:B------:R-:W-:Y:S05]  /*10f40*/  BSYNC.RECONVERGENT B0 ;  /* 0x0000000000007941 */ /* 0x000fea0003800200 */
.L_x_2209:
[----:B------:R-:W-:-:S04]  /*10f50*/  SHF.R.U32.HI R3, RZ, 0x18, R2 ;  /* 0x00000018ff037819 */ /* 0x000fc80000011602 */
[----:B------:R-:W-:-:S05]  /*10f60*/  LOP3.LUT R3, R0, 0x80, R3, 0xf8, !PT ;  /* 0x0000008000037812 */ /* 0x000fca00078ef803 */
[----:B------:R-:W-:Y:S01]  /*10f70*/  STG.E.U8 desc[UR36][R16.64], R3 ;  /* 0x0000000310007986 */ /* 0x000fe2000c101124 */
[----:B------:R-:W-:Y:S05]  /*10f80*/  EXIT ;  /* 0x000000000000794d */ /* 0x000fea0003800000 */
.L_x_2203:
[----:B------:R-:W-:-:S05]  /*10f90*/  F2FP.BF16.F32.PACK_AB R2, RZ, R2 ;  /* 0x00000002ff02723e */ /* 0x000fca00000010ff */
[----:B------:R-:W-:Y:S01]  /*10fa0*/  STG.E.U16 desc[UR36][R16.64], R2 ;  /* 0x0000000210007986 */ /* 0x000fe2000c101524 */
[----:B------:R-:W-:Y:S05]  /*10fb0*/  EXIT ;  /* 0x000000000000794d */ /* 0x000fea0003800000 */
.L_x_2212:
        /* <DEDUP_REMOVED lines=12> */
.L_x_7252:


//--------------------- .text._ZN2at6native27unrolled_elementwise_kernelIZZZNS0_61_GLOBAL__N__b29612f4_23_ActivationMishKernel_cu_9e10b42f_310020mish_backward_kernelERNS_14TensorIteratorEENKUlvE_clEvENKUlvE0_clEvEUlffE_St5arrayIPcLm3EELi4E23TrivialOffsetCalculatorILi2EjESB_ILi1EjENS0_6memory12LoadWithCastILi2EEENSE_13StoreWithCastILi1EEEEEviT_T0_T2_T3_T4_T5_ --------------------------
	.section	.text._ZN2at6native27unrolled_elementwise_kernelIZZZNS0_61_GLOBAL__N__b29612f4_23_ActivationMishKernel_cu_9e10b42f_310020mish_backward_kernelERNS_14TensorIteratorEENKUlvE_clEvENKUlvE0_clEvEUlffE_St5arrayIPcLm3EELi4E23TrivialOffsetCalculatorILi2EjESB_ILi1EjENS0_6memory12LoadWithCastILi2EEENSE_13StoreWithCastILi1EEEEEviT_T0_T2_T3_T4_T5_,"ax",@progbits
	.align	128
        .global         _ZN2at6native27unrolled_elementwise_kernelIZZZNS0_61_GLOBAL__N__b29612f4_23_ActivationMishKernel_cu_9e10b42f_310020mish_backward_kernelERNS_14TensorIteratorEENKUlvE_clEvENKUlvE0_clEvEUlffE_St5arrayIPcLm3EELi4E23TrivialOffsetCalculatorILi2EjESB_ILi1EjENS0_6memory12LoadWithCastILi2EEENSE_13StoreWithCastILi1EEEEEviT_T0_T2_T3_T4_T5_
        .type           _ZN2at6native27unrolled_elementwise_kernelIZZZNS0_61_GLOBAL__N__b29612f4_23_ActivationMishKernel_cu_9e10b42f_310020mish_backward_kernelERNS_14TensorIteratorEENKUlvE_clEvENKUlvE0_clEvEUlffE_St5arrayIPcLm3EELi4E23TrivialOffsetCalculatorILi2EjESB_ILi1EjENS0_6memory12LoadWithCastILi2EEENSE_13StoreWithCastILi1EEEEEviT_T0_T2_T3_T4_T5_,@function
        .size           _ZN2at6native27unrolled_elementwise_kernelIZZZNS0_61_GLOBAL__N__b29612f4_23_ActivationMishKernel_cu_9e10b42f_310020mish_backward_kernelERNS_14TensorIteratorEENKUlvE_clEvENKUlvE0_clEvEUlffE_St5arrayIPcLm3EELi4E23TrivialOffsetCalculatorILi2EjESB_ILi1EjENS0_6memory12LoadWithCastILi2EEENSE_13StoreWithCastILi1EEEEEviT_T0_T2_T3_T4_T5_,(.L_x_7253 - _ZN2at6native27unrolled_elementwise_kernelIZZZNS0_61_GLOBAL__N__b29612f4_23_ActivationMishKernel_cu_9e10b42f_310020mish_backward_kernelERNS_14TensorIteratorEENKUlvE_clEvENKUlvE0_clEvEUlffE_St5arrayIPcLm3EELi4E23TrivialOffsetCalculatorILi2EjESB_ILi1EjENS0_6memory12LoadWithCastILi2EEENSE_13StoreWithCastILi1EEEEEviT_T0_T2_T3_T4_T5_)
        .other          _ZN2at6native27unrolled_elementwise_kernelIZZZNS0_61_GLOBAL__N__b29612f4_23_ActivationMishKernel_cu_9e10b42f_310020mish_backward_kernelERNS_14TensorIteratorEENKUlvE_clEvENKUlvE0_clEvEUlffE_St5arrayIPcLm3EELi4E23TrivialOffsetCalculatorILi2EjESB_ILi1EjENS0_6memory12LoadWithCastILi2EEENSE_13StoreWithCastILi1EEEEEviT_T0_T2_T3_T4_T5_,@"STO_CUDA_ENTRY STV_DEFAULT"
_ZN2at6native27unrolled_elementwise_kernelIZZZNS0_61_GLOBAL__N__b29612f4_23_ActivationMishKernel_cu_9e10b42f_310020mish_backward_kernelERNS_14TensorIteratorEENKUlvE_clEvENKUlvE0_clEvEUlffE_St5arrayIPcLm3EELi4E23TrivialOffsetCalculatorILi2EjESB_ILi1EjENS0_6memory12LoadWithCastILi2EEENSE_13StoreWithCastILi1EEEEEviT_T0_T2_T3_T4_T5_:
.text._ZN2at6native27unrolled_elementwise_kernelIZZZNS0_61_GLOBAL__N__b29612f4_23_ActivationMishKernel_cu_9e10b42f_310020mish_backward_kernelERNS_14TensorIteratorEENKUlvE_clEvENKUlvE0_clEvEUlffE_St5arrayIPcLm3EELi4E23TrivialOffsetCalculatorILi2EjESB_ILi1EjENS0_6memory12LoadWithCastILi2EEENSE_13StoreWithCastILi1EEEEEviT_T0_T2_T3_T4_T5_:
[----:B------:R-:W0:Y:S01]  /*0000*/  LDC R1, c[0x0][0x37c] ;  /* 0x0000df00ff017b82 */ /* 0x000e220000000800 */
[----:B------:R-:W1:Y:S07]  /*0010*/  S2R R2, SR_CTAID.X ;  /* 0x0000000000027919 */ /* 0x000e6e0000002500 */
[----:B------:R-:W1:Y:S01]  /*0020*/  LDC R17, c[0x0][0x380] ;  /* 0x0000e000ff117b82 */ /* 0x000e620000000800 */
[----:B------:R-:W2:Y:S01]  /*0030*/  LDCU.64 UR36, c[0x0][0x358] ;  /* 0x00006b00ff2477ac */ /* 0x000ea20008000a00 */
[----:B------:R-:W-:Y:S01]  /*0040*/  BSSY.RECONVERGENT B7, `(.L_x_2213) ;  /* 0x00001de000077945 */ /* 0x000fe20003800200 */
[----:B------:R-:W3:Y:S01]  /*0050*/  S2R R16, SR_TID.X ;  /* 0x0000000000107919 */ /* 0x000ee20000002100 */
[----:B------:R-:W-:Y:S01]  /*0060*/  CS2R R28, SRZ ;  /* 0x00000000001c7805 */ /* 0x000fe2000001ff00 */
[----:B------:R-:W4:Y:S01]  /*0070*/  LDCU.U8 UR38, c[0x0][0x3a4] ;  /* 0x00007480ff2677ac */ /* 0x000f220008000000 */
        /* <DEDUP_REMOVED lines=8> */
[----:B------:R-:W-:Y:S01]  /*0100*/  BSSY.RECONVERGENT B6, `(.L_x_2215) ;  /* 0x00000e6000067945 */ /* 0x000fe20003800200 */
        /* <DEDUP_REMOVED lines=17> */
.L_x_2219:
[----:B------:R-:W2:Y:S02]  /*0220*/  LDG.E.U8 R4, desc[UR36][R4.64] ;  /* 0x0000002404047981 */ /* 0x000ea4000c1e1100 */
[----:B--2---:R-:W-:Y:S01]  /*0230*/  I2FP.F32.U32 R29, R4 ;  /* 0x00000004001d7245 */ /* 0x004fe20000201000 */
[----:B------:R-:W-:Y:S06]  /*0240*/  BRA `(.L_x_2221) ;  /* 0x0000000c00447947 */ /* 0x000fec0003800000 */
.L_x_2218:
[----:B------:R-:W-:-:S09]  /*0250*/  UISETP.NE.AND UP0, UPT, UR4, 0x2, UPT ;  /* 0x000000020400788c */ /* 0x000fd2000bf05270 */
[----:B------:R-:W-:Y:S05]  /*0260*/  BRA.U !UP0, `(.L_x_2222) ;  /* 0x0000000108287547 */ /* 0x000fea000b800000 */
[----:B------:R-:W-:-:S09]  /*0270*/  UISETP.NE.AND UP0, UPT, UR4, 0x3, UPT ;  /* 0x000000030400788c */ /* 0x000fd2000bf05270 */
[----:B------:R-:W-:Y:S05]  /*0280*/  BRA.U !UP0, `(.L_x_2223) ;  /* 0x0000000108147547 */ /* 0x000fea000b800000 */
[----:B------:R-:W-:-:S09]  /*0290*/  UISETP.NE.AND UP0, UPT, UR4, 0x4, UPT ;  /* 0x000000040400788c */ /* 0x000fd2000bf05270 */
[----:B------:R-:W-:Y:S05]  /*02a0*/  BRA.U UP0, `(.L_x_2220) ;  /* 0x0000000900b07547 */ /* 0x000fea000b800000 */
[----:B------:R-:W2:Y:S02]  /*02b0*/  LDG.E.64 R4, desc[UR36][R4.64] ;  /* 0x0000002404047981 */ /* 0x000ea4000c1e1b00 */
[----:B--2---:R0:W1:Y:S02]  /*02c0*/  I2F.S64 R29, R4 ;  /* 0x00000004001d7312 */ /* 0x0040640000301400 */
[----:B01----:R-:W-:Y:S05]  /*02d0*/  BRA `(.L_x_2221) ;  /* 0x0000000c00207947 */ /* 0x003fea0003800000 */
.L_x_2223:
[----:B------:R-:W2:Y:S02]  /*02e0*/  LDG.E R4, desc[UR36][R4.64] ;  /* 0x0000002404047981 */ /* 0x000ea4000c1e1900 */
[----:B--2---:R-:W-:Y:S01]  /*02f0*/  I2FP.F32.S32 R29, R4 ;  /* 0x00000004001d7245 */ /* 0x004fe20000201400 */
[----:B------:R-:W-:Y:S06]  /*0300*/  BRA `(.L_x_2221) ;  /* 0x0000000c00147947 */ /* 0x000fec0003800000 */
.L_x_2222:
[----:B------:R-:W2:Y:S02]  /*0310*/  LDG.E.U16 R4, desc[UR36][R4.64] ;  /* 0x0000002404047981 */ /* 0x000ea4000c1e1500 */
[----:B--2---:R0:W1:Y:S01]  /*0320*/  I2F.S16 R29, R4 ;  /* 0x00000004001d7306 */ /* 0x0040620000101400 */
[----:B------:R-:W-:Y:S05]  /*0330*/  BRA `(.L_x_2221) ;  /* 0x0000000c00087947 */ /* 0x000fea0003800000 */
.L_x_2217:
        /* <DEDUP_REMOVED lines=8> */
.L_x_2225:
[----:B------:R-:W2:Y:S02]  /*03c0*/  LDG.E.U16 R4, desc[UR36][R4.64] ;  /* 0x0000002404047981 */ /* 0x000ea4000c1e1500 */
[----:B--2---:R-:W-:Y:S01]  /*03d0*/  HADD2.F32 R29, -RZ, R4.H0_H0 ;  /* 0x20000004ff1d7230 */ /* 0x004fe20000004100 */
[----:B------:R-:W-:Y:S06]  /*03e0*/  BRA `(.L_x_2221) ;  /* 0x0000000800dc7947 */ /* 0x000fec0003800000 */
.L_x_2224:
        /* <DEDUP_REMOVED lines=8> */
.L_x_2227:
[----:B------:R-:W2:Y:S02]  /*0470*/  LDG.E.U16 R4, desc[UR36][R4.64] ;  /* 0x0000002404047981 */ /* 0x000ea4000c1e1500 */
[----:B--2---:R-:W-:Y:S01]  /*0480*/  HADD2.F32 R29, -RZ, R4.H0_H0 ;  /* 0x20000004ff1d7230 */ /* 0x004fe20000004100 */
[----:B------:R-:W-:Y:S06]  /*0490*/  BRA `(.L_x_2221) ;  /* 0x0000000800b07947 */ /* 0x000fec0003800000 */
.L_x_2226:
        /* <DEDUP_REMOVED lines=11> */
.L_x_2216:
        /* <DEDUP_REMOVED lines=12> */
.L_x_2230:
        /* <DEDUP_REMOVED lines=11> */
.L_x_2229:
        /* <DEDUP_REMOVED lines=25> */
.L_x_2232:
[----:B------:R-:W2:Y:S02]  /*0850*/  LDG.E.U8 R4, desc[UR36][R4.64] ;  /* 0x0000002404047981 */ /* 0x000ea4000c1e1100 */
[C---:B--2---:R-:W-:Y:S02]  /*0860*/  IMAD.SHL.U32 R3, R4.reuse, 0x2000000, RZ ;  /* 0x0200000004037824 */ /* 0x044fe400078e00ff */
[----:B------:R-:W-:-:S03]  /*0870*/  IMAD.SHL.U32 R6, R4, 0x100, RZ ;  /* 0x0000010004067824 */ /* 0x000fc600078e00ff */
        /* <DEDUP_REMOVED lines=9> */
.L_x_2231:
[----:B------:R-:W2:Y:S02]  /*0910*/  LDG.E.U16 R4, desc[UR36][R4.64] ;  /* 0x0000002404047981 */ /* 0x000ea4000c1e1500 */
[----:B--2---:R-:W-:Y:S01]  /*0920*/  IMAD.U32 R29, R4, 0x10000, RZ ;  /* 0x00010000041d7824 */ /* 0x004fe200078e00ff */
[----:B------:R-:W-:Y:S06]  /*0930*/  BRA `(.L_x_2221) ;  /* 0x0000000400887947 */ /* 0x000fec0003800000 */
.L_x_2228:
        /* <DEDUP_REMOVED lines=11> */
.L_x_2235:
        /* <DEDUP_REMOVED lines=20> */
.L_x_2237:
[----:B------:R-:W-:Y:S05]  /*0b30*/  BSYNC.RECONVERGENT B0 ;  /* 0x0000000000007941 */ /* 0x000fea0003800200 */
.L_x_2236:
[----:B------:R-:W-:Y:S01]  /*0b40*/  IMAD.SHL.U32 R0, R0, 0x100000, RZ ;  /* 0x0010000000007824 */ /* 0x000fe200078e00ff */
[----:B------:R-:W-:-:S04]  /*0b50*/  LEA R3, R3, 0x3b800000, 0x17 ;  /* 0x3b80000003037811 */ /* 0x000fc800078eb8ff */
[----:B------:R-:W-:Y:S01]  /*0b60*/  LOP3.LUT R29, R3, R0, R29, 0xfe, !PT ;  /* 0x00000000031d7212 */ /* 0x000fe200078efe1d */
[----:B------:R-:W-:Y:S06]  /*0b70*/  BRA `(.L_x_2221) ;  /* 0x0000000000f87947 */ /* 0x000fec0003800000 */
.L_x_2234:
        /* <DEDUP_REMOVED lines=20> */
.L_x_2239:
[----:B------:R-:W-:Y:S05]  /*0cc0*/  BSYNC.RECONVERGENT B0 ;  /* 0x0000000000007941 */ /* 0x000fea0003800200 */
.L_x_2238:
[----:B------:R-:W-:Y:S01]  /*0cd0*/  IMAD.SHL.U32 R0, R0, 0x200000, RZ ;  /* 0x0020000000007824 */ /* 0x000fe200078e00ff */
[----:B------:R-:W-:-:S04]  /*0ce0*/  LEA R3, R3, 0x37800000, 0x17 ;  /* 0x3780000003037811 */ /* 0x000fc800078eb8ff */
[----:B------:R-:W-:Y:S01]  /*0cf0*/  LOP3.LUT R29, R3, R0, R29, 0xfe, !PT ;  /* 0x00000000031d7212 */ /* 0x000fe200078efe1d */
[----:B------:R-:W-:Y:S06]  /*0d00*/  BRA `(.L_x_2221) ;  /* 0x0000000000947947 */ /* 0x000fec0003800000 */
.L_x_2233:
[----:B------:R-:W-:-:S09]  /*0d10*/  UISETP.NE.AND UP0, UPT, UR4, 0x1c, UPT ;  /* 0x0000001c0400788c */ /* 0x000fd2000bf05270 */
[----:B------:R-:W-:Y:S05]  /*0d20*/  BRA.U !UP0, `(.L_x_2240) ;  /* 0x0000000108847547 */ /* 0x000fea000b800000 */
[----:B------:R-:W-:-:S09]  /*0d30*/  UISETP.NE.AND UP0, UPT, UR4, 0x1d, UPT ;  /* 0x0000001d0400788c */ /* 0x000fd2000bf05270 */
[----:B------:R-:W-:Y:S05]  /*0d40*/  BRA.U !UP0, `(.L_x_2241) ;  /* 0x0000000108707547 */ /* 0x000fea000b800000 */
[----:B------:R-:W-:-:S09]  /*0d50*/  UISETP.NE.AND UP0, UPT, UR4, 0x2c, UPT ;  /* 0x0000002c0400788c */ /* 0x000fd2000bf05270 */
[----:B------:R-:W-:Y:S05]  /*0d60*/  BRA.U !UP0, `(.L_x_2242) ;  /* 0x0000000108487547 */ /* 0x000fea000b800000 */
.L_x_2220:
        /* <DEDUP_REMOVED lines=16> */
.L_x_2243:
[----:B------:R-:W-:Y:S01]  /*0e70*/  IMAD.MOV.U32 R29, RZ, RZ, RZ ;  /* 0x000000ffff1d7224 */ /* 0x000fe200078e00ff */
[----:B------:R-:W-:Y:S06]  /*0e80*/  BRA `(.L_x_2221) ;  /* 0x0000000000347947 */ /* 0x000fec0003800000 */
.L_x_2242:
[----:B------:R-:W2:Y:S01]  /*0e90*/  LDG.E.U8 R4, desc[UR36][R4.64] ;  /* 0x0000002404047981 */ /* 0x000ea2000c1e1100 */
[----:B------:R-:W-:Y:S01]  /*0ea0*/  IMAD.MOV.U32 R29, RZ, RZ, 0x400000 ;  /* 0x00400000ff1d7424 */ /* 0x000fe200078e00ff */
[----:B--2---:R-:W-:-:S13]  /*0eb0*/  ISETP.NE.AND P0, PT, R4, RZ, PT ;  /* 0x000000ff0400720c */ /* 0x004fda0003f05270 */
[----:B------:R-:W-:Y:S05]  /*0ec0*/  @!P0 BRA `(.L_x_2221) ;  /* 0x0000000000248947 */ /* 0x000fea0003800000 */
[----:B------:R-:W-:-:S13]  /*0ed0*/  ISETP.NE.AND P0, PT, R4, 0xff, PT ;  /* 0x000000ff0400780c */ /* 0x000fda0003f05270 */
[----:B------:R-:W-:Y:S02]  /*0ee0*/  @!P0 IMAD.MOV.U32 R29, RZ, RZ, 0x7f800001 ;  /* 0x7f800001ff1d8424 */ /* 0x000fe400078e00ff */
[----:B------:R-:W-:Y:S01]  /*0ef0*/  @P0 IMAD.SHL.U32 R29, R4, 0x800000, RZ ;  /* 0x00800000041d0824 */ /* 0x000fe200078e00ff */
[----:B------:R-:W-:Y:S06]  /*0f00*/  BRA `(.L_x_2221) ;  /* 0x0000000000147947 */ /* 0x000fec0003800000 */
.L_x_2241:
[----:B------:R-:W2:Y:S02]  /*0f10*/  LDG.E.64 R4, desc[UR36][R4.64] ;  /* 0x0000002404047981 */ /* 0x000ea4000c1e1b00 */
[----:B--2---:R0:W1:Y:S02]  /*0f20*/  I2F.U64 R29, R4 ;  /* 0x00000004001d7312 */ /* 0x0040640000301000 */
[----:B01----:R-:W-:Y:S05]  /*0f30*/  BRA `(.L_x_2221) ;  /* 0x0000000000087947 */ /* 0x003fea0003800000 */
.L_x_2240:
[----:B------:R-:W2:Y:S02]  /*0f40*/  LDG.E R4, desc[UR36][R4.64] ;  /* 0x0000002404047981 */ /* 0x000ea4000c1e1900 */
[----:B--2---:R-:W-:-:S07]  /*0f50*/  I2FP.F32.U32 R29, R4 ;  /* 0x00000004001d7245 */ /* 0x004fce0000201000 */
.L_x_2221:
[----:B------:R-:W-:Y:S05]  /*0f60*/  BSYNC.RECONVERGENT B6 ;  /* 0x0000000000067941 */ /* 0x000fea0003800200 */
.L_x_2215:
[----:B0-2-4-:R-:W0:Y:S01]  /*0f70*/  LDC.64 R4, c[0x0][0x398] ;  /* 0x0000e600ff047b82 */ /* 0x015e220000000a00 */
[----:B------:R-:W2:Y:S01]  /*0f80*/  LDCU UR5, c[0x0][0x3ac] ;  /* 0x00007580ff0577ac */ /* 0x000ea20008000800 */
[----:B------:R-:W-:Y:S01]  /*0f90*/  BSSY.RECONVERGENT B6, `(.L_x_2244) ;  /* 0x00000e7000067945 */ /* 0x000fe20003800200 */
[----:B------:R-:W-:-:S04]  /*0fa0*/  UPRMT UR4, UR39, 0x9910, URZ ;  /* 0x0000991027047896 */ /* 0x000fc800080000ff */
        /* <DEDUP_REMOVED lines=14> */
[----:B--2---:R0:W2:Y:S01]  /*1090*/  I2F.S16 R28, R4 ;  /* 0x00000004001c7306 */ /* 0x0040a20000101400 */
[----:B------:R-:W-:Y:S05]  /*10a0*/  BRA `(.L_x_2250) ;  /* 0x0000000c00547947 */ /* 0x000fea0003800000 */
.L_x_2248:
[----:B------:R-:W2:Y:S02]  /*10b0*/  LDG.E.U8 R4, desc[UR36][R4.64] ;  /* 0x0000002404047981 */ /* 0x000ea4000c1e1100 */
[----:B--2---:R-:W-:Y:S01]  /*10c0*/  I2FP.F32.U32 R28, R4 ;  /* 0x00000004001c7245 */ /* 0x004fe20000201000 */
[----:B------:R-:W-:Y:S06]  /*10d0*/  BRA `(.L_x_2250) ;  /* 0x0000000c00487947 */ /* 0x000fec0003800000 */
.L_x_2247:
        /* <DEDUP_REMOVED lines=9> */
.L_x_2252:
[----:B------:R-:W2:Y:S02]  /*1170*/  LDG.E R4, desc[UR36][R4.64] ;  /* 0x0000002404047981 */ /* 0x000ea4000c1e1900 */
[----:B--2---:R-:W-:Y:S01]  /*1180*/  I2FP.F32.S32 R28, R4 ;  /* 0x00000004001c7245 */ /* 0x004fe20000201400 */
[----:B------:R-:W-:Y:S06]  /*1190*/  BRA `(.L_x_2250) ;  /* 0x0000000c00187947 */ /* 0x000fec0003800000 */
.L_x_2251:
[----:B------:R-:W2:Y:S02]  /*11a0*/  LDG.E.U16 R4, desc[UR36][R4.64] ;  /* 0x0000002404047981 */ /* 0x000ea4000c1e1500 */
[----:B--2---:R4:W0:Y:S01]  /*11b0*/  I2F.S16 R28, R4 ;  /* 0x00000004001c7306 */ /* 0x0048220000101400 */
[----:B------:R-:W-:Y:S05]  /*11c0*/  BRA `(.L_x_2250) ;  /* 0x0000000c000c7947 */ /* 0x000fea0003800000 */
.L_x_2246:
        /* <DEDUP_REMOVED lines=8> */
.L_x_2254:
[----:B------:R-:W2:Y:S02]  /*1250*/  LDG.E.U16 R4, desc[UR36][R4.64] ;  /* 0x0000002404047981 */ /* 0x000ea4000c1e1500 */
[----:B--2---:R-:W-:Y:S01]  /*1260*/  HADD2.F32 R28, -RZ, R4.H0_H0 ;  /* 0x20000004ff1c7230 */ /* 0x004fe20000004100 */
[----:B------:R-:W-:Y:S06]  /*1270*/  BRA `(.L_x_2250) ;  /* 0x0000000800e07947 */ /* 0x000fec0003800000 */
.L_x_2253:
        /* <DEDUP_REMOVED lines=8> */
.L_x_2256:
[----:B------:R-:W2:Y:S02]  /*1300*/  LDG.E.U16 R4, desc[UR36][R4.64] ;  /* 0x0000002404047981 */ /* 0x000ea4000c1e1500 */
[----:B--2---:R-:W-:Y:S01]  /*1310*/  HADD2.F32 R28, -RZ, R4.H0_H0 ;  /* 0x20000004ff1c7230 */ /* 0x004fe20000004100 */
[----:B------:R-:W-:Y:S06]  /*1320*/  BRA `(.L_x_2250) ;  /* 0x0000000800b47947 */ /* 0x000fec0003800000 */
.L_x_2255:
        /* <DEDUP_REMOVED lines=11> */
.L_x_2245:
        /* <DEDUP_REMOVED lines=12> */
.L_x_2259:
        /* <DEDUP_REMOVED lines=11> */
.L_x_2258:
        /* <DEDUP_REMOVED lines=25> */
.L_x_2261:
        /* <DEDUP_REMOVED lines=11> */
[----:B------:R-:W-:Y:S01]  /*1790*/  LOP3.LUT R28, R0, 0x80000000, R3, 0xf8, !PT ;  /* 0x80000000001c7812 */ /* 0x000fe200078ef803 */
[----:B------:R-:W-:Y:S06]  /*17a0*/  BRA `(.L_x_2250) ;  /* 0x0000000400947947 */ /* 0x000fec0003800000 */
.L_x_2260:
[----:B------:R-:W2:Y:S02]  /*17b0*/  LDG.E.U16 R4, desc[UR36][R4.64] ;  /* 0x0000002404047981 */ /* 0x000ea4000c1e1500 */
[----:B--2---:R-:W-:Y:S01]  /*17c0*/  IMAD.U32 R28, R4, 0x10000, RZ ;  /* 0x00010000041c7824 */ /* 0x004fe200078e00ff */
[----:B------:R-:W-:Y:S06]  /*17d0*/  BRA `(.L_x_2250) ;  /* 0x0000000400887947 */ /* 0x000fec0003800000 */
.L_x_2257:
        /* <DEDUP_REMOVED lines=11> */
.L_x_2264:
        /* <DEDUP_REMOVED lines=20> */
.L_x_2266:
[----:B------:R-:W-:Y:S05]  /*19d0*/  BSYNC.RECONVERGENT B0 ;  /* 0x0000000000007941 */ /* 0x000fea0003800200 */
.L_x_2265:
[----:B------:R-:W-:Y:S01]  /*19e0*/  IMAD.SHL.U32 R0, R0, 0x100000, RZ ;  /* 0x0010000000007824 */ /* 0x000fe200078e00ff */
[----:B------:R-:W-:-:S04]  /*19f0*/  LEA R3, R3, 0x3b800000, 0x17 ;  /* 0x3b80000003037811 */ /* 0x000fc800078eb8ff */
[----:B------:R-:W-:Y:S01]  /*1a00*/  LOP3.LUT R28, R3, R0, R7, 0xfe, !PT ;  /* 0x00000000031c7212 */ /* 0x000fe200078efe07 */
[----:B------:R-:W-:Y:S06]  /*1a10*/  BRA `(.L_x_2250) ;  /* 0x0000000000f87947 */ /* 0x000fec0003800000 */
.L_x_2263:
        /* <DEDUP_REMOVED lines=20> */
.L_x_2268:
[----:B------:R-:W-:Y:S05]  /*1b60*/  BSYNC.RECONVERGENT B0 ;  /* 0x0000000000007941 */ /* 0x000fea0003800200 */
.L_x_2267:
[----:B------:R-:W-:Y:S01]  /*1b70*/  IMAD.SHL.U32 R0, R0, 0x200000, RZ ;  /* 0x0020000000007824 */ /* 0x000fe200078e00ff */
[----:B------:R-:W-:-:S04]  /*1b80*/  LEA R3, R3, 0x37800000, 0x17 ;  /* 0x3780000003037811 */ /* 0x000fc800078eb8ff */
[----:B------:R-:W-:Y:S01]  /*1b90*/  LOP3.LUT R28, R3, R0, R7, 0xfe, !PT ;  /* 0x00000000031c7212 */ /* 0x000fe200078efe07 */
[----:B------:R-:W-:Y:S06]  /*1ba0*/  BRA `(.L_x_2250) ;  /* 0x0000000000947947 */ /* 0x000fec0003800000 */
.L_x_2262:
[----:B------:R-:W-:-:S09]  /*1bb0*/  UISETP.NE.AND UP0, UPT, UR4, 0x1c, UPT ;  /* 0x0000001c0400788c */ /* 0x000fd2000bf05270 */
[----:B------:R-:W-:Y:S05]  /*1bc0*/  BRA.U !UP0, `(.L_x_2269) ;  /* 0x0000000108847547 */ /* 0x000fea000b800000 */
[----:B------:R-:W-:-:S09]  /*1bd0*/  UISETP.NE.AND UP0, UPT, UR4, 0x1d, UPT ;  /* 0x0000001d0400788c */ /* 0x000fd2000bf05270 */
[----:B------:R-:W-:Y:S05]  /*1be0*/  BRA.U !UP0, `(.L_x_2270) ;  /* 0x0000000108707547 */ /* 0x000fea000b800000 */
[----:B------:R-:W-:-:S09]  /*1bf0*/  UISETP.NE.AND UP0, UPT, UR4, 0x2c, UPT ;  /* 0x0000002c0400788c */ /* 0x000fd2000bf05270 */
[----:B------:R-:W-:Y:S05]  /*1c00*/  BRA.U !UP0, `(.L_x_2271) ;  /* 0x0000000108487547 */ /* 0x000fea000b800000 */
.L_x_2249:
[----:B------:R-:W-:Y:S01]  /*1c10*/  MOV R14, 0x0 ;  /* 0x00000000000e7802 */ /* 0x000fe20000000f00 */
[----:B------:R-:W0:Y:S01]  /*1c20*/  LDCU.64 UR4, c[0x4][0x128] ;  /* 0x01002500ff0477ac */ /* 0x000e220008000a00 */
[----:B------:R-:W-:Y:S02]  /*1c30*/  IMAD.MOV.U32 R8, RZ, RZ, 0x4e ;  /* 0x0000004eff087424 */ /* 0x000fe400078e00ff */
[----:B------:R-:W-:Y:S01]  /*1c40*/  IMAD.MOV.U32 R12, RZ, RZ, 0x1 ;  /* 0x00000001ff0c7424 */ /* 0x000fe200078e00ff */
[----:B------:R-:W2:Y:S01]  /*1c50*/  LDCU.64 UR6, c[0x4][0x130] ;  /* 0x01002600ff0677ac */ /* 0x000ea20008000a00 */
[----:B------:R-:W4:Y:S01]  /*1c60*/  LDC.64 R14, c[0x4][R14] ;  /* 0x010000000e0e7b82 */ /* 0x000f220000000a00 */
[----:B------:R-:W-:Y:S01]  /*1c70*/  IMAD.MOV.U32 R13, RZ, RZ, RZ ;  /* 0x000000ffff0d7224 */ /* 0x000fe200078e00ff */
[----:B------:R-:W1:Y:S01]  /*1c80*/  LDCU.64 UR8, c[0x4][0x18] ;  /* 0x01000300ff0877ac */ /* 0x000e620008000a00 */
[----:B0-----:R-:W-:Y:S02]  /*1c90*/  IMAD.U32 R4, RZ, RZ, UR4 ;  /* 0x00000004ff047e24 */ /* 0x001fe4000f8e00ff */
[----:B------:R-:W-:-:S02]  /*1ca0*/  IMAD.U32 R5, RZ, RZ, UR5 ;  /* 0x00000005ff057e24 */ /* 0x000fc4000f8e00ff */
[----:B--2---:R-:W-:Y:S02]  /*1cb0*/  IMAD.U32 R6, RZ, RZ, UR6 ;  /* 0x00000006ff067e24 */ /* 0x004fe4000f8e00ff */
[----:B------:R-:W-:Y:S02]  /*1cc0*/  IMAD.U32 R7, RZ, RZ, UR7 ;  /* 0x00000007ff077e24 */ /* 0x000fe4000f8e00ff */
[----:B-1----:R-:W-:Y:S02]  /*1cd0*/  IMAD.U32 R10, RZ, RZ, UR8 ;  /* 0x00000008ff0a7e24 */ /* 0x002fe4000f8e00ff */
[----:B------:R-:W-:-:S07]  /*1ce0*/  IMAD.U32 R11, RZ, RZ, UR9 ;  /* 0x00000009ff0b7e24 */ /* 0x000fce000f8e00ff */
[----:B------:R-:W-:-:S07]  /*1cf0*/  LEPC R20, `(.L_x_2272) ;  /* 0x000000001014794e */ /* 0x000fce0000000000 */
[----:B---345:R-:W-:Y:S05]  /*1d00*/  CALL.ABS.NOINC R14 ;  /* 0x000000000e007343 */ /* 0x038fea0003c00000 */
.L_x_2272:
[----:B------:R-:W-:Y:S01]  /*1d10*/  IMAD.MOV.U32 R28, RZ, RZ, RZ ;  /* 0x000000ffff1c7224 */ /* 0x000fe200078e00ff */
[----:B------:R-:W-:Y:S06]  /*1d20*/  BRA `(.L_x_2250) ;  /* 0x0000000000347947 */ /* 0x000fec0003800000 */
.L_x_2271:
        /* <DEDUP_REMOVED lines=8> */
.L_x_2270:
[----:B------:R-:W2:Y:S02]  /*1db0*/  LDG.E.64 R4, desc[UR36][R4.64] ;  /* 0x0000002404047981 */ /* 0x000ea4000c1e1b00 */
[----:B--2---:R0:W2:Y:S02]  /*1dc0*/  I2F.U64 R28, R4 ;  /* 0x00000004001c7312 */ /* 0x0040a40000301000 */
[----:B0-2---:R-:W-:Y:S05]  /*1dd0*/  BRA `(.L_x_2250) ;  /* 0x0000000000087947 */ /* 0x005fea0003800000 */
.L_x_2269:
[----:B------:R-:W2:Y:S02]  /*1de0*/  LDG.E R4, desc[UR36][R4.64] ;  /* 0x0000002404047981 */ /* 0x000ea4000c1e1900 */
[----:B--2---:R-:W-:-:S07]  /*1df0*/  I2FP.F32.U32 R28, R4 ;  /* 0x00000004001c7245 */ /* 0x004fce0000201000 */
.L_x_2250:
[----:B------:R-:W-:Y:S05]  /*1e00*/  BSYNC.RECONVERGENT B6 ;  /* 0x0000000000067941 */ /* 0x000fea0003800200 */
.L_x_2244:
[----:B------:R-:W-:-:S07]  /*1e10*/  VIADD R16, R19, 0x80 ;  /* 0x0000008013107836 */ /* 0x000fce0000000000 */
.L_x_2214:
[----:B------:R-:W-:Y:S05]  /*1e20*/  BSYNC.RECONVERGENT B7 ;  /* 0x0000000000077941 */ /* 0x000fea0003800200 */
.L_x_2213:
[----:B------:R-:W-:Y:S01]  /*1e30*/  ISETP.GE.AND P0, PT, R16, R17, PT ;  /* 0x000000111000720c */ /* 0x000fe20003f06270 */
[----:B------:R-:W-:Y:S01]  /*1e40*/  BSSY.RECONVERGENT B7, `(.L_x_2273) ;  /* 0x00001d9000077945 */ /* 0x000fe20003800200 */
[----:B------:R-:W-:Y:S02]  /*1e50*/  IMAD.MOV.U32 R27, RZ, RZ, RZ ;  /* 0x000000ffff1b7224 */ /* 0x000fe400078e00ff */
[----:B------:R-:W-:-:S09]  /*1e60*/  IMAD.MOV.U32 R22, RZ, RZ, RZ ;  /* 0x000000ffff167224 */ /* 0x000fd200078e00ff */
[----:B------:R-:W-:Y:S05]  /*1e70*/  @P0 BRA `(.L_x_2274) ;  /* 0x0000001c00540947 */ /* 0x000fea0003800000 */
[----:B0-2-4-:R-:W0:Y:S01]  /*1e80*/  LDC.64 R4, c[0x0][0x390] ;  /* 0x0000e400ff047b82 */ /* 0x015e220000000a00 */
[----:B------:R-:W2:Y:S01]  /*1e90*/  LDCU UR5, c[0x0][0x3a8] ;  /* 0x00007500ff0577ac */ /* 0x000ea20008000800 */
[----:B------:R-:W-:Y:S01]  /*1ea0*/  IMAD R18, R2, 0x200, R16 ;  /* 0x0000020002127824 */ /* 0x000fe200078e0210 */
        /* <DEDUP_REMOVED lines=18> */
.L_x_2279:
[----:B------:R-:W2:Y:S02]  /*1fd0*/  LDG.E.U8 R4, desc[UR36][R4.64] ;  /* 0x0000002404047981 */ /* 0x000ea4000c1e1100 */
[----:B--2---:R-:W-:Y:S01]  /*1fe0*/  I2FP.F32.U32 R27, R4 ;  /* 0x00000004001b7245 */ /* 0x004fe20000201000 */
[----:B------:R-:W-:Y:S06]  /*1ff0*/  BRA `(.L_x_2281) ;  /* 0x0000000c00447947 */ /* 0x000fec0003800000 */
.L_x_2278:
        /* <DEDUP_REMOVED lines=9> */
.L_x_2283:
[----:B------:R-:W2:Y:S02]  /*2090*/  LDG.E R4, desc[UR36][R4.64] ;  /* 0x0000002404047981 */ /* 0x000ea4000c1e1900 */
[----:B--2---:R-:W-:Y:S01]  /*20a0*/  I2FP.F32.S32 R27, R4 ;  /* 0x00000004001b7245 */ /* 0x004fe20000201400 */
[----:B------:R-:W-:Y:S06]  /*20b0*/  BRA `(.L_x_2281) ;  /* 0x0000000c00147947 */ /* 0x000fec0003800000 */
.L_x_2282:
[----:B------:R-:W2:Y:S02]  /*20c0*/  LDG.E.U16 R4, desc[UR36][R4.64] ;  /* 0x0000002404047981 */ /* 0x000ea4000c1e1500 */
[----:B--2---:R0:W2:Y:S01]  /*20d0*/  I2F.S16 R27, R4 ;  /* 0x00000004001b7306 */ /* 0x0040a20000101400 */
[----:B------:R-:W-:Y:S05]  /*20e0*/  BRA `(.L_x_2281) ;  /* 0x0000000c00087947 */ /* 0x000fea0003800000 */
.L_x_2277:
        /* <DEDUP_REMOVED lines=8> */
.L_x_2285:
[----:B------:R-:W2:Y:S02]  /*2170*/  LDG.E.U16 R4, desc[UR36][R4.64] ;  /* 0x0000002404047981 */ /* 0x000ea4000c1e1500 */
[----:B--2---:R-:W-:Y:S01]  /*2180*/  HADD2.F32 R27, -RZ, R4.H0_H0 ;  /* 0x20000004ff1b7230 */ /* 0x004fe20000004100 */
[----:B------:R-:W-:Y:S06]  /*2190*/  BRA `(.L_x_2281) ;  /* 0x0000000800dc7947 */ /* 0x000fec0003800000 */
.L_x_2284:
        /* <DEDUP_REMOVED lines=8> */
.L_x_2287:
[----:B------:R-:W2:Y:S02]  /*2220*/  LDG.E.U16 R4, desc[UR36][R4.64] ;  /* 0x0000002404047981 */ /* 0x000ea4000c1e1500 */
[----:B--2---:R-:W-:Y:S01]  /*2230*/  HADD2.F32 R27, -RZ, R4.H0_H0 ;  /* 0x20000004ff1b7230 */ /* 0x004fe20000004100 */
[----:B------:R-:W-:Y:S06]  /*2240*/  BRA `(.L_x_2281) ;  /* 0x0000000800b07947 */ /* 0x000fec0003800000 */
.L_x_2286:
        /* <DEDUP_REMOVED lines=11> */
.L_x_2276:
        /* <DEDUP_REMOVED lines=12> */
.L_x_2290:
        /* <DEDUP_REMOVED lines=11> */
.L_x_2289:
        /* <DEDUP_REMOVED lines=25> */
.L_x_2292:
[----:B------:R-:W2:Y:S02]  /*2600*/  LDG.E.U8 R4, desc[UR36][R4.64] ;  /* 0x0000002404047981 */ /* 0x000ea4000c1e1100 */
[C---:B--2---:R-:W-:Y:S02]  /*2610*/  IMAD.SHL.U32 R0, R4.reuse, 0x2000000, RZ ;  /* 0x0200000004007824 */ /* 0x044fe400078e00ff */
[----:B------:R-:W-:-:S03]  /*2620*/  IMAD.SHL.U32 R6, R4, 0x100, RZ ;  /* 0x0000010004067824 */ /* 0x000fc600078e00ff */
        /* <DEDUP_REMOVED lines=9> */
.L_x_2291:
[----:B------:R-:W2:Y:S02]  /*26c0*/  LDG.E.U16 R4, desc[UR36][R4.64] ;  /* 0x0000002404047981 */ /* 0x000ea4000c1e1500 */
[----:B--2---:R-:W-:Y:S01]  /*26d0*/  IMAD.U32 R27, R4, 0x10000, RZ ;  /* 0x00010000041b7824 */ /* 0x004fe200078e00ff */
[----:B------:R-:W-:Y:S06]  /*26e0*/  BRA `(.L_x_2281) ;  /* 0x0000000400887947 */ /* 0x000fec0003800000 */
.L_x_2288:
        /* <DEDUP_REMOVED lines=11> */
.L_x_2295:
        /* <DEDUP_REMOVED lines=20> */
.L_x_2297:
[----:B------:R-:W-:Y:S05]  /*28e0*/  BSYNC.RECONVERGENT B0 ;  /* 0x0000000000007941 */ /* 0x000fea0003800200 */
.L_x_2296:
[----:B------:R-:W-:Y:S01]  /*28f0*/  IMAD.SHL.U32 R0, R0, 0x100000, RZ ;  /* 0x0010000000007824 */ /* 0x000fe200078e00ff */
[----:B------:R-:W-:-:S04]  /*2900*/  LEA R3, R3, 0x3b800000, 0x17 ;  /* 0x3b80000003037811 */ /* 0x000fc800078eb8ff */
[----:B------:R-:W-:Y:S01]  /*2910*/  LOP3.LUT R27, R3, R0, R27, 0xfe, !PT ;  /* 0x00000000031b7212 */ /* 0x000fe200078efe1b */
[----:B------:R-:W-:Y:S06]  /*2920*/  BRA `(.L_x_2281) ;  /* 0x0000000000f87947 */ /* 0x000fec0003800000 */
.L_x_2294:
        /* <DEDUP_REMOVED lines=20> */
.L_x_2299:
[----:B------:R-:W-:Y:S05]  /*2a70*/  BSYNC.RECONVERGENT B0 ;  /* 0x0000000000007941 */ /* 0x000fea0003800200 */
.L_x_2298:
[----:B------:R-:W-:Y:S01]  /*2a80*/  IMAD.SHL.U32 R0, R0, 0x200000, RZ ;  /* 0x0020000000007824 */ /* 0x000fe200078e00ff */
[----:B------:R-:W-:-:S04]  /*2a90*/  LEA R3, R3, 0x37800000, 0x17 ;  /* 0x3780000003037811 */ /* 0x000fc800078eb8ff */
[----:B------:R-:W-:Y:S01]  /*2aa0*/  LOP3.LUT R27, R3, R0, R27, 0xfe, !PT ;  /* 0x00000000031b7212 */ /* 0x000fe200078efe1b */
[----:B------:R-:W-:Y:S06]  /*2ab0*/  BRA `(.L_x_2281) ;  /* 0x0000000000947947 */ /* 0x000fec0003800000 */
.L_x_2293:
        /* <DEDUP_REMOVED lines=14> */
.L_x_2280:
        /* <DEDUP_REMOVED lines=16> */
.L_x_2302:
[----:B------:R-:W-:Y:S01]  /*2ca0*/  IMAD.MOV.U32 R27, RZ, RZ, RZ ;  /* 0x000000ffff1b7224 */ /* 0x000fe200078e00ff */
[----:B------:R-:W-:Y:S06]  /*2cb0*/  BRA `(.L_x_2281) ;  /* 0x0000000000147947 */ /* 0x000fec0003800000 */
.L_x_2301:
[----:B------:R-:W2:Y:S02]  /*2cc0*/  LDG.E.64 R4, desc[UR36][R4.64] ;  /* 0x0000002404047981 */ /* 0x000ea4000c1e1b00 */
[----:B--2---:R0:W2:Y:S02]  /*2cd0*/  I2F.U64 R27, R4 ;  /* 0x00000004001b7312 */ /* 0x0040a40000301000 */
[----:B0-2---:R-:W-:Y:S05]  /*2ce0*/  BRA `(.L_x_2281) ;  /* 0x0000000000087947 */ /* 0x005fea0003800000 */
.L_x_2300:
[----:B------:R-:W2:Y:S02]  /*2cf0*/  LDG.E R4, desc[UR36][R4.64] ;  /* 0x0000002404047981 */ /* 0x000ea4000c1e1900 */
[----:B--2---:R-:W-:-:S07]  /*2d00*/  I2FP.F32.U32 R27, R4 ;  /* 0x00000004001b7245 */ /* 0x004fce0000201000 */
.L_x_2281:
[----:B------:R-:W-:Y:S05]  /*2d10*/  BSYNC.RECONVERGENT B6 ;  /* 0x0000000000067941 */ /* 0x000fea0003800200 */
.L_x_2275:
        /* <DEDUP_REMOVED lines=20> */
.L_x_2307:
[----:B------:R-:W2:Y:S02]  /*2e60*/  LDG.E.U8 R4, desc[UR36][R4.64] ;  /* 0x0000002404047981 */ /* 0x000ea4000c1e1100 */
[----:B--2---:R-:W-:Y:S01]  /*2e70*/  I2FP.F32.U32 R22, R4 ;  /* 0x0000000400167245 */ /* 0x004fe20000201000 */
[----:B------:R-:W-:Y:S06]  /*2e80*/  BRA `(.L_x_2309) ;  /* 0x0000000c00487947 */ /* 0x000fec0003800000 */
.L_x_2306:
        /* <DEDUP_REMOVED lines=9> */
.L_x_2311:
[----:B------:R-:W2:Y:S02]  /*2f20*/  LDG.E R4, desc[UR36][R4.64] ;  /* 0x0000002404047981 */ /* 0x000ea4000c1e1900 */
[----:B--2---:R-:W-:Y:S01]  /*2f30*/  I2FP.F32.S32 R22, R4 ;  /* 0x0000000400167245 */ /* 0x004fe20000201400 */
[----:B------:R-:W-:Y:S06]  /*2f40*/  BRA `(.L_x_2309) ;  /* 0x0000000c00187947 */ /* 0x000fec0003800000 */
.L_x_2310:
[----:B------:R-:W2:Y:S02]  /*2f50*/  LDG.E.U16 R4, desc[UR36][R4.64] ;  /* 0x0000002404047981 */ /* 0x000ea4000c1e1500 */
[----:B--2---:R4:W0:Y:S01]  /*2f60*/  I2F.S16 R22, R4 ;  /* 0x0000000400167306 */ /* 0x0048220000101400 */
[----:B------:R-:W-:Y:S05]  /*2f70*/  BRA `(.L_x_2309) ;  /* 0x0000000c000c7947 */ /* 0x000fea0003800000 */
.L_x_2305:
        /* <DEDUP_REMOVED lines=8> */
.L_x_2313:
[----:B------:R-:W2:Y:S02]  /*3000*/  LDG.E.U16 R4, desc[UR36][R4.64] ;  /* 0x0000002404047981 */ /* 0x000ea4000c1e1500 */
[----:B--2---:R-:W-:Y:S01]  /*3010*/  HADD2.F32 R22, -RZ, R4.H0_H0 ;  /* 0x20000004ff167230 */ /* 0x004fe20000004100 */
[----:B------:R-:W-:Y:S06]  /*3020*/  BRA `(.L_x_2309) ;  /* 0x0000000800e07947 */ /* 0x000fec0003800000 */
.L_x_2312:
        /* <DEDUP_REMOVED lines=8> */
.L_x_2315:
[----:B------:R-:W2:Y:S02]  /*30b0*/  LDG.E.U16 R4, desc[UR36][R4.64] ;  /* 0x0000002404047981 */ /* 0x000ea4000c1e1500 */
[----:B--2---:R-:W-:Y:S01]  /*30c0*/  HADD2.F32 R22, -RZ, R4.H0_H0 ;  /* 0x20000004ff167230 */ /* 0x004fe20000004100 */
[----:B------:R-:W-:Y:S06]  /*30d0*/  BRA `(.L_x_2309) ;  /* 0x0000000800b47947 */ /* 0x000fec0003800000 */
.L_x_2314:
        /* <DEDUP_REMOVED lines=11> */
.L_x_2304:
        /* <DEDUP_REMOVED lines=12> */
.L_x_2318:
        /* <DEDUP_REMOVED lines=11> */
.L_x_2317:
        /* <DEDUP_REMOVED lines=25> */
.L_x_2320:
        /* <DEDUP_REMOVED lines=11> */
[----:B------:R-:W-:Y:S01]  /*3540*/  LOP3.LUT R22, R0, 0x80000000, R3, 0xf8, !PT ;  /* 0x8000000000167812 */ /* 0x000fe200078ef803 */
[----:B------:R-:W-:Y:S06]  /*3550*/  BRA `(.L_x_2309) ;  /* 0x0000000400947947 */ /* 0x000fec0003800000 */
.L_x_2319:
[----:B------:R-:W2:Y:S02]  /*3560*/  LDG.E.U16 R4, desc[UR36][R4.64] ;  /* 0x0000002404047981 */ /* 0x000ea4000c1e1500 */
[----:B--2---:R-:W-:Y:S01]  /*3570*/  IMAD.U32 R22, R4, 0x10000, RZ ;  /* 0x0001000004167824 */ /* 0x004fe200078e00ff */
[----:B------:R-:W-:Y:S06]  /*3580*/  BRA `(.L_x_2309) ;  /* 0x0000000400887947 */ /* 0x000fec0003800000 */
.L_x_2316:
        /* <DEDUP_REMOVED lines=11> */
.L_x_2323:
        /* <DEDUP_REMOVED lines=20> */
.L_x_2325:
[----:B------:R-:W-:Y:S05]  /*3780*/  BSYNC.RECONVERGENT B0 ;  /* 0x0000000000007941 */ /* 0x000fea0003800200 */
.L_x_2324:
[----:B------:R-:W-:Y:S01]  /*3790*/  IMAD.SHL.U32 R0, R0, 0x100000, RZ ;  /* 0x0010000000007824 */ /* 0x000fe200078e00ff */
[----:B------:R-:W-:-:S04]  /*37a0*/  LEA R3, R3, 0x3b800000, 0x17 ;  /* 0x3b80000003037811 */ /* 0x000fc800078eb8ff */
[----:B------:R-:W-:Y:S01]  /*37b0*/  LOP3.LUT R22, R3, R0, R7, 0xfe, !PT ;  /* 0x0000000003167212 */ /* 0x000fe200078efe07 */
[----:B------:R-:W-:Y:S06]  /*37c0*/  BRA `(.L_x_2309) ;  /* 0x0000000000f87947 */ /* 0x000fec0003800000 */
.L_x_2322:
        /* <DEDUP_REMOVED lines=20> */
.L_x_2327:
[----:B------:R-:W-:Y:S05]  /*3910*/  BSYNC.RECONVERGENT B0 ;  /* 0x0000000000007941 */ /* 0x000fea0003800200 */
.L_x_2326:
[----:B------:R-:W-:Y:S01]  /*3920*/  IMAD.SHL.U32 R0, R0, 0x200000, RZ ;  /* 0x0020000000007824 */ /* 0x000fe200078e00ff */
[----:B------:R-:W-:-:S04]  /*3930*/  LEA R3, R3, 0x37800000, 0x17 ;  /* 0x3780000003037811 */ /* 0x000fc800078eb8ff */
[----:B------:R-:W-:Y:S01]  /*3940*/  LOP3.LUT R22, R3, R0, R7, 0xfe, !PT ;  /* 0x0000000003167212 */ /* 0x000fe200078efe07 */
[----:B------:R-:W-:Y:S06]  /*3950*/  BRA `(.L_x_2309) ;  /* 0x0000000000947947 */ /* 0x000fec0003800000 */
.L_x_2321:
        /* <DEDUP_REMOVED lines=14> */
.L_x_2308:
        /* <DEDUP_REMOVED lines=16> */
.L_x_2330:
[----:B------:R-:W-:Y:S01]  /*3b40*/  IMAD.MOV.U32 R22, RZ, RZ, RZ ;  /* 0x000000ffff167224 */ /* 0x000fe200078e00ff */
[----:B------:R-:W-:Y:S06]  /*3b50*/  BRA `(.L_x_2309) ;  /* 0x0000000000147947 */ /* 0x000fec0003800000 */
.L_x_2329:
[----:B------:R-:W2:Y:S02]  /*3b60*/  LDG.E.64 R22, desc[UR36][R4.64] ;  /* 0x0000002404167981 */ /* 0x000ea4000c1e1b00 */
[----:B--2---:R0:W2:Y:S02]  /*3b70*/  I2F.U64 R22, R22 ;  /* 0x0000001600167312 */ /* 0x0040a40000301000 */
[----:B0-2---:R-:W-:Y:S05]  /*3b80*/  BRA `(.L_x_2309) ;  /* 0x0000000000087947 */ /* 0x005fea0003800000 */
.L_x_2328:
[----:B------:R-:W2:Y:S02]  /*3b90*/  LDG.E R4, desc[UR36][R4.64] ;  /* 0x0000002404047981 */ /* 0x000ea4000c1e1900 */
[----:B--2---:R-:W-:-:S07]  /*3ba0*/  I2FP.F32.U32 R22, R4 ;  /* 0x0000000400167245 */ /* 0x004fce0000201000 */
.L_x_2309:
[----:B------:R-:W-:Y:S05]  /*3bb0*/  BSYNC.RECONVERGENT B6 ;  /* 0x0000000000067941 */ /* 0x000fea0003800200 */
.L_x_2303:
[----:B------:R-:W-:-:S07]  /*3bc0*/  VIADD R16, R16, 0x80 ;  /* 0x0000008010107836 */ /* 0x000fce0000000000 */
.L_x_2274:
[----:B------:R-:W-:Y:S05]  /*3bd0*/  BSYNC.RECONVERGENT B7 ;  /* 0x0000000000077941 */ /* 0x000fea0003800200 */
.L_x_2273:
[----:B------:R-:W-:Y:S01]  /*3be0*/  ISETP.GE.AND P0, PT, R16, R17, PT ;  /* 0x000000111000720c */ /* 0x000fe20003f06270 */
[----:B------:R-:W-:Y:S01]  /*3bf0*/  BSSY.RECONVERGENT B7, `(.L_x_2331) ;  /* 0x00001d8000077945 */ /* 0x000fe20003800200 */
[----:B------:R-:W-:-:S11]  /*3c00*/  CS2R R24, SRZ ;  /* 0x0000000000187805 */ /* 0x000fd6000001ff00 */
        /* <DEDUP_REMOVED lines=22> */
.L_x_2337:
[----:B------:R-:W2:Y:S02]  /*3d70*/  LDG.E.U8 R4, desc[UR36][R4.64] ;  /* 0x0000002404047981 */ /* 0x000ea4000c1e1100 */
[----:B--2---:R-:W-:Y:S01]  /*3d80*/  I2FP.F32.U32 R25, R4 ;  /* 0x0000000400197245 */ /* 0x004fe20000201000 */
[----:B------:R-:W-:Y:S06]  /*3d90*/  BRA `(.L_x_2339) ;  /* 0x0000000c00447947 */ /* 0x000fec0003800000 */
.L_x_2336:
        /* <DEDUP_REMOVED lines=9> */
.L_x_2341:
[----:B------:R-:W2:Y:S02]  /*3e30*/  LDG.E R4, desc[UR36][R4.64] ;  /* 0x0000002404047981 */ /* 0x000ea4000c1e1900 */
[----:B--2---:R-:W-:Y:S01]  /*3e40*/  I2FP.F32.S32 R25, R4 ;  /* 0x0000000400197245 */ /* 0x004fe20000201400 */
[----:B------:R-:W-:Y:S06]  /*3e50*/  BRA `(.L_x_2339) ;  /* 0x0000000c00147947 */ /* 0x000fec0003800000 */
.L_x_2340:
[----:B------:R-:W2:Y:S02]  /*3e60*/  LDG.E.U16 R4, desc[UR36][R4.64] ;  /* 0x0000002404047981 */ /* 0x000ea4000c1e1500 */
[----:B--2---:R0:W2:Y:S01]  /*3e70*/  I2F.S16 R25, R4 ;  /* 0x0000000400197306 */ /* 0x0040a20000101400 */
[----:B------:R-:W-:Y:S05]  /*3e80*/  BRA `(.L_x_2339) ;  /* 0x0000000c00087947 */ /* 0x000fea0003800000 */
.L_x_2335:
        /* <DEDUP_REMOVED lines=8> */
.L_x_2343:
[----:B------:R-:W2:Y:S02]  /*3f10*/  LDG.E.U16 R4, desc[UR36][R4.64] ;  /* 0x0000002404047981 */ /* 0x000ea4000c1e1500 */
[----:B--2---:R-:W-:Y:S01]  /*3f20*/  HADD2.F32 R25, -RZ, R4.H0_H0 ;  /* 0x20000004ff197230 */ /* 0x004fe20000004100 */
[----:B------:R-:W-:Y:S06]  /*3f30*/  BRA `(.L_x_2339) ;  /* 0x0000000800dc7947 */ /* 0x000fec0003800000 */
.L_x_2342:
        /* <DEDUP_REMOVED lines=8> */
.L_x_2345:
[----:B------:R-:W2:Y:S02]  /*3fc0*/  LDG.E.U16 R4, desc[UR36][R4.64] ;  /* 0x0000002404047981 */ /* 0x000ea4000c1e1500 */
[----:B--2---:R-:W-:Y:S01]  /*3fd0*/  HADD2.F32 R25, -RZ, R4.H0_H0 ;  /* 0x20000004ff197230 */ /* 0x004fe20000004100 */
[----:B------:R-:W-:Y:S06]  /*3fe0*/  BRA `(.L_x_2339) ;  /* 0x0000000800b07947 */ /* 0x000fec0003800000 */
.L_x_2344:
        /* <DEDUP_REMOVED lines=11> */
.L_x_2334:
        /* <DEDUP_REMOVED lines=12> */
.L_x_2348:
        /* <DEDUP_REMOVED lines=11> */
.L_x_2347:
        /* <DEDUP_REMOVED lines=25> */
.L_x_2350:
        /* <DEDUP_REMOVED lines=12> */
.L_x_2349:
[----:B------:R-:W2:Y:S02]  /*4460*/  LDG.E.U16 R4, desc[UR36][R4.64] ;  /* 0x0000002404047981 */ /* 0x000ea4000c1e1500 */
[----:B--2---:R-:W-:Y:S01]  /*4470*/  IMAD.U32 R25, R4, 0x10000, RZ ;  /* 0x0001000004197824 */ /* 0x004fe200078e00ff */
[----:B------:R-:W-:Y:S06]  /*4480*/  BRA `(.L_x_2339) ;  /* 0x0000000400887947 */ /* 0x000fec0003800000 */
.L_x_2346:
        /* <DEDUP_REMOVED lines=11> */
.L_x_2353:
        /* <DEDUP_REMOVED lines=20> */
.L_x_2355:
[----:B------:R-:W-:Y:S05]  /*4680*/  BSYNC.RECONVERGENT B0 ;  /* 0x0000000000007941 */ /* 0x000fea0003800200 */
.L_x_2354:
[----:B------:R-:W-:Y:S01]  /*4690*/  IMAD.SHL.U32 R0, R0, 0x100000, RZ ;  /* 0x0010000000007824 */ /* 0x000fe200078e00ff */
[----:B------:R-:W-:-:S04]  /*46a0*/  LEA R3, R3, 0x3b800000, 0x17 ;  /* 0x3b80000003037811 */ /* 0x000fc800078eb8ff */
[----:B------:R-:W-:Y:S01]  /*46b0*/  LOP3.LUT R25, R3, R0, R25, 0xfe, !PT ;  /* 0x0000000003197212 */ /* 0x000fe200078efe19 */
[----:B------:R-:W-:Y:S06]  /*46c0*/  BRA `(.L_x_2339) ;  /* 0x0000000000f87947 */ /* 0x000fec0003800000 */
.L_x_2352:
        /* <DEDUP_REMOVED lines=20> */
.L_x_2357:
[----:B------:R-:W-:Y:S05]  /*4810*/  BSYNC.RECONVERGENT B0 ;  /* 0x0000000000007941 */ /* 0x000fea0003800200 */
.L_x_2356:
[----:B------:R-:W-:Y:S01]  /*4820*/  IMAD.SHL.U32 R0, R0, 0x200000, RZ ;  /* 0x0020000000007824 */ /* 0x000fe200078e00ff */
[----:B------:R-:W-:-:S04]  /*4830*/  LEA R3, R3, 0x37800000, 0x17 ;  /* 0x3780000003037811 */ /* 0x000fc800078eb8ff */
[----:B------:R-:W-:Y:S01]  /*4840*/  LOP3.LUT R25, R3, R0, R25, 0xfe, !PT ;  /* 0x0000000003197212 */ /* 0x000fe200078efe19 */
[----:B------:R-:W-:Y:S06]  /*4850*/  BRA `(.L_x_2339) ;  /* 0x0000000000947947 */ /* 0x000fec0003800000 */
.L_x_2351:
        /* <DEDUP_REMOVED lines=14> */
.L_x_2338:
        /* <DEDUP_REMOVED lines=16> */
.L_x_2360:
[----:B------:R-:W-:Y:S01]  /*4a40*/  IMAD.MOV.U32 R25, RZ, RZ, RZ ;  /* 0x000000ffff197224 */ /* 0x000fe200078e00ff */
[----:B------:R-:W-:Y:S06]  /*4a50*/  BRA `(.L_x_2339) ;  /* 0x0000000000147947 */ /* 0x000fec0003800000 */
.L_x_2359:
[----:B------:R-:W2:Y:S02]  /*4a60*/  LDG.E.64 R4, desc[UR36][R4.64] ;  /* 0x0000002404047981 */ /* 0x000ea4000c1e1b00 */
[----:B--2---:R0:W2:Y:S02]  /*4a70*/  I2F.U64 R25, R4 ;  /* 0x0000000400197312 */ /* 0x0040a40000301000 */
[----:B0-2---:R-:W-:Y:S05]  /*4a80*/  BRA `(.L_x_2339) ;  /* 0x0000000000087947 */ /* 0x005fea0003800000 */
.L_x_2358:
[----:B------:R-:W2:Y:S02]  /*4a90*/  LDG.E R4, desc[UR36][R4.64] ;  /* 0x0000002404047981 */ /* 0x000ea4000c1e1900 */
[----:B--2---:R-:W-:-:S07]  /*4aa0*/  I2FP.F32.U32 R25, R4 ;  /* 0x0000000400197245 */ /* 0x004fce0000201000 */
.L_x_2339:
[----:B------:R-:W-:Y:S05]  /*4ab0*/  BSYNC.RECONVERGENT B6 ;  /* 0x0000000000067941 */ /* 0x000fea0003800200 */
.L_x_2333:
[----:B0---4-:R-:W0:Y:S01]  /*4ac0*/  LDC.64 R4, c[0x0][0x398] ;  /* 0x0000e600ff047b82 */ /* 0x011e220000000a00 */
[----:B------:R-:W4:Y:S01]  /*4ad0*/  LDCU UR5, c[0x0][0x3ac] ;  /* 0x00007580ff0577ac */ /* 0x000f220008000800 */
[----:B------:R-:W-:Y:S01]  /*4ae0*/  BSSY.RECONVERGENT B6, `(.L_x_2361) ;  /* 0x00000e7000067945 */ /* 0x000fe20003800200 */
[----:B------:R-:W-:-:S04]  /*4af0*/  UPRMT UR4, UR39, 0x9910, URZ ;  /* 0x0000991027047896 */ /* 0x000fc800080000ff */
[----:B------:R-:W-:Y:S01]  /*4b00*/  UISETP.GT.AND UP0, UPT, UR4, 0x9, UPT ;  /* 0x000000090400788c */ /* 0x000fe2000bf04270 */
[----:B----4-:R-:W-:-:S05]  /*4b10*/  IMAD R3, R18, UR5, RZ ;  /* 0x0000000512037c24 */ /* 0x010fca000f8e02ff */
        /* <DEDUP_REMOVED lines=11> */
[----:B------:R-:W4:Y:S02]  /*4bd0*/  LDG.E.S8 R4, desc[UR36][R4.64] ;  /* 0x0000002404047981 */ /* 0x000f24000c1e1300 */
[----:B----4-:R0:W4:Y:S01]  /*4be0*/  I2F.S16 R24, R4 ;  /* 0x0000000400187306 */ /* 0x0101220000101400 */
[----:B------:R-:W-:Y:S05]  /*4bf0*/  BRA `(.L_x_2367) ;  /* 0x0000000c00547947 */ /* 0x000fea0003800000 */
.L_x_2365:
[----:B------:R-:W4:Y:S02]  /*4c00*/  LDG.E.U8 R4, desc[UR36][R4.64] ;  /* 0x0000002404047981 */ /* 0x000f24000c1e1100 */
[----:B----4-:R-:W-:Y:S01]  /*4c10*/  I2FP.F32.U32 R24, R4 ;  /* 0x0000000400187245 */ /* 0x010fe20000201000 */
[----:B------:R-:W-:Y:S06]  /*4c20*/  BRA `(.L_x_2367) ;  /* 0x0000000c00487947 */ /* 0x000fec0003800000 */
.L_x_2364:
[----:B------:R-:W-:-:S09]  /*4c30*/  UISETP.NE.AND UP0, UPT, UR4, 0x2, UPT ;  /* 0x000000020400788c */ /* 0x000fd2000bf05270 */
[----:B------:R-:W-:Y:S05]  /*4c40*/  BRA.U !UP0, `(.L_x_2368) ;  /* 0x0000000108287547 */ /* 0x000fea000b800000 */
[----:B------:R-:W-:-:S09]  /*4c50*/  UISETP.NE.AND UP0, UPT, UR4, 0x3, UPT ;  /* 0x000000030400788c */ /* 0x000fd2000bf05270 */
[----:B------:R-:W-:Y:S05]  /*4c60*/  BRA.U !UP0, `(.L_x_2369) ;  /* 0x0000000108147547 */ /* 0x000fea000b800000 */
[----:B------:R-:W-:-:S09]  /*4c70*/  UISETP.NE.AND UP0, UPT, UR4, 0x4, UPT ;  /* 0x000000040400788c */ /* 0x000fd2000bf05270 */
[----:B------:R-:W-:Y:S05]  /*4c80*/  BRA.U UP0, `(.L_x_2366) ;  /* 0x0000000900d47547 */ /* 0x000fea000b800000 */
[----:B------:R-:W4:Y:S02]  /*4c90*/  LDG.E.64 R4, desc[UR36][R4.64] ;  /* 0x0000002404047981 */ /* 0x000f24000c1e1b00 */
[----:B----4-:R0:W4:Y:S02]  /*4ca0*/  I2F.S64 R24, R4 ;  /* 0x0000000400187312 */ /* 0x0101240000301400 */
[----:B0---4-:R-:W-:Y:S05]  /*4cb0*/  BRA `(.L_x_2367) ;  /* 0x0000000c00247947 */ /* 0x011fea0003800000 */
.L_x_2369:
[----:B------:R-:W4:Y:S02]  /*4cc0*/  LDG.E R4, desc[UR36][R4.64] ;  /* 0x0000002404047981 */ /* 0x000f24000c1e1900 */
[----:B----4-:R-:W-:Y:S01]  /*4cd0*/  I2FP.F32.S32 R24, R4 ;  /* 0x0000000400187245 */ /* 0x010fe20000201400 */
[----:B------:R-:W-:Y:S06]  /*4ce0*/  BRA `(.L_x_2367) ;  /* 0x0000000c00187947 */ /* 0x000fec0003800000 */
.L_x_2368:
[----:B------:R-:W4:Y:S02]  /*4cf0*/  LDG.E.U16 R4, desc[UR36][R4.64] ;  /* 0x0000002404047981 */ /* 0x000f24000c1e1500 */
[----:B----4-:R0:W4:Y:S01]  /*4d00*/  I2F.S16 R24, R4 ;  /* 0x0000000400187306 */ /* 0x0101220000101400 */
[----:B------:R-:W-:Y:S05]  /*4d10*/  BRA `(.L_x_2367) ;  /* 0x0000000c000c7947 */ /* 0x000fea0003800000 */
.L_x_2363:
        /* <DEDUP_REMOVED lines=8> */
.L_x_2371:
[----:B------:R-:W4:Y:S02]  /*4da0*/  LDG.E.U16 R4, desc[UR36][R4.64] ;  /* 0x0000002404047981 */ /* 0x000f24000c1e1500 */
[----:B----4-:R-:W-:Y:S01]  /*4db0*/  HADD2.F32 R24, -RZ, R4.H0_H0 ;  /* 0x20000004ff187230 */ /* 0x010fe20000004100 */
[----:B------:R-:W-:Y:S06]  /*4dc0*/  BRA `(.L_x_2367) ;  /* 0x0000000800e07947 */ /* 0x000fec0003800000 */
.L_x_2370:
        /* <DEDUP_REMOVED lines=8> */
.L_x_2373:
[----:B------:R-:W4:Y:S02]  /*4e50*/  LDG.E.U16 R4, desc[UR36][R4.64] ;  /* 0x0000002404047981 */ /* 0x000f24000c1e1500 */
[----:B----4-:R-:W-:Y:S01]  /*4e60*/  HADD2.F32 R24, -RZ, R4.H0_H0 ;  /* 0x20000004ff187230 */ /* 0x010fe20000004100 */
[----:B------:R-:W-:Y:S06]  /*4e70*/  BRA `(.L_x_2367) ;  /* 0x0000000800b47947 */ /* 0x000fec0003800000 */
.L_x_2372:
[----:B------:R-:W4:Y:S01]  /*4e80*/  LDG.E.64 R4, desc[UR36][R4.64] ;  /* 0x0000002404047981 */ /* 0x000f22000c1e1b00 */
[----:B------:R-:W-:Y:S01]  /*4e90*/  UMOV UR4, 0xf0000000 ;  /* 0xf000000000047882 */ /* 0x000fe20000000000 */
[----:B------:R-:W-:Y:S02]  /*4ea0*/  UMOV UR5, 0x380fffff ;  /* 0x380fffff00057882 */ /* 0x000fe40000000000 */
[----:B----4-:R-:W0:-:S15]  /*4eb0*/  DSETP.GEU.AND P0, PT, |R4|, UR4, PT ;  /* 0x0000000404007e2a */ /* 0x010e1e000bf0e200 */
[----:B------:R-:W-:-:S15]  /*4ec0*/  NOP ;  /* 0x0000000000007918 */ /* 0x000fde0000000000 */
[----:B------:R-:W-:-:S15]  /*4ed0*/  NOP ;  /* 0x0000000000007918 */ /* 0x000fde0000000000 */
[----:B------:R-:W-:-:S15]  /*4ee0*/  NOP ;  /* 0x0000000000007918 */ /* 0x000fde0000000000 */
[----:B------:R-:W-:-:S04]  /*4ef0*/  NOP ;  /* 0x0000000000007918 */ /* 0x000fc80000000000 */
[----:B------:R-:W0:Y:S02]  /*4f00*/  F2F.F32.F64 R24, R4 ;  /* 0x0000000400187310 */ /* 0x000e240000301000 */
[----:B0-----:R-:W-:Y:S01]  /*4f10*/  @!P0 FMUL R24, R24, 1.175494350822287508e-38 ;  /* 0x0080000018188820 */ /* 0x001fe20000400000 */
[----:B------:R-:W-:Y:S06]  /*4f20*/  BRA `(.L_x_2367) ;  /* 0x0000000800887947 */ /* 0x000fec0003800000 */
.L_x_2362:
        /* <DEDUP_REMOVED lines=8> */
[----:B------:R-:W4:Y:S02]  /*4fb0*/  LDG.E.U8 R4, desc[UR36][R4.64] ;  /* 0x0000002404047981 */ /* 0x000f24000c1e1100 */
[----:B----4-:R-:W-:-:S04]  /*4fc0*/  ISETP.NE.AND P0, PT, R4, RZ, PT ;  /* 0x000000ff0400720c */ /* 0x010fc80003f05270 */
[----:B------:R-:W-:Y:S01]  /*4fd0*/  FSEL R24, RZ, 1, !P0 ;  /* 0x3f800000ff187808 */ /* 0x000fe20004000000 */
[----:B------:R-:W-:Y:S08]  /*4fe0*/  BRA `(.L_x_2367) ;  /* 0x0000000800587947 */ /* 0x000ff00003800000 */
.L_x_2376:
        /* <DEDUP_REMOVED lines=11> */
.L_x_2375:
[----:B------:R-:W-:-:S09]  /*50a0*/  UISETP.NE.AND UP0, UPT, UR4, 0xf, UPT ;  /* 0x0000000f0400788c */ /* 0x000fd2000bf05270 */
[----:B------:R-:W-:Y:S05]  /*50b0*/  BRA.U !UP0, `(.L_x_2377) ;  /* 0x0000000108907547 */ /* 0x000fea000b800000 */
[----:B------:R-:W-:-:S09]  /*50c0*/  UISETP.NE.AND UP0, UPT, UR4, 0x17, UPT ;  /* 0x000000170400788c */ /* 0x000fd2000bf05270 */
[----:B------:R-:W-:Y:S05]  /*50d0*/  BRA.U !UP0, `(.L_x_2378) ;  /* 0x0000000108547547 */ /* 0x000fea000b800000 */
[----:B------:R-:W-:-:S09]  /*50e0*/  UISETP.NE.AND UP0, UPT, UR4, 0x18, UPT ;  /* 0x000000180400788c */ /* 0x000fd2000bf05270 */
[----:B------:R-:W-:Y:S05]  /*50f0*/  BRA.U UP0, `(.L_x_2366) ;  /* 0x0000000500b87547 */ /* 0x000fea000b800000 */
[----:B------:R-:W4:Y:S01]  /*5100*/  LDG.E.U8 R24, desc[UR36][R4.64] ;  /* 0x0000002404187981 */ /* 0x000f22000c1e1100 */
[----:B------:R-:W-:Y:S02]  /*5110*/  IMAD.MOV.U32 R6, RZ, RZ, 0x1f ;  /* 0x0000001fff067424 */ /* 0x000fe400078e00ff */
[----:B----4-:R-:W-:-:S05]  /*5120*/  IMAD.SHL.U32 R24, R24, 0x1000000, RZ ;  /* 0x0100000018187824 */ /* 0x010fca00078e00ff */
        /* <DEDUP_REMOVED lines=16> */
.L_x_2378:
[----:B------:R-:W4:Y:S02]  /*5230*/  LDG.E.U8 R4, desc[UR36][R4.64] ;  /* 0x0000002404047981 */ /* 0x000f24000c1e1100 */
[C---:B----4-:R-:W-:Y:S02]  /*5240*/  IMAD.SHL.U32 R0, R4.reuse, 0x2000000, RZ ;  /* 0x0200000004007824 */ /* 0x050fe400078e00ff */
        /* <DEDUP_REMOVED lines=11> */
.L_x_2377:
[----:B------:R-:W4:Y:S02]  /*5300*/  LDG.E.U16 R4, desc[UR36][R4.64] ;  /* 0x0000002404047981 */ /* 0x000f24000c1e1500 */
[----:B----4-:R-:W-:Y:S01]  /*5310*/  IMAD.U32 R24, R4, 0x10000, RZ ;  /* 0x0001000004187824 */ /* 0x010fe200078e00ff */
[----:B------:R-:W-:Y:S06]  /*5320*/  BRA `(.L_x_2367) ;  /* 0x0000000400887947 */ /* 0x000fec0003800000 */
.L_x_2374:
        /* <DEDUP_REMOVED lines=8> */
[----:B------:R-:W4:Y:S02]  /*53b0*/  LDG.E.U16 R4, desc[UR36][R4.64] ;  /* 0x0000002404047981 */ /* 0x000f24000c1e1500 */
[----:B----4-:R-:W-:Y:S01]  /*53c0*/  I2FP.F32.U32 R24, R4 ;  /* 0x0000000400187245 */ /* 0x010fe20000201000 */
[----:B------:R-:W-:Y:S06]  /*53d0*/  BRA `(.L_x_2367) ;  /* 0x00000004005c7947 */ /* 0x000fec0003800000 */
.L_x_2381:
[----:B------:R-:W4:Y:S01]  /*53e0*/  LDG.E.U8 R4, desc[UR36][R4.64] ;  /* 0x0000002404047981 */ /* 0x000f22000c1e1100 */
[----:B------:R-:W-:Y:S01]  /*53f0*/  IMAD.MOV.U32 R24, RZ, RZ, RZ ;  /* 0x000000ffff187224 */ /* 0x000fe200078e00ff */
[----:B----4-:R-:W-:-:S13]  /*5400*/  ISETP.NE.AND P0, PT, R4, RZ, PT ;  /* 0x000000ff0400720c */ /* 0x010fda0003f05270 */
        /* <DEDUP_REMOVED lines=17> */
.L_x_2383:
[----:B------:R-:W-:Y:S05]  /*5520*/  BSYNC.RECONVERGENT B0 ;  /* 0x0000000000007941 */ /* 0x000fea0003800200 */
.L_x_2382:
[----:B------:R-:W-:Y:S01]  /*5530*/  IMAD.SHL.U32 R0, R0, 0x100000, RZ ;  /* 0x0010000000007824 */ /* 0x000fe200078e00ff */
[----:B------:R-:W-:-:S04]  /*5540*/  LEA R3, R3, 0x3b800000, 0x17 ;  /* 0x3b80000003037811 */ /* 0x000fc800078eb8ff */
[----:B------:R-:W-:Y:S01]  /*5550*/  LOP3.LUT R24, R3, R0, R7, 0xfe, !PT ;  /* 0x0000000003187212 */ /* 0x000fe200078efe07 */
[----:B------:R-:W-:Y:S06]  /*5560*/  BRA `(.L_x_2367) ;  /* 0x0000000000f87947 */ /* 0x000fec0003800000 */
.L_x_2380:
        /* <DEDUP_REMOVED lines=20> */
.L_x_2385:
[----:B------:R-:W-:Y:S05]  /*56b0*/  BSYNC.RECONVERGENT B0 ;  /* 0x0000000000007941 */ /* 0x000fea0003800200 */
.L_x_2384:
[----:B------:R-:W-:Y:S01]  /*56c0*/  IMAD.SHL.U32 R0, R0, 0x200000, RZ ;  /* 0x0020000000007824 */ /* 0x000fe200078e00ff */
[----:B------:R-:W-:-:S04]  /*56d0*/  LEA R3, R3, 0x37800000, 0x17 ;  /* 0x3780000003037811 */ /* 0x000fc800078eb8ff */
[----:B------:R-:W-:Y:S01]  /*56e0*/  LOP3.LUT R24, R3, R0, R7, 0xfe, !PT ;  /* 0x0000000003187212 */ /* 0x000fe200078efe07 */
[----:B------:R-:W-:Y:S06]  /*56f0*/  BRA `(.L_x_2367) ;  /* 0x0000000000947947 */ /* 0x000fec0003800000 */
.L_x_2379:
[----:B------:R-:W-:-:S09]  /*5700*/  UISETP.NE.AND UP0, UPT, UR4, 0x1c, UPT ;  /* 0x0000001c0400788c */ /* 0x000fd2000bf05270 */
[----:B------:R-:W-:Y:S05]  /*5710*/  BRA.U !UP0, `(.L_x_2386) ;  /* 0x0000000108847547 */ /* 0x000fea000b800000 */
[----:B------:R-:W-:-:S09]  /*5720*/  UISETP.NE.AND UP0, UPT, UR4, 0x1d, UPT ;  /* 0x0000001d0400788c */ /* 0x000fd2000bf05270 */
[----:B------:R-:W-:Y:S05]  /*5730*/  BRA.U !UP0, `(.L_x_2387) ;  /* 0x0000000108707547 */ /* 0x000fea000b800000 */
[----:B------:R-:W-:-:S09]  /*5740*/  UISETP.NE.AND UP0, UPT, UR4, 0x2c, UPT ;  /* 0x0000002c0400788c */ /* 0x000fd2000bf05270 */
[----:B------:R-:W-:Y:S05]  /*5750*/  BRA.U UP0, `(.L_x_2366) ;  /* 0x0000000100207547 */ /* 0x000fea000b800000 */
[----:B------:R-:W4:Y:S01]  /*5760*/  LDG.E.U8 R4, desc[UR36][R4.64] ;  /* 0x0000002404047981 */ /* 0x000f22000c1e1100 */
[----:B------:R-:W-:Y:S01]  /*5770*/  IMAD.MOV.U32 R24, RZ, RZ, 0x400000 ;  /* 0x00400000ff187424 */ /* 0x000fe200078e00ff */
[----:B----4-:R-:W-:-:S13]  /*5780*/  ISETP.NE.AND P0, PT, R4, RZ, PT ;  /* 0x000000ff0400720c */ /* 0x010fda0003f05270 */
[----:B------:R-:W-:Y:S05]  /*5790*/  @!P0 BRA `(.L_x_2367) ;  /* 0x00000000006c8947 */ /* 0x000fea0003800000 */
[----:B------:R-:W-:-:S13]  /*57a0*/  ISETP.NE.AND P0, PT, R4, 0xff, PT ;  /* 0x000000ff0400780c */ /* 0x000fda0003f05270 */
[----:B------:R-:W-:Y:S02]  /*57b0*/  @!P0 IMAD.MOV.U32 R24, RZ, RZ, 0x7f800001 ;  /* 0x7f800001ff188424 */ /* 0x000fe400078e00ff */
[----:B------:R-:W-:Y:S01]  /*57c0*/  @P0 IMAD.SHL.U32 R24, R4, 0x800000, RZ ;  /* 0x0080000004180824 */ /* 0x000fe200078e00ff */
[----:B------:R-:W-:Y:S06]  /*57d0*/  BRA `(.L_x_2367) ;  /* 0x00000000005c7947 */ /* 0x000fec0003800000 */
.L_x_2366:
[----:B------:R-:W-:Y:S01]  /*57e0*/  MOV R14, 0x0 ;  /* 0x00000000000e7802 */ /* 0x000fe20000000f00 */
[----:B------:R-:W0:Y:S01]  /*57f0*/  LDCU.64 UR4, c[0x4][0x128] ;  /* 0x01002500ff0477ac */ /* 0x000e220008000a00 */
[----:B------:R-:W-:Y:S02]  /*5800*/  IMAD.MOV.U32 R8, RZ, RZ, 0x4e ;  /* 0x0000004eff087424 */ /* 0x000fe400078e00ff */
[----:B------:R-:W-:Y:S01]  /*5810*/  IMAD.MOV.U32 R12, RZ, RZ, 0x1 ;  /* 0x00000001ff0c7424 */ /* 0x000fe200078e00ff */
[----:B------:R-:W4:Y:S01]  /*5820*/  LDCU.64 UR6, c[0x4][0x130] ;  /* 0x01002600ff0677ac */ /* 0x000f220008000a00 */
[----:B------:R-:W1:Y:S01]  /*5830*/  LDC.64 R14, c[0x4][R14] ;  /* 0x010000000e0e7b82 */ /* 0x000e620000000a00 */
[----:B------:R-:W-:Y:S01]  /*5840*/  IMAD.MOV.U32 R13, RZ, RZ, RZ ;  /* 0x000000ffff0d7224 */ /* 0x000fe200078e00ff */
[----:B------:R-:W2:Y:S01]  /*5850*/  LDCU.64 UR8, c[0x4][0x18] ;  /* 0x01000300ff0877ac */ /* 0x000ea20008000a00 */
[----:B0-----:R-:W-:Y:S02]  /*5860*/  IMAD.U32 R4, RZ, RZ, UR4 ;  /* 0x00000004ff047e24 */ /* 0x001fe4000f8e00ff */
[----:B------:R-:W-:-:S02]  /*5870*/  IMAD.U32 R5, RZ, RZ, UR5 ;  /* 0x00000005ff057e24 */ /* 0x000fc4000f8e00ff */
[----:B----4-:R-:W-:Y:S02]  /*5880*/  IMAD.U32 R6, RZ, RZ, UR6 ;  /* 0x00000006ff067e24 */ /* 0x010fe4000f8e00ff */
[----:B------:R-:W-:Y:S02]  /*5890*/  IMAD.U32 R7, RZ, RZ, UR7 ;  /* 0x00000007ff077e24 */ /* 0x000fe4000f8e00ff */
[----:B--2---:R-:W-:Y:S02]  /*58a0*/  IMAD.U32 R10, RZ, RZ, UR8 ;  /* 0x00000008ff0a7e24 */ /* 0x004fe4000f8e00ff */
[----:B------:R-:W-:-:S07]  /*58b0*/  IMAD.U32 R11, RZ, RZ, UR9 ;  /* 0x00000009ff0b7e24 */ /* 0x000fce000f8e00ff */
[----:B------:R-:W-:-:S07]  /*58c0*/  LEPC R20, `(.L_x_2388) ;  /* 0x000000001014794e */ /* 0x000fce0000000000 */
[----:B-1-3-5:R-:W-:Y:S05]  /*58d0*/  CALL.ABS.NOINC R14 ;  /* 0x000000000e007343 */ /* 0x02afea0003c00000 */
.L_x_2388:
[----:B------:R-:W-:Y:S01]  /*58e0*/  IMAD.MOV.U32 R24, RZ, RZ, RZ ;  /* 0x000000ffff187224 */ /* 0x000fe200078e00ff */
[----:B------:R-:W-:Y:S06]  /*58f0*/  BRA `(.L_x_2367) ;  /* 0x0000000000147947 */ /* 0x000fec0003800000 */
.L_x_2387:
[----:B------:R-:W4:Y:S02]  /*5900*/  LDG.E.64 R4, desc[UR36][R4.64] ;  /* 0x0000002404047981 */ /* 0x000f24000c1e1b00 */
[----:B----4-:R0:W4:Y:S02]  /*5910*/  I2F.U64 R24, R4 ;  /* 0x0000000400187312 */ /* 0x0101240000301000 */
[----:B0---4-:R-:W-:Y:S05]  /*5920*/  BRA `(.L_x_2367) ;  /* 0x0000000000087947 */ /* 0x011fea0003800000 */
.L_x_2386:
[----:B------:R-:W4:Y:S02]  /*5930*/  LDG.E R4, desc[UR36][R4.64] ;  /* 0x0000002404047981 */ /* 0x000f24000c1e1900 */
[----:B----4-:R-:W-:-:S07]  /*5940*/  I2FP.F32.U32 R24, R4 ;  /* 0x0000000400187245 */ /* 0x010fce0000201000 */
.L_x_2367:
[----:B------:R-:W-:Y:S05]  /*5950*/  BSYNC.RECONVERGENT B6 ;  /* 0x0000000000067941 */ /* 0x000fea0003800200 */
.L_x_2361:
[----:B------:R-:W-:-:S07]  /*5960*/  VIADD R16, R16, 0x80 ;  /* 0x0000008010107836 */ /* 0x000fce0000000000 */
.L_x_2332:
[----:B------:R-:W-:Y:S05]  /*5970*/  BSYNC.RECONVERGENT B7 ;  /* 0x0000000000077941 */ /* 0x000fea0003800200 */
.L_x_2331:
        /* <DEDUP_REMOVED lines=26> */
.L_x_2395:
[----:B------:R-:W2:Y:S02]  /*5b20*/  LDG.E.U8 R4, desc[UR36][R4.64] ;  /* 0x0000002404047981 */ /* 0x000ea4000c1e1100 */
[----:B--2---:R-:W-:Y:S01]  /*5b30*/  I2FP.F32.U32 R23, R4 ;  /* 0x0000000400177245 */ /* 0x004fe20000201000 */
[----:B------:R-:W-:Y:S06]  /*5b40*/  BRA `(.L_x_2397) ;  /* 0x0000000c00447947 */ /* 0x000fec0003800000 */
.L_x_2394:
        /* <DEDUP_REMOVED lines=9> */
.L_x_2399:
[----:B------:R-:W2:Y:S02]  /*5be0*/  LDG.E R4, desc[UR36][R4.64] ;  /* 0x0000002404047981 */ /* 0x000ea4000c1e1900 */
[----:B--2---:R-:W-:Y:S01]  /*5bf0*/  I2FP.F32.S32 R23, R4 ;  /* 0x0000000400177245 */ /* 0x004fe20000201400 */
[----:B------:R-:W-:Y:S06]  /*5c00*/  BRA `(.L_x_2397) ;  /* 0x0000000c00147947 */ /* 0x000fec0003800000 */
.L_x_2398:
[----:B------:R-:W2:Y:S02]  /*5c10*/  LDG.E.U16 R4, desc[UR36][R4.64] ;  /* 0x0000002404047981 */ /* 0x000ea4000c1e1500 */
[----:B--2---:R0:W2:Y:S01]  /*5c20*/  I2F.S16 R23, R4 ;  /* 0x0000000400177306 */ /* 0x0040a20000101400 */
[----:B------:R-:W-:Y:S05]  /*5c30*/  BRA `(.L_x_2397) ;  /* 0x0000000c00087947 */ /* 0x000fea0003800000 */
.L_x_2393:
        /* <DEDUP_REMOVED lines=8> */
.L_x_2401:
[----:B------:R-:W2:Y:S02]  /*5cc0*/  LDG.E.U16 R4, desc[UR36][R4.64] ;  /* 0x0000002404047981 */ /* 0x000ea4000c1e1500 */
[----:B--2---:R-:W-:Y:S01]  /*5cd0*/  HADD2.F32 R23, -RZ, R4.H0_H0 ;  /* 0x20000004ff177230 */ /* 0x004fe20000004100 */
[----:B------:R-:W-:Y:S06]  /*5ce0*/  BRA `(.L_x_2397) ;  /* 0x0000000800dc7947 */ /* 0x000fec0003800000 */
.L_x_2400:
        /* <DEDUP_REMOVED lines=8> */
.L_x_2403:
[----:B------:R-:W2:Y:S02]  /*5d70*/  LDG.E.U16 R4, desc[UR36][R4.64] ;  /* 0x0000002404047981 */ /* 0x000ea4000c1e1500 */
[----:B--2---:R-:W-:Y:S01]  /*5d80*/  HADD2.F32 R23, -RZ, R4.H0_H0 ;  /* 0x20000004ff177230 */ /* 0x004fe20000004100 */
[----:B------:R-:W-:Y:S06]  /*5d90*/  BRA `(.L_x_2397) ;  /* 0x0000000800b07947 */ /* 0x000fec0003800000 */
.L_x_2402:
        /* <DEDUP_REMOVED lines=11> */
.L_x_2392:
        /* <DEDUP_REMOVED lines=12> */
.L_x_2406:
        /* <DEDUP_REMOVED lines=11> */
.L_x_2405:
        /* <DEDUP_REMOVED lines=25> */
.L_x_2408:
        /* <DEDUP_REMOVED lines=12> */
.L_x_2407:
[----:B------:R-:W2:Y:S02]  /*6210*/  LDG.E.U16 R4, desc[UR36][R4.64] ;  /* 0x0000002404047981 */ /* 0x000ea4000c1e1500 */
[----:B--2---:R-:W-:Y:S01]  /*6220*/  IMAD.U32 R23, R4, 0x10000, RZ ;  /* 0x0001000004177824 */ /* 0x004fe200078e00ff */
[----:B------:R-:W-:Y:S06]  /*6230*/  BRA `(.L_x_2397) ;  /* 0x0000000400887947 */ /* 0x000fec0003800000 */
.L_x_2404:
        /* <DEDUP_REMOVED lines=11> */
.L_x_2411:
        /* <DEDUP_REMOVED lines=20> */
.L_x_2413:
[----:B------:R-:W-:Y:S05]  /*6430*/  BSYNC.RECONVERGENT B0 ;  /* 0x0000000000007941 */ /* 0x000fea0003800200 */
.L_x_2412:
[----:B------:R-:W-:Y:S01]  /*6440*/  IMAD.SHL.U32 R0, R0, 0x100000, RZ ;  /* 0x0010000000007824 */ /* 0x000fe200078e00ff */
[----:B------:R-:W-:-:S04]  /*6450*/  LEA R3, R3, 0x3b800000, 0x17 ;  /* 0x3b80000003037811 */ /* 0x000fc800078eb8ff */
[----:B------:R-:W-:Y:S01]  /*6460*/  LOP3.LUT R23, R3, R0, R23, 0xfe, !PT ;  /* 0x0000000003177212 */ /* 0x000fe200078efe17 */
[----:B------:R-:W-:Y:S06]  /*6470*/  BRA `(.L_x_2397) ;  /* 0x0000000000f87947 */ /* 0x000fec0003800000 */
.L_x_2410:
        /* <DEDUP_REMOVED lines=20> */
.L_x_2415:
[----:B------:R-:W-:Y:S05]  /*65c0*/  BSYNC.RECONVERGENT B0 ;  /* 0x0000000000007941 */ /* 0x000fea0003800200 */
.L_x_2414:
[----:B------:R-:W-:Y:S01]  /*65d0*/  IMAD.SHL.U32 R0, R0, 0x200000, RZ ;  /* 0x0020000000007824 */ /* 0x000fe200078e00ff */
[----:B------:R-:W-:-:S04]  /*65e0*/  LEA R3, R3, 0x37800000, 0x17 ;  /* 0x3780000003037811 */ /* 0x000fc800078eb8ff */
[----:B------:R-:W-:Y:S01]  /*65f0*/  LOP3.LUT R23, R3, R0, R23, 0xfe, !PT ;  /* 0x0000000003177212 */ /* 0x000fe200078efe17 */
[----:B------:R-:W-:Y:S06]  /*6600*/  BRA `(.L_x_2397) ;  /* 0x0000000000947947 */ /* 0x000fec0003800000 */
.L_x_2409:
        /* <DEDUP_REMOVED lines=14> */
.L_x_2396:
        /* <DEDUP_REMOVED lines=16> */
.L_x_2418:
[----:B------:R-:W-:Y:S01]  /*67f0*/  IMAD.MOV.U32 R23, RZ, RZ, RZ ;  /* 0x000000ffff177224 */ /* 0x000fe200078e00ff */
[----:B------:R-:W-:Y:S06]  /*6800*/  BRA `(.L_x_2397) ;  /* 0x0000000000147947 */ /* 0x000fec0003800000 */
.L_x_2417:
[----:B------:R-:W2:Y:S02]  /*6810*/  LDG.E.64 R4, desc[UR36][R4.64] ;  /* 0x0000002404047981 */ /* 0x000ea4000c1e1b00 */
[----:B--2---:R0:W2:Y:S02]  /*6820*/  I2F.U64 R23, R4 ;  /* 0x0000000400177312 */ /* 0x0040a40000301000 */
[----:B0-2---:R-:W-:Y:S05]  /*6830*/  BRA `(.L_x_2397) ;  /* 0x0000000000087947 */ /* 0x005fea0003800000 */
.L_x_2416:
[----:B------:R-:W2:Y:S02]  /*6840*/  LDG.E R4, desc[UR36][R4.64] ;  /* 0x0000002404047981 */ /* 0x000ea4000c1e1900 */
[----:B--2---:R-:W-:-:S07]  /*6850*/  I2FP.F32.U32 R23, R4 ;  /* 0x0000000400177245 */ /* 0x004fce0000201000 */
.L_x_2397:
[----:B------:R-:W-:Y:S05]  /*6860*/  BSYNC.RECONVERGENT B6 ;  /* 0x0000000000067941 */ /* 0x000fea0003800200 */
.L_x_2391:
[----:B------:R-:W1:Y:S01]  /*6870*/  LDCU.U8 UR6, c[0x0][0x3a5] ;  /* 0x000074a0ff0677ac */ /* 0x000e620008000000 */
[----:B0---4-:R-:W0:Y:S01]  /*6880*/  LDC.64 R4, c[0x0][0x398] ;  /* 0x0000e600ff047b82 */ /* 0x011e220000000a00 */
[----:B------:R-:W4:Y:S01]  /*6890*/  LDCU UR5, c[0x0][0x3ac] ;  /* 0x00007580ff0577ac */ /* 0x000f220008000800 */
[----:B-1----:R-:W-:-:S04]  /*68a0*/  UPRMT UR4, UR6, 0x9910, URZ ;  /* 0x0000991006047896 */ /* 0x002fc800080000ff */
        /* <DEDUP_REMOVED lines=14> */
[----:B----4-:R0:W1:Y:S01]  /*6990*/  I2F.S16 R18, R4 ;  /* 0x0000000400127306 */ /* 0x0100620000101400 */
[----:B------:R-:W-:Y:S05]  /*69a0*/  BRA `(.L_x_2390) ;  /* 0x0000000c00487947 */ /* 0x000fea0003800000 */
.L_x_2422:
[----:B------:R-:W4:Y:S02]  /*69b0*/  LDG.E.U8 R4, desc[UR36][R4.64] ;  /* 0x0000002404047981 */ /* 0x000f24000c1e1100 */
[----:B----4-:R-:W-:Y:S01]  /*69c0*/  I2FP.F32.U32 R18, R4 ;  /* 0x0000000400127245 */ /* 0x010fe20000201000 */
[----:B------:R-:W-:Y:S06]  /*69d0*/  BRA `(.L_x_2390) ;  /* 0x0000000c003c7947 */ /* 0x000fec0003800000 */
.L_x_2421:
[----:B------:R-:W-:-:S09]  /*69e0*/  UISETP.NE.AND UP0, UPT, UR4, 0x2, UPT ;  /* 0x000000020400788c */ /* 0x000fd2000bf05270 */
[----:B------:R-:W-:Y:S05]  /*69f0*/  BRA.U !UP0, `(.L_x_2424) ;  /* 0x0000000108287547 */ /* 0x000fea000b800000 */
[----:B------:R-:W-:-:S09]  /*6a00*/  UISETP.NE.AND UP0, UPT, UR4, 0x3, UPT ;  /* 0x000000030400788c */ /* 0x000fd2000bf05270 */
[----:B------:R-:W-:Y:S05]  /*6a10*/  BRA.U !UP0, `(.L_x_2425) ;  /* 0x0000000108147547 */ /* 0x000fea000b800000 */
[----:B------:R-:W-:-:S09]  /*6a20*/  UISETP.NE.AND UP0, UPT, UR4, 0x4, UPT ;  /* 0x000000040400788c */ /* 0x000fd2000bf05270 */
[----:B------:R-:W-:Y:S05]  /*6a30*/  BRA.U UP0, `(.L_x_2423) ;  /* 0x0000000900cc7547 */ /* 0x000fea000b800000 */
[----:B------:R-:W4:Y:S02]  /*6a40*/  LDG.E.64 R4, desc[UR36][R4.64] ;  /* 0x0000002404047981 */ /* 0x000f24000c1e1b00 */
[----:B----4-:R0:W1:Y:S02]  /*6a50*/  I2F.S64 R18, R4 ;  /* 0x0000000400127312 */ /* 0x0100640000301400 */
[----:B01----:R-:W-:Y:S05]  /*6a60*/  BRA `(.L_x_2390) ;  /* 0x0000000c00187947 */ /* 0x003fea0003800000 */
.L_x_2425:
[----:B------:R-:W4:Y:S02]  /*6a70*/  LDG.E R4, desc[UR36][R4.64] ;  /* 0x0000002404047981 */ /* 0x000f24000c1e1900 */
[----:B----4-:R-:W-:Y:S01]  /*6a80*/  I2FP.F32.S32 R18, R4 ;  /* 0x0000000400127245 */ /* 0x010fe20000201400 */
[----:B------:R-:W-:Y:S06]  /*6a90*/  BRA `(.L_x_2390) ;  /* 0x0000000c000c7947 */ /* 0x000fec0003800000 */
.L_x_2424:
[----:B------:R-:W4:Y:S02]  /*6aa0*/  LDG.E.U16 R4, desc[UR36][R4.64] ;  /* 0x0000002404047981 */ /* 0x000f24000c1e1500 */
[----:B----4-:R0:W1:Y:S01]  /*6ab0*/  I2F.S16 R18, R4 ;  /* 0x0000000400127306 */ /* 0x0100620000101400 */
[----:B------:R-:W-:Y:S05]  /*6ac0*/  BRA `(.L_x_2390) ;  /* 0x0000000c00007947 */ /* 0x000fea0003800000 */
.L_x_2420:
        /* <DEDUP_REMOVED lines=8> */
.L_x_2427:
[----:B------:R-:W4:Y:S02]  /*6b50*/  LDG.E.U16 R4, desc[UR36][R4.64] ;  /* 0x0000002404047981 */ /* 0x000f24000c1e1500 */
[----:B----4-:R-:W-:Y:S01]  /*6b60*/  HADD2.F32 R18, -RZ, R4.H0_H0 ;  /* 0x20000004ff127230 */ /* 0x010fe20000004100 */
[----:B------:R-:W-:Y:S06]  /*6b70*/  BRA `(.L_x_2390) ;  /* 0x0000000800d47947 */ /* 0x000fec0003800000 */
.L_x_2426:
        /* <DEDUP_REMOVED lines=8> */
.L_x_2429:
[----:B------:R-:W4:Y:S02]  /*6c00*/  LDG.E.U16 R4, desc[UR36][R4.64] ;  /* 0x0000002404047981 */ /* 0x000f24000c1e1500 */
[----:B----4-:R-:W-:Y:S01]  /*6c10*/  HADD2.F32 R18, -RZ, R4.H0_H0 ;  /* 0x20000004ff127230 */ /* 0x010fe20000004100 */
[----:B------:R-:W-:Y:S06]  /*6c20*/  BRA `(.L_x_2390) ;  /* 0x0000000800a87947 */ /* 0x000fec0003800000 */
.L_x_2428:
        /* <DEDUP_REMOVED lines=11> */
.L_x_2419:
        /* <DEDUP_REMOVED lines=12> */
.L_x_2432:
        /* <DEDUP_REMOVED lines=11> */
.L_x_2431:
        /* <DEDUP_REMOVED lines=25> */
.L_x_2434:
        /* <DEDUP_REMOVED lines=13> */
.L_x_2433:
[----:B------:R-:W4:Y:S02]  /*70b0*/  LDG.E.U16 R4, desc[UR36][R4.64] ;  /* 0x0000002404047981 */ /* 0x000f24000c1e1500 */
[----:B----4-:R-:W-:Y:S01]  /*70c0*/  IMAD.U32 R18, R4, 0x10000, RZ ;  /* 0x0001000004127824 */ /* 0x010fe200078e00ff */
[----:B------:R-:W-:Y:S06]  /*70d0*/  BRA `(.L_x_2390) ;  /* 0x00000004007c7947 */ /* 0x000fec0003800000 */
.L_x_2430:
        /* <DEDUP_REMOVED lines=11> */
.L_x_2437:
[----:B------:R-:W4:Y:S02]  /*7190*/  LDG.E.U8 R4, desc[UR36][R4.64] ;  /* 0x0000002404047981 */ /* 0x000f24000c1e1100 */
        /* <DEDUP_REMOVED lines=18> */
.L_x_2439:
[----:B------:R-:W-:Y:S05]  /*72c0*/  BSYNC.RECONVERGENT B0 ;  /* 0x0000000000007941 */ /* 0x000fea0003800200 */
.L_x_2438:
[----:B------:R-:W-:Y:S01]  /*72d0*/  IMAD.SHL.U32 R0, R0, 0x100000, RZ ;  /* 0x0010000000007824 */ /* 0x000fe200078e00ff */
[----:B------:R-:W-:-:S04]  /*72e0*/  LEA R3, R3, 0x3b800000, 0x17 ;  /* 0x3b80000003037811 */ /* 0x000fc800078eb8ff */
[----:B------:R-:W-:Y:S01]  /*72f0*/  LOP3.LUT R18, R3, R0, R7, 0xfe, !PT ;  /* 0x0000000003127212 */ /* 0x000fe200078efe07 */
[----:B------:R-:W-:Y:S06]  /*7300*/  BRA `(.L_x_2390) ;  /* 0x0000000000f07947 */ /* 0x000fec0003800000 */
.L_x_2436:
        /* <DEDUP_REMOVED lines=19> */
.L_x_2441:
[----:B------:R-:W-:Y:S05]  /*7440*/  BSYNC.RECONVERGENT B0 ;  /* 0x0000000000007941 */ /* 0x000fea0003800200 */
.L_x_2440:
[----:B------:R-:W-:Y:S01]  /*7450*/  IMAD.SHL.U32 R0, R0, 0x200000, RZ ;  /* 0x0020000000007824 */ /* 0x000fe200078e00ff */
[----:B------:R-:W-:-:S04]  /*7460*/  LEA R3, R3, 0x37800000, 0x17 ;  /* 0x3780000003037811 */ /* 0x000fc800078eb8ff */
[----:B------:R-:W-:Y:S01]  /*7470*/  LOP3.LUT R18, R3, R0, R7, 0xfe, !PT ;  /* 0x0000000003127212 */ /* 0x000fe200078efe07 */
[----:B------:R-:W-:Y:S06]  /*7480*/  BRA `(.L_x_2390) ;  /* 0x0000000000907947 */ /* 0x000fec0003800000 */
.L_x_2435:
        /* <DEDUP_REMOVED lines=14> */
.L_x_2423:
[----:B------:R-:W-:Y:S01]  /*7570*/  MOV R14, 0x0 ;  /* 0x00000000000e7802 */ /* 0x000fe20000000f00 */
[----:B------:R-:W0:Y:S01]  /*7580*/  LDCU.64 UR4, c[0x4][0x128] ;  /* 0x01002500ff0477ac */ /* 0x000e220008000a00 */
[----:B------:R-:W-:Y:S02]  /*7590*/  IMAD.MOV.U32 R8, RZ, RZ, 0x4e ;  /* 0x0000004eff087424 */ /* 0x000fe400078e00ff */
[----:B------:R-:W-:Y:S01]  /*75a0*/  IMAD.MOV.U32 R12, RZ, RZ, 0x1 ;  /* 0x00000001ff0c7424 */ /* 0x000fe200078e00ff */
[----:B------:R-:W1:Y:S01]  /*75b0*/  LDCU.64 UR6, c[0x4][0x130] ;  /* 0x01002600ff0677ac */ /* 0x000e620008000a00 */
[----:B------:R-:W4:Y:S01]  /*75c0*/  LDC.64 R14, c[0x4][R14] ;  /* 0x010000000e0e7b82 */ /* 0x000f220000000a00 */
[----:B------:R-:W-:Y:S01]  /*75d0*/  IMAD.MOV.U32 R13, RZ, RZ, RZ ;  /* 0x000000ffff0d7224 */ /* 0x000fe200078e00ff */
[----:B------:R-:W2:Y:S01]  /*75e0*/  LDCU.64 UR8, c[0x4][0x18] ;  /* 0x01000300ff0877ac */ /* 0x000ea20008000a00 */
[----:B0-----:R-:W-:Y:S02]  /*75f0*/  IMAD.U32 R4, RZ, RZ, UR4 ;  /* 0x00000004ff047e24 */ /* 0x001fe4000f8e00ff */
[----:B------:R-:W-:-:S02]  /*7600*/  IMAD.U32 R5, RZ, RZ, UR5 ;  /* 0x00000005ff057e24 */ /* 0x000fc4000f8e00ff */
[----:B-1----:R-:W-:Y:S02]  /*7610*/  IMAD.U32 R6, RZ, RZ, UR6 ;  /* 0x00000006ff067e24 */ /* 0x002fe4000f8e00ff */
[----:B------:R-:W-:Y:S02]  /*7620*/  IMAD.U32 R7, RZ, RZ, UR7 ;  /* 0x00000007ff077e24 */ /* 0x000fe4000f8e00ff */
[----:B--2---:R-:W-:Y:S02]  /*7630*/  IMAD.U32 R10, RZ, RZ, UR8 ;  /* 0x00000008ff0a7e24 */ /* 0x004fe4000f8e00ff */
[----:B------:R-:W-:-:S07]  /*7640*/  IMAD.U32 R11, RZ, RZ, UR9 ;  /* 0x00000009ff0b7e24 */ /* 0x000fce000f8e00ff */
[----:B------:R-:W-:-:S07]  /*7650*/  LEPC R20, `(.L_x_2444) ;  /* 0x000000001014794e */ /* 0x000fce0000000000 */
[----:B---345:R-:W-:Y:S05]  /*7660*/  CALL.ABS.NOINC R14 ;  /* 0x000000000e007343 */ /* 0x038fea0003c00000 */
.L_x_2444:
[----:B------:R-:W-:Y:S05]  /*7670*/  BRA `(.L_x_2390) ;  /* 0x0000000000147947 */ /* 0x000fea0003800000 */
.L_x_2443:
[----:B------:R-:W4:Y:S02]  /*7680*/  LDG.E.64 R4, desc[UR36][R4.64] ;  /* 0x0000002404047981 */ /* 0x000f24000c1e1b00 */
[----:B----4-:R0:W1:Y:S02]  /*7690*/  I2F.U64 R18, R4 ;  /* 0x0000000400127312 */ /* 0x0100640000301000 */
[----:B01----:R-:W-:Y:S05]  /*76a0*/  BRA `(.L_x_2390) ;  /* 0x0000000000087947 */ /* 0x003fea0003800000 */
.L_x_2442:
[----:B------:R-:W4:Y:S02]  /*76b0*/  LDG.E R4, desc[UR36][R4.64] ;  /* 0x0000002404047981 */ /* 0x000f24000c1e1900 */
[----:B----4-:R-:W-:-:S07]  /*76c0*/  I2FP.F32.U32 R18, R4 ;  /* 0x0000000400127245 */ /* 0x010fce0000201000 */
.L_x_2390:
[----:B------:R-:W-:Y:S05]  /*76d0*/  BSYNC.RECONVERGENT B7 ;  /* 0x0000000000077941 */ /* 0x000fea0003800200 */
.L_x_2389:
[----:B------:R-:W1:Y:S01]  /*76e0*/  LDC.U8 R16, c[0x0][0x3b0] ;  /* 0x0000ec00ff107b82 */ /* 0x000e620000000000 */
[CC--:B------:R-:W-:Y:S01]  /*76f0*/  ISETP.GE.AND P2, PT, R19.reuse, R17.reuse, PT ;  /* 0x000000111300720c */ /* 0x0c0fe20003f46270 */
[C---:B------:R-:W-:Y:S01]  /*7700*/  VIADD R0, R19.reuse, 0x100 ;  /* 0x0000010013007836 */ /* 0x040fe20000000000 */
[----:B------:R-:W-:Y:S01]  /*7710*/  BSSY.RECONVERGENT B0, `(.L_x_2445) ;  /* 0x000002e000007945 */ /* 0x000fe20003800200 */
[C---:B0-2-4-:R-:W-:Y:S02]  /*7720*/  VIADD R4, R19.reuse, 0x180 ;  /* 0x0000018013047836 */ /* 0x055fe40000000000 */
[----:B------:R-:W-:Y:S01]  /*7730*/  VIADD R26, R19, 0x80 ;  /* 0x00000080131a7836 */ /* 0x000fe20000000000 */
[-C--:B------:R-:W-:Y:S02]  /*7740*/  ISETP.GE.AND P0, PT, R0, R17.reuse, PT ;  /* 0x000000110000720c */ /* 0x080fe40003f06270 */
[-C--:B------:R-:W-:Y:S02]  /*7750*/  ISETP.GE.AND P1, PT, R4, R17.reuse, PT ;  /* 0x000000110400720c */ /* 0x080fe40003f26270 */
[----:B------:R-:W-:-:S03]  /*7760*/  ISETP.GE.AND P3, PT, R26, R17, PT ;  /* 0x000000111a00720c */ /* 0x000fc60003f66270 */
[----:B------:R-:W-:Y:S10]  /*7770*/  @P2 BRA `(.L_x_2446) ;  /* 0x00000000009c2947 */ /* 0x000ff40003800000 */
[----:B-----5:R-:W-:Y:S01]  /*7780*/  FMUL.FTZ R0, R28, 1.4426950216293334961 ;  /* 0x3fb8aa3b1c007820 */ /* 0x020fe20000410000 */
[----:B------:R-:W-:Y:S02]  /*7790*/  IMAD.MOV.U32 R6, RZ, RZ, 0x3e800000 ;  /* 0x3e800000ff067424 */ /* 0x000fe400078e00ff */
[----:B------:R-:W-:-:S03]  /*77a0*/  IMAD.MOV.U32 R7, RZ, RZ, 0x3d39bf78 ;  /* 0x3d39bf78ff077424 */ /* 0x000fc600078e00ff */
        /* <DEDUP_REMOVED lines=30> */
[----:B------:R-:W-:-:S06]  /*7990*/  @P4 FSEL R3, R3, -RZ, P5 ;  /* 0x800000ff03034208 */ /* 0x000fcc0002800000 */
[----:B------:R-:W2:Y:S01]  /*79a0*/  MUFU.TANH R3, R3 ;  /* 0x0000000300037308 */ /* 0x000ea20000002400 */
[----:B0-----:R-:W-:Y:S01]  /*79b0*/  FMUL.FTZ R28, R5, R28 ;  /* 0x0000001c051c7220 */ /* 0x001fe20000410000 */
[----:B--2---:R-:W-:-:S04]  /*79c0*/  FFMA.FTZ R0, -R3, R3, 1 ;  /* 0x3f80000003007423 */ /* 0x004fc80000010103 */
[----:B------:R-:W-:-:S04]  /*79d0*/  FFMA.FTZ R0, R28, R0, R3 ;  /* 0x000000001c007223 */ /* 0x000fc80000010003 */
[----:B-1-3--:R-:W-:-:S07]  /*79e0*/  FMUL.FTZ R4, R0, R29 ;  /* 0x0000001d00047220 */ /* 0x00afce0000410000 */
.L_x_2446:
[----:B------:R-:W-:Y:S05]  /*79f0*/  BSYNC.RECONVERGENT B0 ;  /* 0x0000000000007941 */ /* 0x000fea0003800200 */
.L_x_2445:
[----:B------:R-:W-:Y:S04]  /*7a00*/  BSSY.RECONVERGENT B0, `(.L_x_2447) ;  /* 0x0000029000007945 */ /* 0x000fe80003800200 */
[----:B------:R-:W-:Y:S05]  /*7a10*/  @P3 BRA `(.L_x_2448) ;  /* 0x00000000009c3947 */ /* 0x000fea0003800000 */
        /* <DEDUP_REMOVED lines=11> */
[----:B------:R-:W-:Y:S01]  /*7ad0*/  I2FP.F32.S32 R3, R3 ;  /* 0x0000000300037245 */ /* 0x000fe20000201400 */
[----:B------:R-:W-:Y:S02]  /*7ae0*/  @P3 IMAD.MOV.U32 R9, RZ, RZ, 0x7f800000 ;  /* 0x7f800000ff093424 */ /* 0x000fe400078e00ff */
        /* <DEDUP_REMOVED lines=25> */
[----:B------:R-:W-:-:S07]  /*7c80*/  FMUL.FTZ R22, R22, R27 ;  /* 0x0000001b16167220 */ /* 0x000fce0000410000 */
.L_x_2448:
[----:B------:R-:W-:Y:S05]  /*7c90*/  BSYNC.RECONVERGENT B0 ;  /* 0x0000000000007941 */ /* 0x000fea0003800200 */
.L_x_2447:
        /* <DEDUP_REMOVED lines=41> */
.L_x_2450:
[----:B------:R-:W-:Y:S05]  /*7f30*/  BSYNC.RECONVERGENT B0 ;  /* 0x0000000000007941 */ /* 0x000fea0003800200 */
.L_x_2449:
[----:B------:R-:W-:Y:S04]  /*7f40*/  BSSY.RECONVERGENT B0, `(.L_x_2451) ;  /* 0x0000029000007945 */ /* 0x000fe80003800200 */
[----:B------:R-:W-:Y:S05]  /*7f50*/  @P1 BRA `(.L_x_2452) ;  /* 0x00000000009c1947 */ /* 0x000fea0003800000 */
[----:B-1---5:R-:W-:Y:S01]  /*7f60*/  FMUL.FTZ R0, R18, 1.4426950216293334961 ;  /* 0x3fb8aa3b12007820 */ /* 0x022fe20000410000 */
        /* <DEDUP_REMOVED lines=37> */
[----:B------:R-:W-:-:S07]  /*81c0*/  FMUL.FTZ R18, R18, R23 ;  /* 0x0000001712127220 */ /* 0x000fce0000410000 */
.L_x_2452:
[----:B------:R-:W-:Y:S05]  /*81d0*/  BSYNC.RECONVERGENT B0 ;  /* 0x0000000000007941 */ /* 0x000fea0003800200 */
.L_x_2451:
[----:B------:R-:W-:Y:S04]  /*81e0*/  BSSY.RECONVERGENT B6, `(.L_x_2453) ;  /* 0x00000fc000067945 */ /* 0x000fe80003800200 */
[----:B------:R-:W-:Y:S05]  /*81f0*/  @P2 BRA `(.L_x_2454) ;  /* 0x0000000c00e82947 */ /* 0x000fea0003800000 */
[----:B------:R-:W0:Y:S01]  /*8200*/  LDCU UR4, c[0x0][0x3b4] ;  /* 0x00007680ff0477ac */ /* 0x000e220008000800 */
[----:B------:R-:W2:Y:S01]  /*8210*/  LDC.64 R8, c[0x0][0x388] ;  /* 0x0000e200ff087b82 */ /* 0x000ea20000000a00 */
[----:B------:R-:W-:Y:S01]  /*8220*/  IMAD R0, R2, 0x200, R19 ;  /* 0x0000020002007824 */ /* 0x000fe200078e0213 */
[----:B-1----:R-:W-:-:S03]  /*8230*/  PRMT R5, R16, 0x9910, RZ ;  /* 0x0000991010057816 */ /* 0x002fc600000000ff */
[----:B0-----:R-:W-:Y:S02]  /*8240*/  IMAD R3, R0, UR4, RZ ;  /* 0x0000000400037c24 */ /* 0x001fe4000f8e02ff */
[----:B------:R-:W-:-:S05]  /*8250*/  IMAD.MOV.U32 R0, RZ, RZ, R5 ;  /* 0x000000ffff007224 */ /* 0x000fca00078e0005 */
[----:B------:R-:W-:Y:S02]  /*8260*/  ISETP.GT.AND P0, PT, R0, 0x9, PT ;  /* 0x000000090000780c */ /* 0x000fe40003f04270 */
[----:B--2---:R-:W-:-:S05]  /*8270*/  IADD3 R8, P1, PT, R3, R8, RZ ;  /* 0x0000000803087210 */ /* 0x004fca0007f3e0ff */
        /* <DEDUP_REMOVED lines=10> */
[----:B------:R-:W0:Y:S01]  /*8320*/  F2I.FTZ.TRUNC.NTZ R3, R4 ;  /* 0x0000000400037305 */ /* 0x000e22000021f100 */
[----:B------:R-:W-:Y:S01]  /*8330*/  IMAD.MOV.U32 R19, RZ, RZ, R26 ;  /* 0x000000ffff137224 */ /* 0x000fe200078e001a */
[----:B0-----:R0:W-:Y:S01]  /*8340*/  STG.E.U8 desc[UR36][R8.64], R3 ;  /* 0x0000000308007986 */ /* 0x0011e2000c101124 */
[----:B------:R-:W-:Y:S05]  /*8350*/  BRA `(.L_x_2454) ;  /* 0x0000000c00907947 */ /* 0x000fea0003800000 */
.L_x_2458:
[----:B------:R-:W0:Y:S01]  /*8360*/  F2I.S64.TRUNC R4, R4 ;  /* 0x0000000400047311 */ /* 0x000e22000020d900 */
[----:B------:R-:W-:Y:S02]  /*8370*/  IMAD.MOV.U32 R19, RZ, RZ, R26 ;  /* 0x000000ffff137224 */ /* 0x000fe400078e001a */
[----:B0-----:R-:W-:-:S05]  /*8380*/  IMAD.MOV.U32 R3, RZ, RZ, R4 ;  /* 0x000000ffff037224 */ /* 0x001fca00078e0004 */
[----:B------:R0:W-:Y:S01]  /*8390*/  STG.E.U8 desc[UR36][R8.64], R3 ;  /* 0x0000000308007986 */ /* 0x0001e2000c101124 */
[----:B------:R-:W-:Y:S05]  /*83a0*/  BRA `(.L_x_2454) ;  /* 0x0000000c007c7947 */ /* 0x000fea0003800000 */
.L_x_2457:
[----:B------:R-:W-:-:S13]  /*83b0*/  ISETP.NE.AND P0, PT, R0, 0x2, PT ;  /* 0x000000020000780c */ /* 0x000fda0003f05270 */
[----:B------:R-:W-:Y:S05]  /*83c0*/  @!P0 BRA `(.L_x_2460) ;  /* 0x0000000000308947 */ /* 0x000fea0003800000 */
[----:B------:R-:W-:-:S13]  /*83d0*/  ISETP.NE.AND P0, PT, R0, 0x3, PT ;  /* 0x000000030000780c */ /* 0x000fda0003f05270 */
[----:B------:R-:W-:Y:S05]  /*83e0*/  @!P0 BRA `(.L_x_2461) ;  /* 0x0000000000188947 */ /* 0x000fea0003800000 */
[----:B------:R-:W-:-:S13]  /*83f0*/  ISETP.NE.AND P0, PT, R0, 0x4, PT ;  /* 0x000000040000780c */ /* 0x000fda0003f05270 */
[----:B------:R-:W-:Y:S05]  /*8400*/  @P0 BRA `(.L_x_2459) ;  /* 0x0000000800c00947 */ /* 0x000fea0003800000 */
[----:B------:R-:W0:Y:S01]  /*8410*/  F2I.S64.TRUNC R4, R4 ;  /* 0x0000000400047311 */ /* 0x000e22000020d900 */
[----:B------:R-:W-:Y:S01]  /*8420*/  IMAD.MOV.U32 R19, RZ, RZ, R26 ;  /* 0x000000ffff137224 */ /* 0x000fe200078e001a */
[----:B0-----:R0:W-:Y:S01]  /*8430*/  STG.E.64 desc[UR36][R8.64], R4 ;  /* 0x0000000408007986 */ /* 0x0011e2000c101b24 */
[----:B------:R-:W-:Y:S05]  /*8440*/  BRA `(.L_x_2454) ;  /* 0x0000000c00547947 */ /* 0x000fea0003800000 */
.L_x_2461:
[----:B------:R-:W0:Y:S01]  /*8450*/  F2I.FTZ.TRUNC.NTZ R3, R4 ;  /* 0x0000000400037305 */ /* 0x000e22000021f100 */
[----:B------:R-:W-:Y:S01]  /*8460*/  IMAD.MOV.U32 R19, RZ, RZ, R26 ;  /* 0x000000ffff137224 */ /* 0x000fe200078e001a */
[----:B0-----:R0:W-:Y:S01]  /*8470*/  STG.E desc[UR36][R8.64], R3 ;  /* 0x0000000308007986 */ /* 0x0011e2000c101924 */
[----:B------:R-:W-:Y:S05]  /*8480*/  BRA `(.L_x_2454) ;  /* 0x0000000c00447947 */ /* 0x000fea0003800000 */
.L_x_2460:
[----:B------:R-:W0:Y:S01]  /*8490*/  F2I.FTZ.TRUNC.NTZ R3, R4 ;  /* 0x0000000400037305 */ /* 0x000e22000021f100 */
[----:B------:R-:W-:Y:S01]  /*84a0*/  IMAD.MOV.U32 R19, RZ, RZ, R26 ;  /* 0x000000ffff137224 */ /* 0x000fe200078e001a */
[----:B0-----:R0:W-:Y:S01]  /*84b0*/  STG.E.U16 desc[UR36][R8.64], R3 ;  /* 0x0000000308007986 */ /* 0x0011e2000c101524 */
[----:B------:R-:W-:Y:S05]  /*84c0*/  BRA `(.L_x_2454) ;  /* 0x0000000c00347947 */ /* 0x000fea0003800000 */
.L_x_2456:
[----:B------:R-:W-:-:S13]  /*84d0*/  ISETP.GT.AND P0, PT, R0, 0x6, PT ;  /* 0x000000060000780c */ /* 0x000fda0003f04270 */
[----:B------:R-:W-:Y:S05]  /*84e0*/  @P0 BRA `(.L_x_2462) ;  /* 0x00000000002c0947 */ /* 0x000fea0003800000 */
[----:B------:R-:W-:-:S13]  /*84f0*/  ISETP.NE.AND P0, PT, R0, 0x5, PT ;  /* 0x000000050000780c */ /* 0x000fda0003f05270 */
[----:B------:R-:W-:Y:S05]  /*8500*/  @!P0 BRA `(.L_x_2463) ;  /* 0x0000000000148947 */ /* 0x000fea0003800000 */
[----:B------:R-:W-:-:S13]  /*8510*/  ISETP.NE.AND P0, PT, R0, 0x6, PT ;  /* 0x000000060000780c */ /* 0x000fda0003f05270 */
[----:B------:R-:W-:Y:S05]  /*8520*/  @P0 BRA `(.L_x_2459) ;  /* 0x0000000800780947 */ /* 0x000fea0003800000 */
[----:B------:R2:W-:Y:S01]  /*8530*/  STG.E desc[UR36][R8.64], R4 ;  /* 0x0000000408007986 */ /* 0x0005e2000c101924 */
[----:B------:R-:W-:Y:S01]  /*8540*/  IMAD.MOV.U32 R19, RZ, RZ, R26 ;  /* 0x000000ffff137224 */ /* 0x000fe200078e001a */
[----:B------:R-:W-:Y:S06]  /*8550*/  BRA `(.L_x_2454) ;  /* 0x0000000c00107947 */ /* 0x000fec0003800000 */
.L_x_2463:
[----:B------:R-:W-:Y:S01]  /*8560*/  F2FP.F16.F32.PACK_AB R4, RZ, R4 ;  /* 0x00000004ff04723e */ /* 0x000fe200000000ff */
[----:B------:R-:W-:-:S04]  /*8570*/  IMAD.MOV.U32 R19, RZ, RZ, R26 ;  /* 0x000000ffff137224 */ /* 0x000fc800078e001a */
[----:B------:R0:W-:Y:S01]  /*8580*/  STG.E.U16 desc[UR36][R8.64], R4 ;  /* 0x0000000408007986 */ /* 0x0001e2000c101524 */
[----:B------:R-:W-:Y:S05]  /*8590*/  BRA `(.L_x_2454) ;  /* 0x0000000c00007947 */ /* 0x000fea0003800000 */
.L_x_2462:
[----:B------:R-:W-:-:S13]  /*85a0*/  ISETP.NE.AND P0, PT, R0, 0x7, PT ;  /* 0x000000070000780c */ /* 0x000fda0003f05270 */
[----:B------:R-:W-:Y:S05]  /*85b0*/  @!P0 BRA `(.L_x_2464) ;  /* 0x0000000000348947 */ /* 0x000fea0003800000 */
[----:B------:R-:W-:-:S13]  /*85c0*/  ISETP.NE.AND P0, PT, R0, 0x8, PT ;  /* 0x000000080000780c */ /* 0x000fda0003f05270 */
[----:B------:R-:W-:Y:S05]  /*85d0*/  @!P0 BRA `(.L_x_2465) ;  /* 0x0000000000188947 */ /* 0x000fea0003800000 */
[----:B------:R-:W-:-:S13]  /*85e0*/  ISETP.NE.AND P0, PT, R0, 0x9, PT ;  /* 0x000000090000780c */ /* 0x000fda0003f05270 */
[----:B------:R-:W-:Y:S05]  /*85f0*/  @P0 BRA `(.L_x_2459) ;  /* 0x0000000800440947 */ /* 0x000fea0003800000 */
[----:B------:R-:W-:Y:S02]  /*8600*/  IMAD.MOV.U32 R5, RZ, RZ, RZ ;  /* 0x000000ffff057224 */ /* 0x000fe400078e00ff */
[----:B------:R-:W-:-:S03]  /*8610*/  IMAD.MOV.U32 R19, RZ, RZ, R26 ;  /* 0x000000ffff137224 */ /* 0x000fc600078e001a */
[----:B------:R0:W-:Y:S01]  /*8620*/  STG.E.64 desc[UR36][R8.64], R4 ;  /* 0x0000000408007986 */ /* 0x0001e2000c101b24 */
[----:B------:R-:W-:Y:S05]  /*8630*/  BRA `(.L_x_2454) ;  /* 0x0000000800d87947 */ /* 0x000fea0003800000 */
.L_x_2465:
[----:B------:R-:W-:Y:S01]  /*8640*/  F2FP.F16.F32.PACK_AB R3, RZ, R4 ;  /* 0x00000004ff03723e */ /* 0x000fe200000000ff */
[----:B------:R-:W-:-:S03]  /*8650*/  IMAD.MOV.U32 R19, RZ, RZ, R26 ;  /* 0x000000ffff137224 */ /* 0x000fc600078e001a */
[----:B------:R-:W-:-:S05]  /*8660*/  PRMT R3, R3, 0x5410, RZ ;  /* 0x0000541003037816 */ /* 0x000fca00000000ff */
[----:B------:R4:W-:Y:S01]  /*8670*/  STG.E desc[UR36][R8.64], R3 ;  /* 0x0000000308007986 */ /* 0x0009e2000c101924 */
[----:B------:R-:W-:Y:S05]  /*8680*/  BRA `(.L_x_2454) ;  /* 0x0000000800c47947 */ /* 0x000fea0003800000 */
.L_x_2464:
[----:B------:R-:W-:Y:S01]  /*8690*/  FMUL.FTZ R4, R4, 1 ;  /* 0x3f80000004047820 */ /* 0x000fe20000410000 */
[----:B------:R-:W-:-:S05]  /*86a0*/  IMAD.MOV.U32 R19, RZ, RZ, R26 ;  /* 0x000000ffff137224 */ /* 0x000fca00078e001a */
[----:B------:R-:W0:Y:S02]  /*86b0*/  F2F.F64.F32 R4, R4 ;  /* 0x0000000400047310 */ /* 0x000e240000201800 */
[----:B0-----:R0:W-:Y:S01]  /*86c0*/  STG.E.64 desc[UR36][R8.64], R4 ;  /* 0x0000000408007986 */ /* 0x0011e2000c101b24 */
[----:B------:R-:W-:Y:S05]  /*86d0*/  BRA `(.L_x_2454) ;  /* 0x0000000800b07947 */ /* 0x000fea0003800000 */
.L_x_2455:
        /* <DEDUP_REMOVED lines=8> */
[----:B------:R-:W-:Y:S01]  /*8760*/  FSETP.NEU.FTZ.AND P0, PT, R4, RZ, PT ;  /* 0x000000ff0400720b */ /* 0x000fe20003f1d000 */
[----:B------:R-:W-:-:S03]  /*8770*/  IMAD.MOV.U32 R19, RZ, RZ, R26 ;  /* 0x000000ffff137224 */ /* 0x000fc600078e001a */
[----:B------:R-:W-:-:S05]  /*8780*/  SEL R3, RZ, 0x1, !P0 ;  /* 0x00000001ff037807 */ /* 0x000fca0004000000 */
[----:B------:R0:W-:Y:S01]  /*8790*/  STG.E.U8 desc[UR36][R8.64], R3 ;  /* 0x0000000308007986 */ /* 0x0001e2000c101124 */
[----:B------:R-:W-:Y:S05]  /*87a0*/  BRA `(.L_x_2454) ;  /* 0x00000008007c7947 */ /* 0x000fea0003800000 */
.L_x_2468:
[----:B------:R-:W-:Y:S01]  /*87b0*/  FMUL.FTZ R4, R4, 1 ;  /* 0x3f80000004047820 */ /* 0x000fe20000410000 */
[----:B------:R-:W-:Y:S01]  /*87c0*/  CS2R R6, SRZ ;  /* 0x0000000000067805 */ /* 0x000fe2000001ff00 */
[----:B------:R-:W-:-:S04]  /*87d0*/  IMAD.MOV.U32 R19, RZ, RZ, R26 ;  /* 0x000000ffff137224 */ /* 0x000fc800078e001a */
[----:B------:R-:W0:Y:S02]  /*87e0*/  F2F.F64.F32 R4, R4 ;  /* 0x0000000400047310 */ /* 0x000e240000201800 */
[----:B0-----:R0:W-:Y:S01]  /*87f0*/  STG.E.128 desc[UR36][R8.64], R4 ;  /* 0x0000000408007986 */ /* 0x0011e2000c101d24 */
[----:B------:R-:W-:Y:S05]  /*8800*/  BRA `(.L_x_2454) ;  /* 0x0000000800647947 */ /* 0x000fea0003800000 */
.L_x_2467:
[----:B------:R-:W-:-:S13]  /*8810*/  ISETP.NE.AND P0, PT, R0, 0xf, PT ;  /* 0x0000000f0000780c */ /* 0x000fda0003f05270 */
[----:B------:R-:W-:Y:S05]  /*8820*/  @!P0 BRA `(.L_x_2469) ;  /* 0x0000000000a08947 */ /* 0x000fea0003800000 */
[----:B------:R-:W-:-:S13]  /*8830*/  ISETP.NE.AND P0, PT, R0, 0x17, PT ;  /* 0x000000170000780c */ /* 0x000fda0003f05270 */
[----:B------:R-:W-:Y:S05]  /*8840*/  @!P0 BRA `(.L_x_2470) ;  /* 0x00000000004c8947 */ /* 0x000fea0003800000 */
[----:B------:R-:W-:-:S13]  /*8850*/  ISETP.NE.AND P0, PT, R0, 0x18, PT ;  /* 0x000000180000780c */ /* 0x000fda0003f05270 */
[----:B------:R-:W-:Y:S05]  /*8860*/  @P0 BRA `(.L_x_2459) ;  /* 0x0000000400a80947 */ /* 0x000fea0003800000 */
        /* <DEDUP_REMOVED lines=12> */
.L_x_2472:
[----:B------:R-:W-:Y:S05]  /*8930*/  BSYNC.RECONVERGENT B0 ;  /* 0x0000000000007941 */ /* 0x000fea0003800200 */
.L_x_2471:
[----:B------:R-:W-:Y:S01]  /*8940*/  LOP3.LUT R5, R0, 0x80, R5, 0xf8, !PT ;  /* 0x0000008000057812 */ /* 0x000fe200078ef805 */
[----:B------:R-:W-:-:S04]  /*8950*/  IMAD.MOV.U32 R19, RZ, RZ, R26 ;  /* 0x000000ffff137224 */ /* 0x000fc800078e001a */
[----:B------:R0:W-:Y:S01]  /*8960*/  STG.E.U8 desc[UR36][R8.64], R5 ;  /* 0x0000000508007986 */ /* 0x0001e2000c101124 */
[----:B------:R-:W-:Y:S05]  /*8970*/  BRA `(.L_x_2454) ;  /* 0x0000000800087947 */ /* 0x000fea0003800000 */
.L_x_2470:
        /* <DEDUP_REMOVED lines=14> */
.L_x_2474:
[----:B------:R-:W-:Y:S05]  /*8a60*/  BSYNC.RECONVERGENT B0 ;  /* 0x0000000000007941 */ /* 0x000fea0003800200 */
.L_x_2473:
[----:B------:R-:W-:Y:S01]  /*8a70*/  LOP3.LUT R3, R0, 0x80, R7, 0xf8, !PT ;  /* 0x0000008000037812 */ /* 0x000fe200078ef807 */
[----:B------:R-:W-:-:S04]  /*8a80*/  IMAD.MOV.U32 R19, RZ, RZ, R26 ;  /* 0x000000ffff137224 */ /* 0x000fc800078e001a */
[----:B------:R0:W-:Y:S01]  /*8a90*/  STG.E.U8 desc[UR36][R8.64], R3 ;  /* 0x0000000308007986 */ /* 0x0001e2000c101124 */
[----:B------:R-:W-:Y:S05]  /*8aa0*/  BRA `(.L_x_2454) ;  /* 0x0000000400bc7947 */ /* 0x000fea0003800000 */
.L_x_2469:
[----:B------:R-:W-:Y:S01]  /*8ab0*/  F2FP.BF16.F32.PACK_AB R4, RZ, R4 ;  /* 0x00000004ff04723e */ /* 0x000fe200000010ff */
[----:B------:R-:W-:-:S04]  /*8ac0*/  IMAD.MOV.U32 R19, RZ, RZ, R26 ;  /* 0x000000ffff137224 */ /* 0x000fc800078e001a */
[----:B------:R0:W-:Y:S01]  /*8ad0*/  STG.E.U16 desc[UR36][R8.64], R4 ;  /* 0x0000000408007986 */ /* 0x0001e2000c101524 */
[----:B------:R-:W-:Y:S05]  /*8ae0*/  BRA `(.L_x_2454) ;  /* 0x0000000400ac7947 */ /* 0x000fea0003800000 */
.L_x_2466:
        /* <DEDUP_REMOVED lines=8> */
[----:B------:R-:W0:Y:S01]  /*8b70*/  F2I.FTZ.U32.TRUNC.NTZ R3, R4 ;  /* 0x0000000400037305 */ /* 0x000e22000021f000 */
[----:B------:R-:W-:Y:S01]  /*8b80*/  IMAD.MOV.U32 R19, RZ, RZ, R26 ;  /* 0x000000ffff137224 */ /* 0x000fe200078e001a */
[----:B0-----:R0:W-:Y:S01]  /*8b90*/  STG.E.U16 desc[UR36][R8.64], R3 ;  /* 0x0000000308007986 */ /* 0x0011e2000c101524 */
[----:B------:R-:W-:Y:S05]  /*8ba0*/  BRA `(.L_x_2454) ;  /* 0x00000004007c7947 */ /* 0x000fea0003800000 */
.L_x_2477:
        /* <DEDUP_REMOVED lines=12> */
.L_x_2480:
[----:B------:R-:W-:-:S04]  /*8c70*/  SHF.R.U32.HI R0, RZ, 0x14, R4 ;  /* 0x00000014ff007819 */ /* 0x000fc80000011604 */
[----:B------:R-:W-:-:S04]  /*8c80*/  LOP3.LUT R3, R0, 0x1, RZ, 0xc0, !PT ;  /* 0x0000000100037812 */ /* 0x000fc800078ec0ff */
[----:B------:R-:W-:-:S04]  /*8c90*/  IADD3 R0, PT, PT, R4, 0x487ffff, R3 ;  /* 0x0487ffff04007810 */ /* 0x000fc80007ffe003 */
[----:B------:R-:W-:-:S04]  /*8ca0*/  SHF.R.U32.HI R0, RZ, 0x14, R0 ;  /* 0x00000014ff007819 */ /* 0x000fc80000011600 */
[----:B------:R-:W-:-:S07]  /*8cb0*/  LOP3.LUT R3, R0, 0xff, RZ, 0xc0, !PT ;  /* 0x000000ff00037812 */ /* 0x000fce00078ec0ff */
.L_x_2481:
[----:B------:R-:W-:-:S04]  /*8cc0*/  SHF.R.U32.HI R4, RZ, 0x18, R4 ;  /* 0x00000018ff047819 */ /* 0x000fc80000011604 */
[----:B------:R-:W-:-:S04]  /*8cd0*/  LOP3.LUT R3, R3, 0x80, R4, 0xf8, !PT ;  /* 0x0000008003037812 */ /* 0x000fc800078ef804 */
[----:B------:R-:W-:-:S07]  /*8ce0*/  PRMT R0, R3, 0x7610, R0 ;  /* 0x0000761003007816 */ /* 0x000fce0000000000 */
.L_x_2479:
[----:B------:R-:W-:Y:S05]  /*8cf0*/  BSYNC.RECONVERGENT B0 ;  /* 0x0000000000007941 */ /* 0x000fea0003800200 */
.L_x_2478:
[----:B------:R0:W-:Y:S01]  /*8d00*/  STG.E.U8 desc[UR36][R8.64], R0 ;  /* 0x0000000008007986 */ /* 0x0001e2000c101124 */
[----:B------:R-:W-:Y:S01]  /*8d10*/  IMAD.MOV.U32 R19, RZ, RZ, R26 ;  /* 0x000000ffff137224 */ /* 0x000fe200078e001a */
[----:B------:R-:W-:Y:S06]  /*8d20*/  BRA `(.L_x_2454) ;  /* 0x00000004001c7947 */ /* 0x000fec0003800000 */
.L_x_2476:
        /* <DEDUP_REMOVED lines=12> */
.L_x_2484:
[----:B------:R-:W-:-:S04]  /*8df0*/  SHF.R.U32.HI R0, RZ, 0x15, R4 ;  /* 0x00000015ff007819 */ /* 0x000fc80000011604 */
[----:B------:R-:W-:-:S04]  /*8e00*/  LOP3.LUT R3, R0, 0x1, RZ, 0xc0, !PT ;  /* 0x0000000100037812 */ /* 0x000fc800078ec0ff */
[----:B------:R-:W-:-:S04]  /*8e10*/  IADD3 R0, PT, PT, R4, 0x88fffff, R3 ;  /* 0x088fffff04007810 */ /* 0x000fc80007ffe003 */
[----:B------:R-:W-:-:S04]  /*8e20*/  SHF.R.U32.HI R0, RZ, 0x15, R0 ;  /* 0x00000015ff007819 */ /* 0x000fc80000011600 */
[----:B------:R-:W-:-:S07]  /*8e30*/  LOP3.LUT R3, R0, 0xff, RZ, 0xc0, !PT ;  /* 0x000000ff00037812 */ /* 0x000fce00078ec0ff */
.L_x_2485:
[----:B------:R-:W-:-:S04]  /*8e40*/  SHF.R.U32.HI R4, RZ, 0x18, R4 ;  /* 0x00000018ff047819 */ /* 0x000fc80000011604 */
[----:B------:R-:W-:-:S04]  /*8e50*/  LOP3.LUT R3, R3, 0x80, R4, 0xf8, !PT ;  /* 0x0000008003037812 */ /* 0x000fc800078ef804 */
[----:B------:R-:W-:-:S07]  /*8e60*/  PRMT R0, R3, 0x7610, R0 ;  /* 0x0000761003007816 */ /* 0x000fce0000000000 */
.L_x_2483:
[----:B------:R-:W-:Y:S05]  /*8e70*/  BSYNC.RECONVERGENT B0 ;  /* 0x0000000000007941 */ /* 0x000fea0003800200 */
.L_x_2482:
[----:B------:R0:W-:Y:S01]  /*8e80*/  STG.E.U8 desc[UR36][R8.64], R0 ;  /* 0x0000000008007986 */ /* 0x0001e2000c101124 */
[----:B------:R-:W-:Y:S01]  /*8e90*/  IMAD.MOV.U32 R19, RZ, RZ, R26 ;  /* 0x000000ffff137224 */ /* 0x000fe200078e001a */
[----:B------:R-:W-:Y:S06]  /*8ea0*/  BRA `(.L_x_2454) ;  /* 0x0000000000bc7947 */ /* 0x000fec0003800000 */
.L_x_2475:
[----:B------:R-:W-:-:S13]  /*8eb0*/  ISETP.NE.AND P0, PT, R0, 0x1c, PT ;  /* 0x0000001c0000780c */ /* 0x000fda0003f05270 */
[----:B------:R-:W-:Y:S05]  /*8ec0*/  @!P0 BRA `(.L_x_2486) ;  /* 0x0000000000a88947 */ /* 0x000fea0003800000 */
[----:B------:R-:W-:-:S13]  /*8ed0*/  ISETP.NE.AND P0, PT, R0, 0x1d, PT ;  /* 0x0000001d0000780c */ /* 0x000fda0003f05270 */
[----:B------:R-:W-:Y:S05]  /*8ee0*/  @!P0 BRA `(.L_x_2487) ;  /* 0x0000000000908947 */ /* 0x000fea0003800000 */
[----:B------:R-:W-:-:S13]  /*8ef0*/  ISETP.NE.AND P0, PT, R0, 0x2c, PT ;  /* 0x0000002c0000780c */ /* 0x000fda0003f05270 */
[----:B------:R-:W-:Y:S05]  /*8f00*/  @!P0 BRA `(.L_x_2488) ;  /* 0x0000000000488947 */ /* 0x000fea0003800000 */
.L_x_2459:
[----:B------:R-:W-:Y:S01]  /*8f10*/  MOV R14, 0x0 ;  /* 0x00000000000e7802 */ /* 0x000fe20000000f00 */
[----:B------:R-:W0:Y:S01]  /*8f20*/  LDCU.64 UR6, c[0x4][0x128] ;  /* 0x01002500ff0677ac */ /* 0x000e220008000a00 */
[----:B------:R-:W-:Y:S02]  /*8f30*/  IMAD.MOV.U32 R8, RZ, RZ, 0x65 ;  /* 0x00000065ff087424 */ /* 0x000fe400078e00ff */
[----:B------:R-:W-:Y:S01]  /*8f40*/  IMAD.MOV.U32 R12, RZ, RZ, 0x1 ;  /* 0x00000001ff0c7424 */ /* 0x000fe200078e00ff */
[----:B------:R-:W1:Y:S01]  /*8f50*/  LDCU.64 UR8, c[0x4][0x130] ;  /* 0x01002600ff0877ac */ /* 0x000e620008000a00 */
[----:B------:R-:W2:Y:S01]  /*8f60*/  LDC.64 R14, c[0x4][R14] ;  /* 0x010000000e0e7b82 */ /* 0x000ea20000000a00 */
[----:B------:R-:W-:Y:S01]  /*8f70*/  IMAD.MOV.U32 R13, RZ, RZ, RZ ;  /* 0x000000ffff0d7224 */ /* 0x000fe200078e00ff */
[----:B------:R-:W4:Y:S01]  /*8f80*/  LDCU.64 UR4, c[0x4][0x20] ;  /* 0x01000400ff0477ac */ /* 0x000f220008000a00 */
[----:B0-----:R-:W-:Y:S02]  /*8f90*/  IMAD.U32 R4, RZ, RZ, UR6 ;  /* 0x00000006ff047e24 */ /* 0x001fe4000f8e00ff */
[----:B------:R-:W-:-:S02]  /*8fa0*/  IMAD.U32 R5, RZ, RZ, UR7 ;  /* 0x00000007ff057e24 */ /* 0x000fc4000f8e00ff */
[----:B-1----:R-:W-:Y:S02]  /*8fb0*/  IMAD.U32 R6, RZ, RZ, UR8 ;  /* 0x00000008ff067e24 */ /* 0x002fe4000f8e00ff */
[----:B------:R-:W-:Y:S02]  /*8fc0*/  IMAD.U32 R7, RZ, RZ, UR9 ;  /* 0x00000009ff077e24 */ /* 0x000fe4000f8e00ff */
[----:B----4-:R-:W-:Y:S02]  /*8fd0*/  IMAD.U32 R10, RZ, RZ, UR4 ;  /* 0x00000004ff0a7e24 */ /* 0x010fe4000f8e00ff */
[----:B------:R-:W-:-:S07]  /*8fe0*/  IMAD.U32 R11, RZ, RZ, UR5 ;  /* 0x00000005ff0b7e24 */ /* 0x000fce000f8e00ff */
[----:B------:R-:W-:-:S07]  /*8ff0*/  LEPC R20, `(.L_x_2489) ;  /* 0x000000001014794e */ /* 0x000fce0000000000 */
[----:B--23-5:R-:W-:Y:S05]  /*9000*/  CALL.ABS.NOINC R14 ;  /* 0x000000000e007343 */ /* 0x02cfea0003c00000 */
.L_x_2489:
[----:B------:R-:W-:Y:S01]  /*9010*/  IMAD.MOV.U32 R19, RZ, RZ, R26 ;  /* 0x000000ffff137224 */ /* 0x000fe200078e001a */
[----:B------:R-:W-:Y:S06]  /*9020*/  BRA `(.L_x_2454) ;  /* 0x00000000005c7947 */ /* 0x000fec0003800000 */
.L_x_2488:
[----:B------:R-:W-:Y:S01]  /*9030*/  SHF.R.U32.HI R5, RZ, 0x17, R4 ;  /* 0x00000017ff057819 */ /* 0x000fe20000011604 */
[----:B------:R-:W-:-:S03]  /*9040*/  IMAD.MOV.U32 R19, RZ, RZ, R26 ;  /* 0x000000ffff137224 */ /* 0x000fc600078e001a */
        /* <DEDUP_REMOVED lines=14> */
.L_x_2487:
[----:B------:R-:W0:Y:S01]  /*9130*/  F2I.U64.TRUNC R4, R4 ;  /* 0x0000000400047311 */ /* 0x000e22000020d800 */
[----:B------:R-:W-:Y:S01]  /*9140*/  IMAD.MOV.U32 R19, RZ, RZ, R26 ;  /* 0x000000ffff137224 */ /* 0x000fe200078e001a */
[----:B0-----:R0:W-:Y:S01]  /*9150*/  STG.E.64 desc[UR36][R8.64], R4 ;  /* 0x0000000408007986 */ /* 0x0011e2000c101b24 */
[----:B------:R-:W-:Y:S05]  /*9160*/  BRA `(.L_x_2454) ;  /* 0x00000000000c7947 */ /* 0x000fea0003800000 */
.L_x_2486:
[----:B------:R-:W0:Y:S01]  /*9170*/  F2I.FTZ.U32.TRUNC.NTZ R3, R4 ;  /* 0x0000000400037305 */ /* 0x000e22000021f000 */
[----:B------:R-:W-:Y:S01]  /*9180*/  IMAD.MOV.U32 R19, RZ, RZ, R26 ;  /* 0x000000ffff137224 */ /* 0x000fe200078e001a */
[----:B0-----:R0:W-:Y:S06]  /*9190*/  STG.E desc[UR36][R8.64], R3 ;  /* 0x0000000308007986 */ /* 0x0011ec000c101924 */
.L_x_2454:
[----:B------:R-:W-:Y:S05]  /*91a0*/  BSYNC.RECONVERGENT B6 ;  /* 0x0000000000067941 */ /* 0x000fea0003800200 */
.L_x_2453:
[----:B------:R-:W-:Y:S01]  /*91b0*/  ISETP.GE.AND P0, PT, R19, R17, PT ;  /* 0x000000111300720c */ /* 0x000fe20003f06270 */
[----:B------:R-:W-:-:S12]  /*91c0*/  BSSY.RECONVERGENT B6, `(.L_x_2490) ;  /* 0x00001cc000067945 */ /* 0x000fd80003800200 */
[----:B------:R-:W-:Y:S05]  /*91d0*/  @P0 BRA `(.L_x_2491) ;  /* 0x0000001c00280947 */ /* 0x000fea0003800000 */
[----:B------:R-:W3:Y:S01]  /*91e0*/  LDCU UR4, c[0x0][0x3b4] ;  /* 0x00007680ff0477ac */ /* 0x000ee20008000800 */
[----:B0-2-4-:R-:W0:Y:S01]  /*91f0*/  LDC.64 R8, c[0x0][0x388] ;  /* 0x0000e200ff087b82 */ /* 0x015e220000000a00 */
[----:B------:R-:W-:Y:S01]  /*9200*/  IMAD R0, R2, 0x200, R19 ;  /* 0x0000020002007824 */ /* 0x000fe200078e0213 */
[----:B-1----:R-:W-:-:S03]  /*9210*/  PRMT R4, R16, 0x9910, RZ ;  /* 0x0000991010047816 */ /* 0x002fc600000000ff */
        /* <DEDUP_REMOVED lines=14> */
[----:B-----5:R-:W0:Y:S02]  /*9300*/  F2I.FTZ.TRUNC.NTZ R3, R22 ;  /* 0x0000001600037305 */ /* 0x020e24000021f100 */
[----:B0-----:R0:W-:Y:S01]  /*9310*/  STG.E.U8 desc[UR36][R8.64], R3 ;  /* 0x0000000308007986 */ /* 0x0011e2000c101124 */
[----:B------:R-:W-:Y:S05]  /*9320*/  BRA `(.L_x_2497) ;  /* 0x0000000c00387947 */ /* 0x000fea0003800000 */
.L_x_2495:
[----:B-----5:R-:W0:Y:S02]  /*9330*/  F2I.S64.TRUNC R22, R22 ;  /* 0x0000001600167311 */ /* 0x020e24000020d900 */
[----:B0-----:R-:W-:-:S05]  /*9340*/  IMAD.MOV.U32 R3, RZ, RZ, R22 ;  /* 0x000000ffff037224 */ /* 0x001fca00078e0016 */
[----:B------:R0:W-:Y:S01]  /*9350*/  STG.E.U8 desc[UR36][R8.64], R3 ;  /* 0x0000000308007986 */ /* 0x0001e2000c101124 */
[----:B------:R-:W-:Y:S05]  /*9360*/  BRA `(.L_x_2497) ;  /* 0x0000000c00287947 */ /* 0x000fea0003800000 */
.L_x_2494:
[----:B------:R-:W-:-:S13]  /*9370*/  ISETP.NE.AND P0, PT, R0, 0x2, PT ;  /* 0x000000020000780c */ /* 0x000fda0003f05270 */
[----:B------:R-:W-:Y:S05]  /*9380*/  @!P0 BRA `(.L_x_2498) ;  /* 0x0000000000288947 */ /* 0x000fea0003800000 */
[----:B------:R-:W-:-:S13]  /*9390*/  ISETP.NE.AND P0, PT, R0, 0x3, PT ;  /* 0x000000030000780c */ /* 0x000fda0003f05270 */
[----:B------:R-:W-:Y:S05]  /*93a0*/  @!P0 BRA `(.L_x_2499) ;  /* 0x0000000000148947 */ /* 0x000fea0003800000 */
[----:B------:R-:W-:-:S13]  /*93b0*/  ISETP.NE.AND P0, PT, R0, 0x4, PT ;  /* 0x000000040000780c */ /* 0x000fda0003f05270 */
[----:B------:R-:W-:Y:S05]  /*93c0*/  @P0 BRA `(.L_x_2496) ;  /* 0x0000000800380947 */ /* 0x000fea0003800000 */
[----:B-----5:R-:W0:Y:S02]  /*93d0*/  F2I.S64.TRUNC R22, R22 ;  /* 0x0000001600167311 */ /* 0x020e24000020d900 */
[----:B0-----:R0:W-:Y:S01]  /*93e0*/  STG.E.64 desc[UR36][R8.64], R22 ;  /* 0x0000001608007986 */ /* 0x0011e2000c101b24 */
[----:B------:R-:W-:Y:S05]  /*93f0*/  BRA `(.L_x_2497) ;  /* 0x0000000c00047947 */ /* 0x000fea0003800000 */
.L_x_2499:
[----:B-----5:R-:W0:Y:S02]  /*9400*/  F2I.FTZ.TRUNC.NTZ R3, R22 ;  /* 0x0000001600037305 */ /* 0x020e24000021f100 */
[----:B0-----:R0:W-:Y:S01]  /*9410*/  STG.E desc[UR36][R8.64], R3 ;  /* 0x0000000308007986 */ /* 0x0011e2000c101924 */
[----:B------:R-:W-:Y:S05]  /*9420*/  BRA `(.L_x_2497) ;  /* 0x0000000800f87947 */ /* 0x000fea0003800000 */
.L_x_2498:
[----:B-----5:R-:W0:Y:S02]  /*9430*/  F2I.FTZ.TRUNC.NTZ R3, R22 ;  /* 0x0000001600037305 */ /* 0x020e24000021f100 */
[----:B0-----:R0:W-:Y:S01]  /*9440*/  STG.E.U16 desc[UR36][R8.64], R3 ;  /* 0x0000000308007986 */ /* 0x0011e2000c101524 */
[----:B------:R-:W-:Y:S05]  /*9450*/  BRA `(.L_x_2497) ;  /* 0x0000000800ec7947 */ /* 0x000fea0003800000 */
.L_x_2493:
[----:B------:R-:W-:-:S13]  /*9460*/  ISETP.GT.AND P0, PT, R0, 0x6, PT ;  /* 0x000000060000780c */ /* 0x000fda0003f04270 */
[----:B------:R-:W-:Y:S05]  /*9470*/  @P0 BRA `(.L_x_2500) ;  /* 0x0000000000240947 */ /* 0x000fea0003800000 */
[----:B------:R-:W-:-:S13]  /*9480*/  ISETP.NE.AND P0, PT, R0, 0x5, PT ;  /* 0x000000050000780c */ /* 0x000fda0003f05270 */
[----:B------:R-:W-:Y:S05]  /*9490*/  @!P0 BRA `(.L_x_2501) ;  /* 0x0000000000108947 */ /* 0x000fea0003800000 */
[----:B------:R-:W-:-:S13]  /*94a0*/  ISETP.NE.AND P0, PT, R0, 0x6, PT ;  /* 0x000000060000780c */ /* 0x000fda0003f05270 */
[----:B------:R-:W-:Y:S05]  /*94b0*/  @P0 BRA `(.L_x_2496) ;  /* 0x0000000400fc0947 */ /* 0x000fea0003800000 */
[----:B-----5:R0:W-:Y:S01]  /*94c0*/  STG.E desc[UR36][R8.64], R22 ;  /* 0x0000001608007986 */ /* 0x0201e2000c101924 */
[----:B------:R-:W-:Y:S05]  /*94d0*/  BRA `(.L_x_2497) ;  /* 0x0000000800cc7947 */ /* 0x000fea0003800000 */
.L_x_2501:
[----:B-----5:R-:W-:-:S05]  /*94e0*/  F2FP.F16.F32.PACK_AB R22, RZ, R22 ;  /* 0x00000016ff16723e */ /* 0x020fca00000000ff */
[----:B------:R0:W-:Y:S01]  /*94f0*/  STG.E.U16 desc[UR36][R8.64], R22 ;  /* 0x0000001608007986 */ /* 0x0001e2000c101524 */
[----:B------:R-:W-:Y:S05]  /*9500*/  BRA `(.L_x_2497) ;  /* 0x0000000800c07947 */ /* 0x000fea0003800000 */
.L_x_2500:
[----:B------:R-:W-:-:S13]  /*9510*/  ISETP.NE.AND P0, PT, R0, 0x7, PT ;  /* 0x000000070000780c */ /* 0x000fda0003f05270 */
[----:B------:R-:W-:Y:S05]  /*9520*/  @!P0 BRA `(.L_x_2502) ;  /* 0x00000000002c8947 */ /* 0x000fea0003800000 */
[----:B------:R-:W-:-:S13]  /*9530*/  ISETP.NE.AND P0, PT, R0, 0x8, PT ;  /* 0x000000080000780c */ /* 0x000fda0003f05270 */
[----:B------:R-:W-:Y:S05]  /*9540*/  @!P0 BRA `(.L_x_2503) ;  /* 0x0000000000148947 */ /* 0x000fea0003800000 */
[----:B------:R-:W-:-:S13]  /*9550*/  ISETP.NE.AND P0, PT, R0, 0x9, PT ;  /* 0x000000090000780c */ /* 0x000fda0003f05270 */
[----:B------:R-:W-:Y:S05]  /*9560*/  @P0 BRA `(.L_x_2496) ;  /* 0x0000000400d00947 */ /* 0x000fea0003800000 */
[----:B-----5:R-:W-:-:S05]  /*9570*/  IMAD.MOV.U32 R23, RZ, RZ, RZ ;  /* 0x000000ffff177224 */ /* 0x020fca00078e00ff */
[----:B------:R0:W-:Y:S01]  /*9580*/  STG.E.64 desc[UR36][R8.64], R22 ;  /* 0x0000001608007986 */ /* 0x0001e2000c101b24 */
[----:B------:R-:W-:Y:S05]  /*9590*/  BRA `(.L_x_2497) ;  /* 0x00000008009c7947 */ /* 0x000fea0003800000 */
.L_x_2503:
[----:B-----5:R-:W-:-:S04]  /*95a0*/  F2FP.F16.F32.PACK_AB R3, RZ, R22 ;  /* 0x00000016ff03723e */ /* 0x020fc800000000ff */
[----:B------:R-:W-:-:S05]  /*95b0*/  PRMT R3, R3, 0x5410, RZ ;  /* 0x0000541003037816 */ /* 0x000fca00000000ff */
[----:B------:R0:W-:Y:S01]  /*95c0*/  STG.E desc[UR36][R8.64], R3 ;  /* 0x0000000308007986 */ /* 0x0001e2000c101924 */
[----:B------:R-:W-:Y:S05]  /*95d0*/  BRA `(.L_x_2497) ;  /* 0x00000008008c7947 */ /* 0x000fea0003800000 */
.L_x_2502:
[----:B-----5:R-:W-:-:S06]  /*95e0*/  FMUL.FTZ R4, R22, 1 ;  /* 0x3f80000016047820 */ /* 0x020fcc0000410000 */
[----:B------:R-:W0:Y:S02]  /*95f0*/  F2F.F64.F32 R4, R4 ;  /* 0x0000000400047310 */ /* 0x000e240000201800 */
[----:B0-----:R0:W-:Y:S01]  /*9600*/  STG.E.64 desc[UR36][R8.64], R4 ;  /* 0x0000000408007986 */ /* 0x0011e2000c101b24 */
[----:B------:R-:W-:Y:S05]  /*9610*/  BRA `(.L_x_2497) ;  /* 0x00000008007c7947 */ /* 0x000fea0003800000 */
.L_x_2492:
        /* <DEDUP_REMOVED lines=10> */
[----:B-----5:R-:W0:Y:S02]  /*96c0*/  F2I.FTZ.U32.TRUNC.NTZ R3, R22 ;  /* 0x0000001600037305 */ /* 0x020e24000021f000 */
[----:B0-----:R0:W-:Y:S01]  /*96d0*/  STG.E.U16 desc[UR36][R8.64], R3 ;  /* 0x0000000308007986 */ /* 0x0011e2000c101524 */
[----:B------:R-:W-:Y:S05]  /*96e0*/  BRA `(.L_x_2497) ;  /* 0x0000000800487947 */ /* 0x000fea0003800000 */
.L_x_2507:
[----:B-----5:R-:W-:Y:S01]  /*96f0*/  LOP3.LUT R5, R22, 0x7fffffff, RZ, 0xc0, !PT ;  /* 0x7fffffff16057812 */ /* 0x020fe200078ec0ff */
        /* <DEDUP_REMOVED lines=15> */
.L_x_2510:
[----:B------:R-:W-:-:S04]  /*97f0*/  SHF.R.U32.HI R22, RZ, 0x18, R22 ;  /* 0x00000018ff167819 */ /* 0x000fc80000011616 */
[----:B------:R-:W-:-:S04]  /*9800*/  LOP3.LUT R3, R3, 0x80, R22, 0xf8, !PT ;  /* 0x0000008003037812 */ /* 0x000fc800078ef816 */
[----:B------:R-:W-:-:S07]  /*9810*/  PRMT R4, R3, 0x7610, R4 ;  /* 0x0000761003047816 */ /* 0x000fce0000000004 */
.L_x_2509:
[----:B------:R-:W-:Y:S05]  /*9820*/  BSYNC.RECONVERGENT B0 ;  /* 0x0000000000007941 */ /* 0x000fea0003800200 */
.L_x_2508:
[----:B------:R0:W-:Y:S01]  /*9830*/  STG.E.U8 desc[UR36][R8.64], R4 ;  /* 0x0000000408007986 */ /* 0x0001e2000c101124 */
[----:B------:R-:W-:Y:S05]  /*9840*/  BRA `(.L_x_2497) ;  /* 0x0000000400f07947 */ /* 0x000fea0003800000 */
.L_x_2506:
        /* <DEDUP_REMOVED lines=16> */
.L_x_2513:
[----:B------:R-:W-:-:S04]  /*9950*/  SHF.R.U32.HI R22, RZ, 0x18, R22 ;  /* 0x00000018ff167819 */ /* 0x000fc80000011616 */
[----:B------:R-:W-:-:S04]  /*9960*/  LOP3.LUT R3, R3, 0x80, R22, 0xf8, !PT ;  /* 0x0000008003037812 */ /* 0x000fc800078ef816 */
[----:B------:R-:W-:-:S07]  /*9970*/  PRMT R4, R3, 0x7610, R4 ;  /* 0x0000761003047816 */ /* 0x000fce0000000004 */
.L_x_2512:
[----:B------:R-:W-:Y:S05]  /*9980*/  BSYNC.RECONVERGENT B0 ;  /* 0x0000000000007941 */ /* 0x000fea0003800200 */
.L_x_2511:
[----:B------:R0:W-:Y:S01]  /*9990*/  STG.E.U8 desc[UR36][R8.64], R4 ;  /* 0x0000000408007986 */ /* 0x0001e2000c101124 */
[----:B------:R-:W-:Y:S05]  /*99a0*/  BRA `(.L_x_2497) ;  /* 0x0000000400987947 */ /* 0x000fea0003800000 */
.L_x_2505:
[----:B------:R-:W-:-:S13]  /*99b0*/  ISETP.NE.AND P0, PT, R0, 0x1c, PT ;  /* 0x0000001c0000780c */ /* 0x000fda0003f05270 */
[----:B------:R-:W-:Y:S05]  /*99c0*/  @!P0 BRA `(.L_x_2514) ;  /* 0x0000000000588947 */ /* 0x000fea0003800000 */
[----:B------:R-:W-:-:S13]  /*99d0*/  ISETP.NE.AND P0, PT, R0, 0x1d, PT ;  /* 0x0000001d0000780c */ /* 0x000fda0003f05270 */
[----:B------:R-:W-:Y:S05]  /*99e0*/  @!P0 BRA `(.L_x_2515) ;  /* 0x0000000000448947 */ /* 0x000fea0003800000 */
[----:B------:R-:W-:-:S13]  /*99f0*/  ISETP.NE.AND P0, PT, R0, 0x2c, PT ;  /* 0x0000002c0000780c */ /* 0x000fda0003f05270 */
[----:B------:R-:W-:Y:S05]  /*9a00*/  @P0 BRA `(.L_x_2496) ;  /* 0x0000000000a80947 */ /* 0x000fea0003800000 */
[----:B-----5:R-:W-:-:S04]  /*9a10*/  SHF.R.U32.HI R4, RZ, 0x17, R22 ;  /* 0x00000017ff047819 */ /* 0x020fc80000011616 */
        /* <DEDUP_REMOVED lines=14> */
.L_x_2515:
[----:B-----5:R-:W0:Y:S02]  /*9b00*/  F2I.U64.TRUNC R22, R22 ;  /* 0x0000001600167311 */ /* 0x020e24000020d800 */
[----:B0-----:R0:W-:Y:S01]  /*9b10*/  STG.E.64 desc[UR36][R8.64], R22 ;  /* 0x0000001608007986 */ /* 0x0011e2000c101b24 */
[----:B------:R-:W-:Y:S05]  /*9b20*/  BRA `(.L_x_2497) ;  /* 0x0000000400387947 */ /* 0x000fea0003800000 */
.L_x_2514:
[----:B-----5:R-:W0:Y:S02]  /*9b30*/  F2I.FTZ.U32.TRUNC.NTZ R3, R22 ;  /* 0x0000001600037305 */ /* 0x020e24000021f000 */
[----:B0-----:R0:W-:Y:S01]  /*9b40*/  STG.E desc[UR36][R8.64], R3 ;  /* 0x0000000308007986 */ /* 0x0011e2000c101924 */
[----:B------:R-:W-:Y:S05]  /*9b50*/  BRA `(.L_x_2497) ;  /* 0x00000004002c7947 */ /* 0x000fea0003800000 */
.L_x_2504:
[----:B------:R-:W-:-:S13]  /*9b60*/  ISETP.GT.AND P0, PT, R0, 0xe, PT ;  /* 0x0000000e0000780c */ /* 0x000fda0003f04270 */
[----:B------:R-:W-:Y:S05]  /*9b70*/  @P0 BRA `(.L_x_2516) ;  /* 0x0000000000340947 */ /* 0x000fea0003800000 */
[----:B------:R-:W-:-:S13]  /*9b80*/  ISETP.NE.AND P0, PT, R0, 0xa, PT ;  /* 0x0000000a0000780c */ /* 0x000fda0003f05270 */
[----:B------:R-:W-:Y:S05]  /*9b90*/  @!P0 BRA `(.L_x_2517) ;  /* 0x0000000000188947 */ /* 0x000fea0003800000 */
[----:B------:R-:W-:-:S13]  /*9ba0*/  ISETP.NE.AND P0, PT, R0, 0xb, PT ;  /* 0x0000000b0000780c */ /* 0x000fda0003f05270 */
[----:B------:R-:W-:Y:S05]  /*9bb0*/  @P0 BRA `(.L_x_2496) ;  /* 0x00000000003c0947 */ /* 0x000fea0003800000 */
[----:B-----5:R-:W-:-:S04]  /*9bc0*/  FSETP.NEU.FTZ.AND P0, PT, R22, RZ, PT ;  /* 0x000000ff1600720b */ /* 0x020fc80003f1d000 */
[----:B------:R-:W-:-:S05]  /*9bd0*/  SEL R3, RZ, 0x1, !P0 ;  /* 0x00000001ff037807 */ /* 0x000fca0004000000 */
[----:B------:R3:W-:Y:S01]  /*9be0*/  STG.E.U8 desc[UR36][R8.64], R3 ;  /* 0x0000000308007986 */ /* 0x0007e2000c101124 */
[----:B------:R-:W-:Y:S05]  /*9bf0*/  BRA `(.L_x_2497) ;  /* 0x0000000400047947 */ /* 0x000fea0003800000 */
.L_x_2517:
[----:B-----5:R-:W-:Y:S01]  /*9c00*/  FMUL.FTZ R4, R22, 1 ;  /* 0x3f80000016047820 */ /* 0x020fe20000410000 */
[----:B------:R-:W-:-:S05]  /*9c10*/  CS2R R6, SRZ ;  /* 0x0000000000067805 */ /* 0x000fca000001ff00 */
[----:B------:R-:W0:Y:S02]  /*9c20*/  F2F.F64.F32 R4, R4 ;  /* 0x0000000400047310 */ /* 0x000e240000201800 */
[----:B0-----:R4:W-:Y:S01]  /*9c30*/  STG.E.128 desc[UR36][R8.64], R4 ;  /* 0x0000000408007986 */ /* 0x0019e2000c101d24 */
[----:B------:R-:W-:Y:S05]  /*9c40*/  BRA `(.L_x_2497) ;  /* 0x0000000000f07947 */ /* 0x000fea0003800000 */
.L_x_2516:
[----:B------:R-:W-:-:S13]  /*9c50*/  ISETP.NE.AND P0, PT, R0, 0xf, PT ;  /* 0x0000000f0000780c */ /* 0x000fda0003f05270 */
[----:B------:R-:W-:Y:S05]  /*9c60*/  @!P0 BRA `(.L_x_2518) ;  /* 0x0000000000e08947 */ /* 0x000fea0003800000 */
[----:B------:R-:W-:-:S13]  /*9c70*/  ISETP.NE.AND P0, PT, R0, 0x17, PT ;  /* 0x000000170000780c */ /* 0x000fda0003f05270 */
[----:B------:R-:W-:Y:S05]  /*9c80*/  @!P0 BRA `(.L_x_2519) ;  /* 0x00000000008c8947 */ /* 0x000fea0003800000 */
[----:B------:R-:W-:-:S13]  /*9c90*/  ISETP.NE.AND P0, PT, R0, 0x18, PT ;  /* 0x000000180000780c */ /* 0x000fda0003f05270 */
[----:B------:R-:W-:Y:S05]  /*9ca0*/  @!P0 BRA `(.L_x_2520) ;  /* 0x0000000000448947 */ /* 0x000fea0003800000 */
.L_x_2496:
        /* <DEDUP_REMOVED lines=16> */
.L_x_2521:
[----:B------:R-:W-:Y:S05]  /*9db0*/  BRA `(.L_x_2497) ;  /* 0x0000000000947947 */ /* 0x000fea0003800000 */
.L_x_2520:
[----:B-----5:R-:W-:Y:S01]  /*9dc0*/  LOP3.LUT R4, R22, 0x7fffffff, RZ, 0xc0, !PT ;  /* 0x7fffffff16047812 */ /* 0x020fe200078ec0ff */
        /* <DEDUP_REMOVED lines=11> */
.L_x_2523:
[----:B------:R-:W-:Y:S05]  /*9e80*/  BSYNC.RECONVERGENT B0 ;  /* 0x0000000000007941 */ /* 0x000fea0003800200 */
.L_x_2522:
[----:B------:R-:W-:-:S05]  /*9e90*/  LOP3.LUT R3, R0, 0x80, R5, 0xf8, !PT ;  /* 0x0000008000037812 */ /* 0x000fca00078ef805 */
[----:B------:R1:W-:Y:S01]  /*9ea0*/  STG.E.U8 desc[UR36][R8.64], R3 ;  /* 0x0000000308007986 */ /* 0x0003e2000c101124 */
[----:B------:R-:W-:Y:S05]  /*9eb0*/  BRA `(.L_x_2497) ;  /* 0x0000000000547947 */ /* 0x000fea0003800000 */
.L_x_2519:
[----:B-----5:R-:W-:Y:S01]  /*9ec0*/  LOP3.LUT R4, R22, 0x7fffffff, RZ, 0xc0, !PT ;  /* 0x7fffffff16047812 */ /* 0x020fe200078ec0ff */
        /* <DEDUP_REMOVED lines=10> */
.L_x_2525:
[----:B------:R-:W-:Y:S01]  /*9f70*/  IMAD.MOV.U32 R0, RZ, RZ, 0x7f ;  /* 0x0000007fff007424 */ /* 0x000fe200078e00ff */
[----:B------:R-:W-:-:S04]  /*9f80*/  ISETP.GT.U32.AND P0, PT, R4, 0x7f800000, PT ;  /* 0x7f8000000400780c */ /* 0x000fc80003f04070 */
[----:B------:R-:W-:-:S09]  /*9f90*/  SEL R0, R0, 0x7c, P0 ;  /* 0x0000007c00007807 */ /* 0x000fd20000000000 */
.L_x_2526:
[----:B------:R-:W-:Y:S05]  /*9fa0*/  BSYNC.RECONVERGENT B0 ;  /* 0x0000000000007941 */ /* 0x000fea0003800200 */
.L_x_2524:
[----:B------:R-:W-:-:S04]  /*9fb0*/  SHF.R.U32.HI R3, RZ, 0x18, R22 ;  /* 0x00000018ff037819 */ /* 0x000fc80000011616 */
[----:B------:R-:W-:-:S05]  /*9fc0*/  LOP3.LUT R3, R0, 0x80, R3, 0xf8, !PT ;  /* 0x0000008000037812 */ /* 0x000fca00078ef803 */
[----:B------:R0:W-:Y:S01]  /*9fd0*/  STG.E.U8 desc[UR36][R8.64], R3 ;  /* 0x0000000308007986 */ /* 0x0001e2000c101124 */
[----:B------:R-:W-:Y:S05]  /*9fe0*/  BRA `(.L_x_2497) ;  /* 0x0000000000087947 */ /* 0x000fea0003800000 */
.L_x_2518:
[----:B-----5:R-:W-:-:S05]  /*9ff0*/  F2FP.BF16.F32.PACK_AB R22, RZ, R22 ;  /* 0x00000016ff16723e */ /* 0x020fca00000010ff */
[----:B------:R2:W-:Y:S02]  /*a000*/  STG.E.U16 desc[UR36][R8.64], R22 ;  /* 0x0000001608007986 */ /* 0x0005e4000c101524 */
.L_x_2497:
        /* <DEDUP_REMOVED lines=21> */
[----:B------:R-:W0:Y:S02]  /*a160*/  F2I.FTZ.TRUNC.NTZ R3, R24 ;  /* 0x0000001800037305 */ /* 0x000e24000021f100 */
[----:B0-----:R0:W-:Y:S01]  /*a170*/  STG.E.U8 desc[UR36][R8.64], R3 ;  /* 0x0000000308007986 */ /* 0x0011e2000c101124 */
[----:B------:R-:W-:Y:S05]  /*a180*/  BRA `(.L_x_2532) ;  /* 0x0000000c00387947 */ /* 0x000fea0003800000 */
.L_x_2530:
[----:B------:R-:W0:Y:S02]  /*a190*/  F2I.S64.TRUNC R24, R24 ;  /* 0x0000001800187311 */ /* 0x000e24000020d900 */
[----:B0-----:R-:W-:-:S05]  /*a1a0*/  IMAD.MOV.U32 R3, RZ, RZ, R24 ;  /* 0x000000ffff037224 */ /* 0x001fca00078e0018 */
[----:B------:R0:W-:Y:S01]  /*a1b0*/  STG.E.U8 desc[UR36][R8.64], R3 ;  /* 0x0000000308007986 */ /* 0x0001e2000c101124 */
[----:B------:R-:W-:Y:S05]  /*a1c0*/  BRA `(.L_x_2532) ;  /* 0x0000000c00287947 */ /* 0x000fea0003800000 */
.L_x_2529:
[----:B------:R-:W-:-:S13]  /*a1d0*/  ISETP.NE.AND P0, PT, R0, 0x2, PT ;  /* 0x000000020000780c */ /* 0x000fda0003f05270 */
[----:B------:R-:W-:Y:S05]  /*a1e0*/  @!P0 BRA `(.L_x_2533) ;  /* 0x0000000000288947 */ /* 0x000fea0003800000 */
[----:B------:R-:W-:-:S13]  /*a1f0*/  ISETP.NE.AND P0, PT, R0, 0x3, PT ;  /* 0x000000030000780c */ /* 0x000fda0003f05270 */
[----:B------:R-:W-:Y:S05]  /*a200*/  @!P0 BRA `(.L_x_2534) ;  /* 0x0000000000148947 */ /* 0x000fea0003800000 */
[----:B------:R-:W-:-:S13]  /*a210*/  ISETP.NE.AND P0, PT, R0, 0x4, PT ;  /* 0x000000040000780c */ /* 0x000fda0003f05270 */
[----:B------:R-:W-:Y:S05]  /*a220*/  @P0 BRA `(.L_x_2531) ;  /* 0x0000000800380947 */ /* 0x000fea0003800000 */
[----:B------:R-:W0:Y:S02]  /*a230*/  F2I.S64.TRUNC R24, R24 ;  /* 0x0000001800187311 */ /* 0x000e24000020d900 */
[----:B0-----:R0:W-:Y:S01]  /*a240*/  STG.E.64 desc[UR36][R8.64], R24 ;  /* 0x0000001808007986 */ /* 0x0011e2000c101b24 */
[----:B------:R-:W-:Y:S05]  /*a250*/  BRA `(.L_x_2532) ;  /* 0x0000000c00047947 */ /* 0x000fea0003800000 */
.L_x_2534:
[----:B------:R-:W0:Y:S02]  /*a260*/  F2I.FTZ.TRUNC.NTZ R3, R24 ;  /* 0x0000001800037305 */ /* 0x000e24000021f100 */
[----:B0-----:R0:W-:Y:S01]  /*a270*/  STG.E desc[UR36][R8.64], R3 ;  /* 0x0000000308007986 */ /* 0x0011e2000c101924 */
[----:B------:R-:W-:Y:S05]  /*a280*/  BRA `(.L_x_2532) ;  /* 0x0000000800f87947 */ /* 0x000fea0003800000 */
.L_x_2533:
[----:B------:R-:W0:Y:S02]  /*a290*/  F2I.FTZ.TRUNC.NTZ R3, R24 ;  /* 0x0000001800037305 */ /* 0x000e24000021f100 */
[----:B0-----:R0:W-:Y:S01]  /*a2a0*/  STG.E.U16 desc[UR36][R8.64], R3 ;  /* 0x0000000308007986 */ /* 0x0011e2000c101524 */
[----:B------:R-:W-:Y:S05]  /*a2b0*/  BRA `(.L_x_2532) ;  /* 0x0000000800ec7947 */ /* 0x000fea0003800000 */
.L_x_2528:
[----:B------:R-:W-:-:S13]  /*a2c0*/  ISETP.GT.AND P0, PT, R0, 0x6, PT ;  /* 0x000000060000780c */ /* 0x000fda0003f04270 */
[----:B------:R-:W-:Y:S05]  /*a2d0*/  @P0 BRA `(.L_x_2535) ;  /* 0x0000000000240947 */ /* 0x000fea0003800000 */
[----:B------:R-:W-:-:S13]  /*a2e0*/  ISETP.NE.AND P0, PT, R0, 0x5, PT ;  /* 0x000000050000780c */ /* 0x000fda0003f05270 */
[----:B------:R-:W-:Y:S05]  /*a2f0*/  @!P0 BRA `(.L_x_2536) ;  /* 0x0000000000108947 */ /* 0x000fea0003800000 */
[----:B------:R-:W-:-:S13]  /*a300*/  ISETP.NE.AND P0, PT, R0, 0x6, PT ;  /* 0x000000060000780c */ /* 0x000fda0003f05270 */
[----:B------:R-:W-:Y:S05]  /*a310*/  @P0 BRA `(.L_x_2531) ;  /* 0x0000000400fc0947 */ /* 0x000fea0003800000 */
[----:B------:R0:W-:Y:S01]  /*a320*/  STG.E desc[UR36][R8.64], R24 ;  /* 0x0000001808007986 */ /* 0x0001e2000c101924 */
[----:B------:R-:W-:Y:S05]  /*a330*/  BRA `(.L_x_2532) ;  /* 0x0000000800cc7947 */ /* 0x000fea0003800000 */
.L_x_2536:
[----:B------:R-:W-:-:S05]  /*a340*/  F2FP.F16.F32.PACK_AB R24, RZ, R24 ;  /* 0x00000018ff18723e */ /* 0x000fca00000000ff */
[----:B------:R1:W-:Y:S01]  /*a350*/  STG.E.U16 desc[UR36][R8.64], R24 ;  /* 0x0000001808007986 */ /* 0x0003e2000c101524 */
[----:B------:R-:W-:Y:S05]  /*a360*/  BRA `(.L_x_2532) ;  /* 0x0000000800c07947 */ /* 0x000fea0003800000 */
.L_x_2535:
[----:B------:R-:W-:-:S13]  /*a370*/  ISETP.NE.AND P0, PT, R0, 0x7, PT ;  /* 0x000000070000780c */ /* 0x000fda0003f05270 */
[----:B------:R-:W-:Y:S05]  /*a380*/  @!P0 BRA `(.L_x_2537) ;  /* 0x00000000002c8947 */ /* 0x000fea0003800000 */
[----:B------:R-:W-:-:S13]  /*a390*/  ISETP.NE.AND P0, PT, R0, 0x8, PT ;  /* 0x000000080000780c */ /* 0x000fda0003f05270 */
[----:B------:R-:W-:Y:S05]  /*a3a0*/  @!P0 BRA `(.L_x_2538) ;  /* 0x0000000000148947 */ /* 0x000fea0003800000 */
[----:B------:R-:W-:-:S13]  /*a3b0*/  ISETP.NE.AND P0, PT, R0, 0x9, PT ;  /* 0x000000090000780c */ /* 0x000fda0003f05270 */
[----:B------:R-:W-:Y:S05]  /*a3c0*/  @P0 BRA `(.L_x_2531) ;  /* 0x0000000400d00947 */ /* 0x000fea0003800000 */
[----:B------:R-:W-:-:S05]  /*a3d0*/  IMAD.MOV.U32 R25, RZ, RZ, RZ ;  /* 0x000000ffff197224 */ /* 0x000fca00078e00ff */
[----:B------:R3:W-:Y:S01]  /*a3e0*/  STG.E.64 desc[UR36][R8.64], R24 ;  /* 0x0000001808007986 */ /* 0x0007e2000c101b24 */
[----:B------:R-:W-:Y:S05]  /*a3f0*/  BRA `(.L_x_2532) ;  /* 0x00000008009c7947 */ /* 0x000fea0003800000 */
.L_x_2538:
[----:B------:R-:W-:-:S04]  /*a400*/  F2FP.F16.F32.PACK_AB R3, RZ, R24 ;  /* 0x00000018ff03723e */ /* 0x000fc800000000ff */
[----:B------:R-:W-:-:S05]  /*a410*/  PRMT R3, R3, 0x5410, RZ ;  /* 0x0000541003037816 */ /* 0x000fca00000000ff */
[----:B------:R4:W-:Y:S01]  /*a420*/  STG.E desc[UR36][R8.64], R3 ;  /* 0x0000000308007986 */ /* 0x0009e2000c101924 */
[----:B------:R-:W-:Y:S05]  /*a430*/  BRA `(.L_x_2532) ;  /* 0x00000008008c7947 */ /* 0x000fea0003800000 */
.L_x_2537:
[----:B------:R-:W-:-:S06]  /*a440*/  FMUL.FTZ R4, R24, 1 ;  /* 0x3f80000018047820 */ /* 0x000fcc0000410000 */
[----:B------:R-:W0:Y:S02]  /*a450*/  F2F.F64.F32 R4, R4 ;  /* 0x0000000400047310 */ /* 0x000e240000201800 */
[----:B0-----:R2:W-:Y:S01]  /*a460*/  STG.E.64 desc[UR36][R8.64], R4 ;  /* 0x0000000408007986 */ /* 0x0015e2000c101b24 */
[----:B------:R-:W-:Y:S05]  /*a470*/  BRA `(.L_x_2532) ;  /* 0x00000008007c7947 */ /* 0x000fea0003800000 */
.L_x_2527:
        /* <DEDUP_REMOVED lines=10> */
[----:B------:R-:W0:Y:S02]  /*a520*/  F2I.FTZ.U32.TRUNC.NTZ R3, R24 ;  /* 0x0000001800037305 */ /* 0x000e24000021f000 */
[----:B0-----:R0:W-:Y:S01]  /*a530*/  STG.E.U16 desc[UR36][R8.64], R3 ;  /* 0x0000000308007986 */ /* 0x0011e2000c101524 */
[----:B------:R-:W-:Y:S05]  /*a540*/  BRA `(.L_x_2532) ;  /* 0x0000000800487947 */ /* 0x000fea0003800000 */
.L_x_2542:
        /* <DEDUP_REMOVED lines=16> */
.L_x_2545:
[----:B------:R-:W-:-:S04]  /*a650*/  SHF.R.U32.HI R24, RZ, 0x18, R24 ;  /* 0x00000018ff187819 */ /* 0x000fc80000011618 */
[----:B------:R-:W-:-:S04]  /*a660*/  LOP3.LUT R3, R3, 0x80, R24, 0xf8, !PT ;  /* 0x0000008003037812 */ /* 0x000fc800078ef818 */
[----:B------:R-:W-:-:S07]  /*a670*/  PRMT R4, R3, 0x7610, R4 ;  /* 0x0000761003047816 */ /* 0x000fce0000000004 */
.L_x_2544:
[----:B------:R-:W-:Y:S05]  /*a680*/  BSYNC.RECONVERGENT B0 ;  /* 0x0000000000007941 */ /* 0x000fea0003800200 */
.L_x_2543:
[----:B------:R0:W-:Y:S01]  /*a690*/  STG.E.U8 desc[UR36][R8.64], R4 ;  /* 0x0000000408007986 */ /* 0x0001e2000c101124 */
[----:B------:R-:W-:Y:S05]  /*a6a0*/  BRA `(.L_x_2532) ;  /* 0x0000000400f07947 */ /* 0x000fea0003800000 */
.L_x_2541:
        /* <DEDUP_REMOVED lines=16> */
.L_x_2548:
[----:B------:R-:W-:-:S04]  /*a7b0*/  SHF.R.U32.HI R24, RZ, 0x18, R24 ;  /* 0x00000018ff187819 */ /* 0x000fc80000011618 */
[----:B------:R-:W-:-:S04]  /*a7c0*/  LOP3.LUT R3, R3, 0x80, R24, 0xf8, !PT ;  /* 0x0000008003037812 */ /* 0x000fc800078ef818 */
[----:B------:R-:W-:-:S07]  /*a7d0*/  PRMT R4, R3, 0x7610, R4 ;  /* 0x0000761003047816 */ /* 0x000fce0000000004 */
.L_x_2547:
[----:B------:R-:W-:Y:S05]  /*a7e0*/  BSYNC.RECONVERGENT B0 ;  /* 0x0000000000007941 */ /* 0x000fea0003800200 */
.L_x_2546:
[----:B------:R0:W-:Y:S01]  /*a7f0*/  STG.E.U8 desc[UR36][R8.64], R4 ;  /* 0x0000000408007986 */ /* 0x0001e2000c101124 */
[----:B------:R-:W-:Y:S05]  /*a800*/  BRA `(.L_x_2532) ;  /* 0x0000000400987947 */ /* 0x000fea0003800000 */
.L_x_2540:
[----:B------:R-:W-:-:S13]  /*a810*/  ISETP.NE.AND P0, PT, R0, 0x1c, PT ;  /* 0x0000001c0000780c */ /* 0x000fda0003f05270 */
[----:B------:R-:W-:Y:S05]  /*a820*/  @!P0 BRA `(.L_x_2549) ;  /* 0x0000000000588947 */ /* 0x000fea0003800000 */
[----:B------:R-:W-:-:S13]  /*a830*/  ISETP.NE.AND P0, PT, R0, 0x1d, PT ;  /* 0x0000001d0000780c */ /* 0x000fda0003f05270 */
[----:B------:R-:W-:Y:S05]  /*a840*/  @!P0 BRA `(.L_x_2550) ;  /* 0x0000000000448947 */ /* 0x000fea0003800000 */
[----:B------:R-:W-:-:S13]  /*a850*/  ISETP.NE.AND P0, PT, R0, 0x2c, PT ;  /* 0x0000002c0000780c */ /* 0x000fda0003f05270 */
[----:B------:R-:W-:Y:S05]  /*a860*/  @P0 BRA `(.L_x_2531) ;  /* 0x0000000000a80947 */ /* 0x000fea0003800000 */
        /* <DEDUP_REMOVED lines=15> */
.L_x_2550:
[----:B------:R-:W0:Y:S02]  /*a960*/  F2I.U64.TRUNC R24, R24 ;  /* 0x0000001800187311 */ /* 0x000e24000020d800 */
[----:B0-----:R0:W-:Y:S01]  /*a970*/  STG.E.64 desc[UR36][R8.64], R24 ;  /* 0x0000001808007986 */ /* 0x0011e2000c101b24 */
[----:B------:R-:W-:Y:S05]  /*a980*/  BRA `(.L_x_2532) ;  /* 0x0000000400387947 */ /* 0x000fea0003800000 */
.L_x_2549:
[----:B------:R-:W0:Y:S02]  /*a990*/  F2I.FTZ.U32.TRUNC.NTZ R3, R24 ;  /* 0x0000001800037305 */ /* 0x000e24000021f000 */
[----:B0-----:R0:W-:Y:S01]  /*a9a0*/  STG.E desc[UR36][R8.64], R3 ;  /* 0x0000000308007986 */ /* 0x0011e2000c101924 */
[----:B------:R-:W-:Y:S05]  /*a9b0*/  BRA `(.L_x_2532) ;  /* 0x00000004002c7947 */ /* 0x000fea0003800000 */
.L_x_2539:
[----:B------:R-:W-:-:S13]  /*a9c0*/  ISETP.GT.AND P0, PT, R0, 0xe, PT ;  /* 0x0000000e0000780c */ /* 0x000fda0003f04270 */
[----:B------:R-:W-:Y:S05]  /*a9d0*/  @P0 BRA `(.L_x_2551) ;  /* 0x0000000000340947 */ /* 0x000fea0003800000 */
[----:B------:R-:W-:-:S13]  /*a9e0*/  ISETP.NE.AND P0, PT, R0, 0xa, PT ;  /* 0x0000000a0000780c */ /* 0x000fda0003f05270 */
[----:B------:R-:W-:Y:S05]  /*a9f0*/  @!P0 BRA `(.L_x_2552) ;  /* 0x0000000000188947 */ /* 0x000fea0003800000 */
[----:B------:R-:W-:-:S13]  /*aa00*/  ISETP.NE.AND P0, PT, R0, 0xb, PT ;  /* 0x0000000b0000780c */ /* 0x000fda0003f05270 */
[----:B------:R-:W-:Y:S05]  /*aa10*/  @P0 BRA `(.L_x_2531) ;  /* 0x00000000003c0947 */ /* 0x000fea0003800000 */
[----:B------:R-:W-:-:S04]  /*aa20*/  FSETP.NEU.FTZ.AND P0, PT, R24, RZ, PT ;  /* 0x000000ff1800720b */ /* 0x000fc80003f1d000 */
[----:B------:R-:W-:-:S05]  /*aa30*/  SEL R3, RZ, 0x1, !P0 ;  /* 0x00000001ff037807 */ /* 0x000fca0004000000 */
[----:B------:R0:W-:Y:S01]  /*aa40*/  STG.E.U8 desc[UR36][R8.64], R3 ;  /* 0x0000000308007986 */ /* 0x0001e2000c101124 */
[----:B------:R-:W-:Y:S05]  /*aa50*/  BRA `(.L_x_2532) ;  /* 0x0000000400047947 */ /* 0x000fea0003800000 */
.L_x_2552:
[----:B------:R-:W-:Y:S01]  /*aa60*/  FMUL.FTZ R4, R24, 1 ;  /* 0x3f80000018047820 */ /* 0x000fe20000410000 */
[----:B------:R-:W-:-:S05]  /*aa70*/  CS2R R6, SRZ ;  /* 0x0000000000067805 */ /* 0x000fca000001ff00 */
[----:B------:R-:W0:Y:S02]  /*aa80*/  F2F.F64.F32 R4, R4 ;  /* 0x0000000400047310 */ /* 0x000e240000201800 */
[----:B0-----:R0:W-:Y:S01]  /*aa90*/  STG.E.128 desc[UR36][R8.64], R4 ;  /* 0x0000000408007986 */ /* 0x0011e2000c101d24 */
[----:B------:R-:W-:Y:S05]  /*aaa0*/  BRA `(.L_x_2532) ;  /* 0x0000000000f07947 */ /* 0x000fea0003800000 */
.L_x_2551:
[----:B------:R-:W-:-:S13]  /*aab0*/  ISETP.NE.AND P0, PT, R0, 0xf, PT ;  /* 0x0000000f0000780c */ /* 0x000fda0003f05270 */
[----:B------:R-:W-:Y:S05]  /*aac0*/  @!P0 BRA `(.L_x_2553) ;  /* 0x0000000000e08947 */ /* 0x000fea0003800000 */
[----:B------:R-:W-:-:S13]  /*aad0*/  ISETP.NE.AND P0, PT, R0, 0x17, PT ;  /* 0x000000170000780c */ /* 0x000fda0003f05270 */
[----:B------:R-:W-:Y:S05]  /*aae0*/  @!P0 BRA `(.L_x_2554) ;  /* 0x00000000008c8947 */ /* 0x000fea0003800000 */
[----:B------:R-:W-:-:S13]  /*aaf0*/  ISETP.NE.AND P0, PT, R0, 0x18, PT ;  /* 0x000000180000780c */ /* 0x000fda0003f05270 */
[----:B------:R-:W-:Y:S05]  /*ab00*/  @!P0 BRA `(.L_x_2555) ;  /* 0x0000000000448947 */ /* 0x000fea0003800000 */
.L_x_2531:
        /* <DEDUP_REMOVED lines=16> */
.L_x_2556:
[----:B------:R-:W-:Y:S05]  /*ac10*/  BRA `(.L_x_2532) ;  /* 0x0000000000947947 */ /* 0x000fea0003800000 */
.L_x_2555:
        /* <DEDUP_REMOVED lines=12> */
.L_x_2558:
[----:B------:R-:W-:Y:S05]  /*ace0*/  BSYNC.RECONVERGENT B0 ;  /* 0x0000000000007941 */ /* 0x000fea0003800200 */
.L_x_2557:
[----:B------:R-:W-:-:S05]  /*acf0*/  LOP3.LUT R3, R0, 0x80, R5, 0xf8, !PT ;  /* 0x0000008000037812 */ /* 0x000fca00078ef805 */
[----:B------:R0:W-:Y:S01]  /*ad00*/  STG.E.U8 desc[UR36][R8.64], R3 ;  /* 0x0000000308007986 */ /* 0x0001e2000c101124 */
[----:B------:R-:W-:Y:S05]  /*ad10*/  BRA `(.L_x_2532) ;  /* 0x0000000000547947 */ /* 0x000fea0003800000 */
.L_x_2554:
        /* <DEDUP_REMOVED lines=11> */
.L_x_2560:
[----:B------:R-:W-:Y:S01]  /*add0*/  IMAD.MOV.U32 R0, RZ, RZ, 0x7f ;  /* 0x0000007fff007424 */ /* 0x000fe200078e00ff */
[----:B------:R-:W-:-:S04]  /*ade0*/  ISETP.GT.U32.AND P0, PT, R4, 0x7f800000, PT ;  /* 0x7f8000000400780c */ /* 0x000fc80003f04070 */
[----:B------:R-:W-:-:S09]  /*adf0*/  SEL R0, R0, 0x7c, P0 ;  /* 0x0000007c00007807 */ /* 0x000fd20000000000 */
.L_x_2561:
[----:B------:R-:W-:Y:S05]  /*ae00*/  BSYNC.RECONVERGENT B0 ;  /* 0x0000000000007941 */ /* 0x000fea0003800200 */
.L_x_2559:
[----:B------:R-:W-:-:S04]  /*ae10*/  SHF.R.U32.HI R3, RZ, 0x18, R24 ;  /* 0x00000018ff037819 */ /* 0x000fc80000011618 */
[----:B------:R-:W-:-:S05]  /*ae20*/  LOP3.LUT R3, R0, 0x80, R3, 0xf8, !PT ;  /* 0x0000008000037812 */ /* 0x000fca00078ef803 */
[----:B------:R0:W-:Y:S01]  /*ae30*/  STG.E.U8 desc[UR36][R8.64], R3 ;  /* 0x0000000308007986 */ /* 0x0001e2000c101124 */
[----:B------:R-:W-:Y:S05]  /*ae40*/  BRA `(.L_x_2532) ;  /* 0x0000000000087947 */ /* 0x000fea0003800000 */
.L_x_2553:
[----:B------:R-:W-:-:S05]  /*ae50*/  F2FP.BF16.F32.PACK_AB R24, RZ, R24 ;  /* 0x00000018ff18723e */ /* 0x000fca00000010ff */
[----:B------:R0:W-:Y:S02]  /*ae60*/  STG.E.U16 desc[UR36][R8.64], R24 ;  /* 0x0000001808007986 */ /* 0x0001e4000c101524 */
.L_x_2532:
[----:B------:R-:W-:-:S07]  /*ae70*/  VIADD R19, R19, 0x80 ;  /* 0x0000008013137836 */ /* 0x000fce0000000000 */
.L_x_2491:
[----:B------:R-:W-:Y:S05]  /*ae80*/  BSYNC.RECONVERGENT B6 ;  /* 0x0000000000067941 */ /* 0x000fea0003800200 */
.L_x_2490:
[----:B------:R-:W-:-:S13]  /*ae90*/  ISETP.GE.AND P0, PT, R19, R17, PT ;  /* 0x000000111300720c */ /* 0x000fda0003f06270 */
[----:B------:R-:W-:Y:S05]  /*aea0*/  @P0 EXIT ;  /* 0x000000000000094d */ /* 0x000fea0003800000 */
[----:B0-2-4-:R-:W0:Y:S01]  /*aeb0*/  LDC.64 R4, c[0x0][0x388] ;  /* 0x0000e200ff047b82 */ /* 0x015e220000000a00 */
[----:B------:R-:W3:Y:S01]  /*aec0*/  LDCU UR4, c[0x0][0x3b4] ;  /* 0x00007680ff0477ac */ /* 0x000ee20008000800 */
[----:B-1----:R-:W-:Y:S01]  /*aed0*/  PRMT R0, R16, 0x9910, RZ ;  /* 0x0000991010007816 */ /* 0x002fe200000000ff */
[----:B------:R-:W-:-:S03]  /*aee0*/  IMAD R2, R2, 0x200, R19 ;  /* 0x0000020002027824 */ /* 0x000fc600078e0213 */
[----:B------:R-:W-:Y:S01]  /*aef0*/  ISETP.GT.AND P1, PT, R0, 0x9, PT ;  /* 0x000000090000780c */ /* 0x000fe20003f24270 */
[----:B---3--:R-:W-:-:S05]  /*af00*/  IMAD R3, R2, UR4, RZ ;  /* 0x0000000402037c24 */ /* 0x008fca000f8e02ff */
        /* <DEDUP_REMOVED lines=12> */
[----:B0-----:R-:W-:Y:S01]  /*afd0*/  STG.E.U8 desc[UR36][R2.64], R5 ;  /* 0x0000000502007986 */ /* 0x001fe2000c101124 */
[----:B------:R-:W-:Y:S05]  /*afe0*/  EXIT ;  /* 0x000000000000794d */ /* 0x000fea0003800000 */
.L_x_2565:
[----:B-----5:R-:W0:Y:S02]  /*aff0*/  F2I.S64.TRUNC R18, R18 ;  /* 0x0000001200127311 */ /* 0x020e24000020d900 */
[----:B0-----:R-:W-:-:S05]  /*b000*/  IMAD.MOV.U32 R5, RZ, RZ, R18 ;  /* 0x000000ffff057224 */ /* 0x001fca00078e0012 */
[----:B------:R-:W-:Y:S01]  /*b010*/  STG.E.U8 desc[UR36][R2.64], R5 ;  /* 0x0000000502007986 */ /* 0x000fe2000c101124 */
[----:B------:R-:W-:Y:S05]  /*b020*/  EXIT ;  /* 0x000000000000794d */ /* 0x000fea0003800000 */
.L_x_2564:
[----:B------:R-:W-:-:S13]  /*b030*/  ISETP.NE.AND P0, PT, R0, 0x2, PT ;  /* 0x000000020000780c */ /* 0x000fda0003f05270 */
[----:B------:R-:W-:Y:S05]  /*b040*/  @!P0 BRA `(.L_x_2567) ;  /* 0x0000000000288947 */ /* 0x000fea0003800000 */
[----:B------:R-:W-:-:S13]  /*b050*/  ISETP.NE.AND P0, PT, R0, 0x3, PT ;  /* 0x000000030000780c */ /* 0x000fda0003f05270 */
[----:B------:R-:W-:Y:S05]  /*b060*/  @!P0 BRA `(.L_x_2568) ;  /* 0x0000000000148947 */ /* 0x000fea0003800000 */
[----:B------:R-:W-:-:S13]  /*b070*/  ISETP.NE.AND P0, PT, R0, 0x4, PT ;  /* 0x000000040000780c */ /* 0x000fda0003f05270 */
[----:B------:R-:W-:Y:S05]  /*b080*/  @P0 BRA `(.L_x_2566) ;  /* 0x0000000800380947 */ /* 0x000fea0003800000 */
[----:B-----5:R-:W0:Y:S02]  /*b090*/  F2I.S64.TRUNC R18, R18 ;  /* 0x0000001200127311 */ /* 0x020e24000020d900 */
[----:B0-----:R-:W-:Y:S01]  /*b0a0*/  STG.E.64 desc[UR36][R2.64], R18 ;  /* 0x0000001202007986 */ /* 0x001fe2000c101b24 */
[----:B------:R-:W-:Y:S05]  /*b0b0*/  EXIT ;  /* 0x000000000000794d */ /* 0x000fea0003800000 */
.L_x_2568:
[----:B-----5:R-:W0:Y:S02]  /*b0c0*/  F2I.FTZ.TRUNC.NTZ R5, R18 ;  /* 0x0000001200057305 */ /* 0x020e24000021f100 */
[----:B0-----:R-:W-:Y:S01]  /*b0d0*/  STG.E desc[UR36][R2.64], R5 ;  /* 0x0000000502007986 */ /* 0x001fe2000c101924 */
[----:B------:R-:W-:Y:S05]  /*b0e0*/  EXIT ;  /* 0x000000000000794d */ /* 0x000fea0003800000 */
.L_x_2567:
[----:B-----5:R-:W0:Y:S02]  /*b0f0*/  F2I.FTZ.TRUNC.NTZ R5, R18 ;  /* 0x0000001200057305 */ /* 0x020e24000021f100 */
[----:B0-----:R-:W-:Y:S01]  /*b100*/  STG.E.U16 desc[UR36][R2.64], R5 ;  /* 0x0000000502007986 */ /* 0x001fe2000c101524 */
[----:B------:R-:W-:Y:S05]  /*b110*/  EXIT ;  /* 0x000000000000794d */ /* 0x000fea0003800000 */
.L_x_2563:
[----:B------:R-:W-:-:S13]  /*b120*/  ISETP.GT.AND P0, PT, R0, 0x6, PT ;  /* 0x000000060000780c */ /* 0x000fda0003f04270 */
[----:B------:R-:W-:Y:S05]  /*b130*/  @P0 BRA `(.L_x_2569) ;  /* 0x0000000000240947 */ /* 0x000fea0003800000 */
[----:B------:R-:W-:-:S13]  /*b140*/  ISETP.NE.AND P0, PT, R0, 0x5, PT ;  /* 0x000000050000780c */ /* 0x000fda0003f05270 */
[----:B------:R-:W-:Y:S05]  /*b150*/  @!P0 BRA `(.L_x_2570) ;  /* 0x0000000000108947 */ /* 0x000fea0003800000 */
[----:B------:R-:W-:-:S13]  /*b160*/  ISETP.NE.AND P0, PT, R0, 0x6, PT ;  /* 0x000000060000780c */ /* 0x000fda0003f05270 */
[----:B------:R-:W-:Y:S05]  /*b170*/  @P0 BRA `(.L_x_2566) ;  /* 0x0000000400fc0947 */ /* 0x000fea0003800000 */
[----:B-----5:R-:W-:Y:S01]  /*b180*/  STG.E desc[UR36][R2.64], R18 ;  /* 0x0000001202007986 */ /* 0x020fe2000c101924 */
[----:B------:R-:W-:Y:S05]  /*b190*/  EXIT ;  /* 0x000000000000794d */ /* 0x000fea0003800000 */
.L_x_2570:
[----:B-----5:R-:W-:-:S05]  /*b1a0*/  F2FP.F16.F32.PACK_AB R18, RZ, R18 ;  /* 0x00000012ff12723e */ /* 0x020fca00000000ff */
[----:B------:R-:W-:Y:S01]  /*b1b0*/  STG.E.U16 desc[UR36][R2.64], R18 ;  /* 0x0000001202007986 */ /* 0x000fe2000c101524 */
[----:B------:R-:W-:Y:S05]  /*b1c0*/  EXIT ;  /* 0x000000000000794d */ /* 0x000fea0003800000 */
.L_x_2569:
[----:B------:R-:W-:-:S13]  /*b1d0*/  ISETP.NE.AND P0, PT, R0, 0x7, PT ;  /* 0x000000070000780c */ /* 0x000fda0003f05270 */
[----:B------:R-:W-:Y:S05]  /*b1e0*/  @!P0 BRA `(.L_x_2571) ;  /* 0x00000000002c8947 */ /* 0x000fea0003800000 */
[----:B------:R-:W-:-:S13]  /*b1f0*/  ISETP.NE.AND P0, PT, R0, 0x8, PT ;  /* 0x000000080000780c */ /* 0x000fda0003f05270 */
[----:B------:R-:W-:Y:S05]  /*b200*/  @!P0 BRA `(.L_x_2572) ;  /* 0x0000000000148947 */ /* 0x000fea0003800000 */
[----:B------:R-:W-:-:S13]  /*b210*/  ISETP.NE.AND P0, PT, R0, 0x9, PT ;  /* 0x000000090000780c */ /* 0x000fda0003f05270 */
[----:B------:R-:W-:Y:S05]  /*b220*/  @P0 BRA `(.L_x_2566) ;  /* 0x0000000400d00947 */ /* 0x000fea0003800000 */
[----:B------:R-:W-:-:S05]  /*b230*/  IMAD.MOV.U32 R19, RZ, RZ, RZ ;  /* 0x000000ffff137224 */ /* 0x000fca00078e00ff */
[----:B-----5:R-:W-:Y:S01]  /*b240*/  STG.E.64 desc[UR36][R2.64], R18 ;  /* 0x0000001202007986 */ /* 0x020fe2000c101b24 */
[----:B------:R-:W-:Y:S05]  /*b250*/  EXIT ;  /* 0x000000000000794d */ /* 0x000fea0003800000 */
.L_x_2572:
[----:B-----5:R-:W-:-:S04]  /*b260*/  F2FP.F16.F32.PACK_AB R5, RZ, R18 ;  /* 0x00000012ff05723e */ /* 0x020fc800000000ff */
[----:B------:R-:W-:-:S05]  /*b270*/  PRMT R5, R5, 0x5410, RZ ;  /* 0x0000541005057816 */ /* 0x000fca00000000ff */
[----:B------:R-:W-:Y:S01]  /*b280*/  STG.E desc[UR36][R2.64], R5 ;  /* 0x0000000502007986 */ /* 0x000fe2000c101924 */
[----:B------:R-:W-:Y:S05]  /*b290*/  EXIT ;  /* 0x000000000000794d */ /* 0x000fea0003800000 */
.L_x_2571:
[----:B-----5:R-:W-:-:S06]  /*b2a0*/  FMUL.FTZ R4, R18, 1 ;  /* 0x3f80000012047820 */ /* 0x020fcc0000410000 */
[----:B------:R-:W0:Y:S02]  /*b2b0*/  F2F.F64.F32 R4, R4 ;  /* 0x0000000400047310 */ /* 0x000e240000201800 */
[----:B0-----:R-:W-:Y:S01]  /*b2c0*/  STG.E.64 desc[UR36][R2.64], R4 ;  /* 0x0000000402007986 */ /* 0x001fe2000c101b24 */
[----:B------:R-:W-:Y:S05]  /*b2d0*/  EXIT ;  /* 0x000000000000794d */ /* 0x000fea0003800000 */
.L_x_2562:
        /* <DEDUP_REMOVED lines=11> */
[----:B0-----:R-:W-:Y:S01]  /*b390*/  STG.E.U16 desc[UR36][R2.64], R5 ;  /* 0x0000000502007986 */ /* 0x001fe2000c101524 */
[----:B------:R-:W-:Y:S05]  /*b3a0*/  EXIT ;  /* 0x000000000000794d */ /* 0x000fea0003800000 */
.L_x_2576:
        /* <DEDUP_REMOVED lines=16> */
.L_x_2579:
[----:B------:R-:W-:-:S04]  /*b4b0*/  SHF.R.U32.HI R18, RZ, 0x18, R18 ;  /* 0x00000018ff127819 */ /* 0x000fc80000011612 */
[----:B------:R-:W-:-:S04]  /*b4c0*/  LOP3.LUT R5, R5, 0x80, R18, 0xf8, !PT ;  /* 0x0000008005057812 */ /* 0x000fc800078ef812 */
[----:B------:R-:W-:-:S07]  /*b4d0*/  PRMT R0, R5, 0x7610, R0 ;  /* 0x0000761005007816 */ /* 0x000fce0000000000 */
.L_x_2578:
[----:B------:R-:W-:Y:S05]  /*b4e0*/  BSYNC.RECONVERGENT B0 ;  /* 0x0000000000007941 */ /* 0x000fea0003800200 */
.L_x_2577:
[----:B------:R-:W-:Y:S01]  /*b4f0*/  STG.E.U8 desc[UR36][R2.64], R0 ;  /* 0x0000000002007986 */ /* 0x000fe2000c101124 */
[----:B------:R-:W-:Y:S05]  /*b500*/  EXIT ;  /* 0x000000000000794d */ /* 0x000fea0003800000 */
.L_x_2575:
        /* <DEDUP_REMOVED lines=16> */
.L_x_2582:
[----:B------:R-:W-:-:S04]  /*b610*/  SHF.R.U32.HI R18, RZ, 0x18, R18 ;  /* 0x00000018ff127819 */ /* 0x000fc80000011612 */
[----:B------:R-:W-:-:S04]  /*b620*/  LOP3.LUT R5, R5, 0x80, R18, 0xf8, !PT ;  /* 0x0000008005057812 */ /* 0x000fc800078ef812 */
[----:B------:R-:W-:-:S07]  /*b630*/  PRMT R0, R5, 0x7610, R0 ;  /* 0x0000761005007816 */ /* 0x000fce0000000000 */
.L_x_2581:
[----:B------:R-:W-:Y:S05]  /*b640*/  BSYNC.RECONVERGENT B0 ;  /* 0x0000000000007941 */ /* 0x000fea0003800200 */
.L_x_2580:
[----:B------:R-:W-:Y:S01]  /*b650*/  STG.E.U8 desc[UR36][R2.64], R0 ;  /* 0x0000000002007986 */ /* 0x000fe2000c101124 */
[----:B------:R-:W-:Y:S05]  /*b660*/  EXIT ;  /* 0x000000000000794d */ /* 0x000fea0003800000 */
.L_x_2574:
        /* <DEDUP_REMOVED lines=21> */
.L_x_2584:
[----:B-----5:R-:W0:Y:S02]  /*b7c0*/  F2I.U64.TRUNC R18, R18 ;  /* 0x0000001200127311 */ /* 0x020e24000020d800 */
[----:B0-----:R-:W-:Y:S01]  /*b7d0*/  STG.E.64 desc[UR36][R2.64], R18 ;  /* 0x0000001202007986 */ /* 0x001fe2000c101b24 */
[----:B------:R-:W-:Y:S05]  /*b7e0*/  EXIT ;  /* 0x000000000000794d */ /* 0x000fea0003800000 */
.L_x_2583:
[----:B-----5:R-:W0:Y:S02]  /*b7f0*/  F2I.FTZ.U32.TRUNC.NTZ R5, R18 ;  /* 0x0000001200057305 */ /* 0x020e24000021f000 */
[----:B0-----:R-:W-:Y:S01]  /*b800*/  STG.E desc[UR36][R2.64], R5 ;  /* 0x0000000502007986 */ /* 0x001fe2000c101924 */
[----:B------:R-:W-:Y:S05]  /*b810*/  EXIT ;  /* 0x000000000000794d */ /* 0x000fea0003800000 */
.L_x_2573:
        /* <DEDUP_REMOVED lines=8> */
[----:B------:R-:W-:Y:S01]  /*b8a0*/  STG.E.U8 desc[UR36][R2.64], R5 ;  /* 0x0000000502007986 */ /* 0x000fe2000c101124 */
[----:B------:R-:W-:Y:S05]  /*b8b0*/  EXIT ;  /* 0x000000000000794d */ /* 0x000fea0003800000 */
.L_x_2586:
[----:B-----5:R-:W-:Y:S01]  /*b8c0*/  FMUL.FTZ R4, R18, 1 ;  /* 0x3f80000012047820 */ /* 0x020fe20000410000 */
[----:B------:R-:W-:-:S05]  /*b8d0*/  CS2R R6, SRZ ;  /* 0x0000000000067805 */ /* 0x000fca000001ff00 */
[----:B------:R-:W0:Y:S02]  /*b8e0*/  F2F.F64.F32 R4, R4 ;  /* 0x0000000400047310 */ /* 0x000e240000201800 */
[----:B0-----:R-:W-:Y:S01]  /*b8f0*/  STG.E.128 desc[UR36][R2.64], R4 ;  /* 0x0000000402007986 */ /* 0x001fe2000c101d24 */
[----:B------:R-:W-:Y:S05]  /*b900*/  EXIT ;  /* 0x000000000000794d */ /* 0x000fea0003800000 */
.L_x_2585:
[----:B------:R-:W-:-:S13]  /*b910*/  ISETP.NE.AND P0, PT, R0, 0xf, PT ;  /* 0x0000000f0000780c */ /* 0x000fda0003f05270 */
[----:B------:R-:W-:Y:S05]  /*b920*/  @!P0 BRA `(.L_x_2587) ;  /* 0x0000000000e08947 */ /* 0x000fea0003800000 */
[----:B------:R-:W-:-:S13]  /*b930*/  ISETP.NE.AND P0, PT, R0, 0x17, PT ;  /* 0x000000170000780c */ /* 0x000fda0003f05270 */
[----:B------:R-:W-:Y:S05]  /*b940*/  @!P0 BRA `(.L_x_2588) ;  /* 0x00000000008c8947 */ /* 0x000fea0003800000 */
[----:B------:R-:W-:-:S13]  /*b950*/  ISETP.NE.AND P0, PT, R0, 0x18, PT ;  /* 0x000000180000780c */ /* 0x000fda0003f05270 */
[----:B------:R-:W-:Y:S05]  /*b960*/  @!P0 BRA `(.L_x_2589) ;  /* 0x0000000000448947 */ /* 0x000fea0003800000 */
.L_x_2566:
        /* <DEDUP_REMOVED lines=15> */
[----:B--2--5:R-:W-:Y:S05]  /*ba60*/  CALL.ABS.NOINC R2 ;  /* 0x0000000002007343 */ /* 0x024fea0003c00000 */
.L_x_2590:
[----:B------:R-:W-:Y:S05]  /*ba70*/  EXIT ;  /* 0x000000000000794d */ /* 0x000fea0003800000 */
.L_x_2589:
        /* <DEDUP_REMOVED lines=12> */
.L_x_2592:
[----:B------:R-:W-:Y:S05]  /*bb40*/  BSYNC.RECONVERGENT B0 ;  /* 0x0000000000007941 */ /* 0x000fea0003800200 */
.L_x_2591:
[----:B------:R-:W-:-:S05]  /*bb50*/  LOP3.LUT R5, R0, 0x80, R7, 0xf8, !PT ;  /* 0x0000008000057812 */ /* 0x000fca00078ef807 */
[----:B------:R-:W-:Y:S01]  /*bb60*/  STG.E.U8 desc[UR36][R2.64], R5 ;  /* 0x0000000502007986 */ /* 0x000fe2000c101124 */
[----:B------:R-:W-:Y:S05]  /*bb70*/  EXIT ;  /* 0x000000000000794d */ /* 0x000fea0003800000 */
.L_x_2588:
        /* <DEDUP_REMOVED lines=11> */
.L_x_2594:
[----:B------:R-:W-:Y:S01]  /*bc30*/  IMAD.MOV.U32 R0, RZ, RZ, 0x7f ;  /* 0x0000007fff007424 */ /* 0x000fe200078e00ff */
[----:B------:R-:W-:-:S04]  /*bc40*/  ISETP.GT.U32.AND P0, PT, R4, 0x7f800000, PT ;  /* 0x7f8000000400780c */ /* 0x000fc80003f04070 */
[----:B------:R-:W-:-:S09]  /*bc50*/  SEL R0, R0, 0x7c, P0 ;  /* 0x0000007c00007807 */ /* 0x000fd20000000000 */
.L_x_2595:
[----:B------:R-:W-:Y:S05]  /*bc60*/  BSYNC.RECONVERGENT B0 ;  /* 0x0000000000007941 */ /* 0x000fea0003800200 */
.L_x_2593:
[----:B------:R-:W-:-:S04]  /*bc70*/  SHF.R.U32.HI R5, RZ, 0x18, R18 ;  /* 0x00000018ff057819 */ /* 0x000fc80000011612 */
[----:B------:R-:W-:-:S05]  /*bc80*/  LOP3.LUT R5, R0, 0x80, R5, 0xf8, !PT ;  /* 0x0000008000057812 */ /* 0x000fca00078ef805 */
[----:B------:R-:W-:Y:S01]  /*bc90*/  STG.E.U8 desc[UR36][R2.64], R5 ;  /* 0x0000000502007986 */ /* 0x000fe2000c101124 */
[----:B------:R-:W-:Y:S05]  /*bca0*/  EXIT ;  /* 0x000000000000794d */ /* 0x000fea0003800000 */
.L_x_2587:
[----:B-----5:R-:W-:-:S05]  /*bcb0*/  F2FP.BF16.F32.PACK_AB R18, RZ, R18 ;  /* 0x00000012ff12723e */ /* 0x020fca00000010ff */
[----:B------:R-:W-:Y:S01]  /*bcc0*/  STG.E.U16 desc[UR36][R2.64], R18 ;  /* 0x0000001202007986 */ /* 0x000fe2000c101524 */
[----:B------:R-:W-:Y:S05]  /*bcd0*/  EXIT ;  /* 0x000000000000794d */ /* 0x000fea0003800000 */
.L_x_2596:
        /* <DEDUP_REMOVED lines=10> */
.L_x_7253:


//--------------------- .text._ZN2at6native18elementwise_kernelILi128ELi2EZNS0_22gpu_kernel_impl_nocastIZZZNS0_61_GLOBAL__N__b29612f4_23_ActivationMishKernel_cu_9e10b42f_310020mish_backward_kernelERNS_14TensorIteratorEENKUlvE_clEvENKUlvE0_clEvEUlffE_EEvRNS_18TensorIteratorBaseERKT_EUliE_EEviT1_ --------------------------
	.section	.text._ZN2at6native18elementwise_kernelILi128ELi2EZNS0_22gpu_kernel_impl_nocastIZZZNS0_61_GLOBAL__N__b29612f4_23_ActivationMishKernel_cu_9e10b42f_310020mish_backward_kernelERNS_14TensorIteratorEENKUlvE_clEvENKUlvE0_clEvEUlffE_EEvRNS_18TensorIteratorBaseERKT_EUliE_EEviT1_,"ax",@progbits
	.align	128
        .global         _ZN2at6native18elementwise_kernelILi128ELi2EZNS0_22gpu_kernel_impl_nocastIZZZNS0_61_GLOBAL__N__b29612f4_23_ActivationMishKernel_cu_9e10b42f_310020mish_backward_kernelERNS_14TensorIteratorEENKUlvE_clEvENKUlvE0_clEvEUlffE_EEvRNS_18TensorIteratorBaseERKT_EUliE_EEviT1_
        .type           _ZN2at6native18elementwise_kernelILi128ELi2EZNS0_22gpu_kernel_impl_nocastIZZZNS0_61_GLOBAL__N__b29612f4_23_ActivationMishKernel_cu_9e10b42f_310020mish_backward_kernelERNS_14TensorIteratorEENKUlvE_clEvENKUlvE0_clEvEUlffE_EEvRNS_18TensorIteratorBaseERKT_EUliE_EEviT1_,@function
        .size           _ZN2at6native18elementwise_kernelILi128ELi2EZNS0_22gpu_kernel_impl_nocastIZZZNS0_61_GLOBAL__N__b29612f4_23_ActivationMishKernel_cu_9e10b42f_310020mish_backward_kernelERNS_14TensorIteratorEENKUlvE_clEvENKUlvE0_clEvEUlffE_EEvRNS_18TensorIteratorBaseERKT_EUliE_EEviT1_,(.L_x_7254 - _ZN2at6native18elementwise_kernelILi128ELi2EZNS0_22gpu_kernel_impl_nocastIZZZNS0_61_GLOBAL__N__b29612f4_23_ActivationMishKernel_cu_9e10b42f_310020mish_backward_kernelERNS_14TensorIteratorEENKUlvE_clEvENKUlvE0_clEvEUlffE_EEvRNS_18TensorIteratorBaseERKT_EUliE_EEviT1_)
        .other          _ZN2at6native18elementwise_kernelILi128ELi2EZNS0_22gpu_kernel_impl_nocastIZZZNS0_61_GLOBAL__N__b29612f4_23_ActivationMishKernel_cu_9e10b42f_310020mish_backward_kernelERNS_14TensorIteratorEENKUlvE_clEvENKUlvE0_clEvEUlffE_EEvRNS_18TensorIteratorBaseERKT_EUliE_EEviT1_,@"STO_CUDA_ENTRY STV_DEFAULT"
_ZN2at6native18elementwise_kernelILi128ELi2EZNS0_22gpu_kernel_impl_nocastIZZZNS0_61_GLOBAL__N__b29612f4_23_ActivationMishKernel_cu_9e10b42f_310020mish_backward_kernelERNS_14TensorIteratorEENKUlvE_clEvENKUlvE0_clEvEUlffE_EEvRNS_18TensorIteratorBaseERKT_EUliE_EEviT1_:
.text._ZN2at6native18elementwise_kernelILi128ELi2EZNS0_22gpu_kernel_impl_nocastIZZZNS0_61_GLOBAL__N__b29612f4_23_ActivationMishKernel_cu_9e10b42f_310020mish_backward_kernelERNS_14TensorIteratorEENKUlvE_clEvENKUlvE0_clEvEUlffE_EEvRNS_18TensorIteratorBaseERKT_EUliE_EEviT1_:
        /* <DEDUP_REMOVED lines=10> */
[----:B------:R-:W-:Y:S01]  /*00a0*/  BSSY.RECONVERGENT B0, `(.L_x_2598) ;  /* 0x0000031000007945 */ /* 0x000fe20003800200 */
[----:B0-----:R-:W-:-:S13]  /*00b0*/  ISETP.GE.AND P0, PT, R3, UR4, PT ;  /* 0x0000000403007c0c */ /* 0x001fda000bf06270 */
[----:B------:R-:W-:Y:S05]  /*00c0*/  @P0 BRA `(.L_x_2599) ;  /* 0x0000000000b80947 */ /* 0x000fea0003800000 */
[----:B------:R-:W0:Y:S02]  /*00d0*/  LDC.64 R8, c[0x0][0x5f8] ;  /* 0x00017e00ff087b82 */ /* 0x000e240000000a00 */
[----:B0-----:R0:W2:Y:S06]  /*00e0*/  LDG.E R0, desc[UR6][R8.64] ;  /* 0x0000000608007981 */ /* 0x0010ac000c1e1900 */
[----:B------:R-:W1:Y:S02]  /*00f0*/  LDC.64 R6, c[0x0][0x5f0] ;  /* 0x00017c00ff067b82 */ /* 0x000e640000000a00 */
[----:B-1----:R1:W3:Y:S01]  /*0100*/  LDG.E R2, desc[UR6][R6.64] ;  /* 0x0000000606027981 */ /* 0x0022e2000c1e1900 */
[----:B------:R-:W-:Y:S01]  /*0110*/  HFMA2 R12, -RZ, RZ, 1.625, 0 ;  /* 0x3e800000ff0c7431 */ /* 0x000fe200000001ff */
[----:B0-----:R-:W-:-:S02]  /*0120*/  MOV R9, 0x3d39bf78 ;  /* 0x3d39bf7800097802 */ /* 0x001fc40000000f00 */
[----:B------:R-:W-:Y:S01]  /*0130*/  IADD3 R3, PT, PT, R3, 0x80, RZ ;  /* 0x0000008003037810 */ /* 0x000fe20007ffe0ff */
[C---:B--2---:R-:W-:Y:S01]  /*0140*/  FMUL.FTZ R4, R0.reuse, 1.4426950216293334961 ;  /* 0x3fb8aa3b00047820 */ /* 0x044fe20000410000 */
[----:B-1----:R-:W-:-:S05]  /*0150*/  FMUL.FTZ R6, R0, -1.4426950216293334961 ;  /* 0xbfb8aa3b00067820 */ /* 0x002fca0000410000 */
[----:B------:R-:W0:Y:S04]  /*0160*/  MUFU.EX2 R4, R4 ;  /* 0x0000000400047308 */ /* 0x000e280000000800 */
[----:B------:R-:W1:Y:S01]  /*0170*/  MUFU.EX2 R6, R6 ;  /* 0x0000000600067308 */ /* 0x000e620000000800 */
        /* <DEDUP_REMOVED lines=10> */
[----:B------:R-:W-:-:S03]  /*0220*/  FMUL.FTZ R5, R5, 1.1920928955078125e-07 ;  /* 0x3400000005057820 */ /* 0x000fc60000410000 */
        /* <DEDUP_REMOVED lines=22> */
[----:B---3--:R-:W-:-:S05]  /*0390*/  FMUL.FTZ R9, R2, R9 ;  /* 0x0000000902097220 */ /* 0x008fca0000410000 */
[----:B-1----:R0:W-:Y:S02]  /*03a0*/  STG.E desc[UR6][R4.64], R9 ;  /* 0x0000000904007986 */ /* 0x0021e4000c101906 */
.L_x_2599:
[----:B------:R-:W-:Y:S05]  /*03b0*/  BSYNC.RECONVERGENT B0 ;  /* 0x0000000000007941 */ /* 0x000fea0003800200 */
.L_x_2598:
[----:B------:R-:W-:-:S13]  /*03c0*/  ISETP.GE.AND P0, PT, R3, UR4, PT ;  /* 0x0000000403007c0c */ /* 0x000fda000bf06270 */
[----:B------:R-:W-:Y:S05]  /*03d0*/  @P0 EXIT ;  /* 0x000000000000094d */ /* 0x000fea0003800000 */
[----:B0-----:R-:W0:Y:S02]  /*03e0*/  LDC.64 R4, c[0x0][0x5f8] ;  /* 0x00017e00ff047b82 */ /* 0x001e240000000a00 */
[----:B0-----:R0:W2:Y:S06]  /*03f0*/  LDG.E R0, desc[UR6][R4.64] ;  /* 0x0000000604007981 */ /* 0x0010ac000c1e1900 */
[----:B------:R-:W1:Y:S02]  /*0400*/  LDC.64 R2, c[0x0][0x5f0] ;  /* 0x00017c00ff027b82 */ /* 0x000e640000000a00 */
[----:B-1----:R1:W3:Y:S01]  /*0410*/  LDG.E R2, desc[UR6][R2.64] ;  /* 0x0000000602027981 */ /* 0x0022e2000c1e1900 */
[----:B------:R-:W-:Y:S01]  /*0420*/  HFMA2 R10, -RZ, RZ, 1.625, 0 ;  /* 0x3e800000ff0a7431 */ /* 0x000fe200000001ff */
[----:B0-----:R-:W-:Y:S01]  /*0430*/  MOV R5, 0x3d39bf78 ;  /* 0x3d39bf7800057802 */ /* 0x001fe20000000f00 */
[C---:B--2---:R-:W-:Y:S01]  /*0440*/  FMUL.FTZ R6, R0.reuse, 1.4426950216293334961 ;  /* 0x3fb8aa3b00067820 */ /* 0x044fe20000410000 */
        /* <DEDUP_REMOVED lines=14> */
[----:B-1----:R-:W-:Y:S01]  /*0530*/  FFMA.FTZ R3, R8, -R5, 0.10546888411045074463 ;  /* 0x3dd8001208037423 */ /* 0x002fe20000010805 */
        /* <DEDUP_REMOVED lines=22> */
[----:B-1----:R-:W-:Y:S01]  /*06a0*/  STG.E desc[UR6][R4.64], R9 ;  /* 0x0000000904007986 */ /* 0x002fe2000c101906 */
[----:B------:R-:W-:Y:S05]  /*06b0*/  EXIT ;  /* 0x000000000000794d */ /* 0x000fea0003800000 */
.L_x_2597:
[----:B------:R-:W0:Y:S01]  /*06c0*/  LDCU UR4, c[0x0][0x380] ;  /* 0x00007000ff0477ac */ /* 0x000e220008000800 */
[----:B------:R-:W-:Y:S01]  /*06d0*/  IADD3 R2, PT, PT, R2, -0x1, RZ ;  /* 0xffffffff02027810 */ /* 0x000fe20007ffe0ff */
[----:B------:R-:W-:Y:S03]  /*06e0*/  BSSY.RECONVERGENT B0, `(.L_x_2600) ;  /* 0x0000194000007945 */ /* 0x000fe60003800200 */
        /* <DEDUP_REMOVED lines=352> */
.L_x_2602:
[----:B------:R-:W0:Y:S02]  /*1cf0*/  LDCU.128 UR8, c[0x0][0x5f0] ;  /* 0x0000be00ff0877ac */ /* 0x000e240008000c00 */
[----:B0-----:R-:W-:-:S04]  /*1d00*/  IADD3 R10, P0, PT, R6, UR10, RZ ;  /* 0x0000000a060a7c10 */ /* 0x001fc8000ff1e0ff */
[----:B------:R-:W-:-:S05]  /*1d10*/  IADD3.X R11, PT, PT, RZ, UR11, RZ, P0, !PT ;  /* 0x0000000bff0b7c10 */ /* 0x000fca00087fe4ff */
[----:B------:R0:W2:Y:S01]  /*1d20*/  LDG.E R6, desc[UR6][R10.64] ;  /* 0x000000060a067981 */ /* 0x0000a2000c1e1900 */
[----:B------:R-:W-:-:S04]  /*1d30*/  IADD3 R8, P0, PT, R4, UR8, RZ ;  /* 0x0000000804087c10 */ /* 0x000fc8000ff1e0ff */
[----:B------:R-:W-:Y:S01]  /*1d40*/  IADD3.X R9, PT, PT, RZ, UR9, RZ, P0, !PT ;  /* 0x00000009ff097c10 */ /* 0x000fe200087fe4ff */
[----:B------:R-:W1:Y:S04]  /*1d50*/  LDCU.64 UR8, c[0x0][0x5e8] ;  /* 0x0000bd00ff0877ac */ /* 0x000e680008000a00 */
[----:B------:R3:W4:Y:S01]  /*1d60*/  LDG.E R4, desc[UR6][R8.64] ;  /* 0x0000000608047981 */ /* 0x000722000c1e1900 */
[----:B------:R-:W-:Y:S02]  /*1d70*/  MOV R14, 0x3e800000 ;  /* 0x3e800000000e7802 */ /* 0x000fe40000000f00 */
[----:B0-----:R-:W-:Y:S02]  /*1d80*/  MOV R11, 0x3d39bf78 ;  /* 0x3d39bf78000b7802 */ /* 0x001fe40000000f00 */
[----:B------:R-:W-:Y:S01]  /*1d90*/  IADD3 R3, PT, PT, R3, 0x80, RZ ;  /* 0x0000008003037810 */ /* 0x000fe20007ffe0ff */
[C---:B--2---:R-:W-:Y:S01]  /*1da0*/  FMUL.FTZ R7, R6.reuse, 1.4426950216293334961 ;  /* 0x3fb8aa3b06077820 */ /* 0x044fe20000410000 */
[----:B---3--:R-:W-:-:S05]  /*1db0*/  FMUL.FTZ R8, R6, -1.4426950216293334961 ;  /* 0xbfb8aa3b06087820 */ /* 0x008fca0000410000 */
        /* <DEDUP_REMOVED lines=28> */
[----:B------:R-:W0:Y:S02]  /*1f80*/  MUFU.RCP R7, R10 ;  /* 0x0000000a00077308 */ /* 0x000e240000001000 */
[----:B------:R-:W-:-:S06]  /*1f90*/  @P0 FSEL R9, R9, -RZ, P1 ;  /* 0x800000ff09090208 */ /* 0x000fcc0000800000 */
[----:B------:R-:W2:Y:S01]  /*1fa0*/  MUFU.TANH R9, R9 ;  /* 0x0000000900097308 */ /* 0x000ea20000002400 */
[----:B0-----:R-:W-:Y:S01]  /*1fb0*/  FMUL.FTZ R8, R6, R7 ;  /* 0x0000000706087220 */ /* 0x001fe20000410000 */
[----:B-1----:R-:W-:Y:S01]  /*1fc0*/  IADD3 R6, P0, PT, R5, UR8, RZ ;  /* 0x0000000805067c10 */ /* 0x002fe2000ff1e0ff */
[----:B--2---:R-:W-:-:S04]  /*1fd0*/  FFMA.FTZ R7, -R9, R9, 1 ;  /* 0x3f80000009077423 */ /* 0x004fc80000010109 */
[----:B------:R-:W-:Y:S01]  /*1fe0*/  FFMA.FTZ R5, R8, R7, R9 ;  /* 0x0000000708057223 */ /* 0x000fe20000010009 */
[----:B------:R-:W-:-:S03]  /*1ff0*/  IADD3.X R7, PT, PT, RZ, UR9, RZ, P0, !PT ;  /* 0x00000009ff077c10 */ /* 0x000fc600087fe4ff */
[----:B----4-:R-:W-:-:S05]  /*2000*/  FMUL.FTZ R5, R4, R5 ;  /* 0x0000000504057220 */ /* 0x010fca0000410000 */
[----:B------:R0:W-:Y:S02]  /*2010*/  STG.E desc[UR6][R6.64], R5 ;  /* 0x0000000506007986 */ /* 0x0001e4000c101906 */
.L_x_2601:
[----:B------:R-:W-:Y:S05]  /*2020*/  BSYNC.RECONVERGENT B0 ;  /* 0x0000000000007941 */ /* 0x000fea0003800200 */
.L_x_2600:
[----:B------:R-:W-:-:S13]  /*2030*/  ISETP.GE.AND P0, PT, R3, UR4, PT ;  /* 0x0000000403007c0c */ /* 0x000fda000bf06270 */
[----:B------:R-:W-:Y:S05]  /*2040*/  @P0 EXIT ;  /* 0x000000000000094d */ /* 0x000fea0003800000 */
[----:B------:R-:W1:Y:S01]  /*2050*/  LDCU.64 UR4, c[0x0][0x390] ;  /* 0x00007200ff0477ac */ /* 0x000e620008000a00 */
[----:B------:R-:W-:Y:S01]  /*2060*/  HFMA2 R4, -RZ, RZ, 0, 0 ;  /* 0x00000000ff047431 */ /* 0x000fe200000001ff */
[----:B0-----:R-:W-:Y:S01]  /*2070*/  MOV R5, R3 ;  /* 0x0000000300057202 */ /* 0x001fe20000000f00 */
        /* <DEDUP_REMOVED lines=345> */
.L_x_2603:
[----:B------:R-:W0:Y:S01]  /*3610*/  LDCU.128 UR8, c[0x0][0x5f0] ;  /* 0x0000be00ff0877ac */ /* 0x000e220008000c00 */
[----:B------:R-:W-:Y:S01]  /*3620*/  MOV R11, 0x3e800000 ;  /* 0x3e800000000b7802 */ /* 0x000fe20000000f00 */
[----:B------:R-:W1:Y:S01]  /*3630*/  LDCU.64 UR4, c[0x0][0x5e8] ;  /* 0x0000bd00ff0477ac */ /* 0x000e620008000a00 */
[----:B0-----:R-:W-:-:S04]  /*3640*/  IADD3 R8, P0, PT, R4, UR10, RZ ;  /* 0x0000000a04087c10 */ /* 0x001fc8000ff1e0ff */
[----:B------:R-:W-:-:S05]  /*3650*/  IADD3.X R9, PT, PT, RZ, UR11, RZ, P0, !PT ;  /* 0x0000000bff097c10 */ /* 0x000fca00087fe4ff */
[----:B------:R-:W2:Y:S01]  /*3660*/  LDG.E R0, desc[UR6][R8.64] ;  /* 0x0000000608007981 */ /* 0x000ea2000c1e1900 */
[----:B------:R-:W-:-:S04]  /*3670*/  IADD3 R6, P0, PT, R2, UR8, RZ ;  /* 0x0000000802067c10 */ /* 0x000fc8000ff1e0ff */
[----:B------:R-:W-:-:S05]  /*3680*/  IADD3.X R7, PT, PT, RZ, UR9, RZ, P0, !PT ;  /* 0x00000009ff077c10 */ /* 0x000fca00087fe4ff */
[----:B------:R0:W3:Y:S01]  /*3690*/  LDG.E R2, desc[UR6][R6.64] ;  /* 0x0000000606027981 */ /* 0x0000e2000c1e1900 */
[C---:B--2---:R-:W-:Y:S01]  /*36a0*/  FMUL.FTZ R4, R0.reuse, 1.4426950216293334961 ;  /* 0x3fb8aa3b00047820 */ /* 0x044fe20000410000 */
[----:B0-----:R-:W-:-:S05]  /*36b0*/  FMUL.FTZ R6, R0, -1.4426950216293334961 ;  /* 0xbfb8aa3b00067820 */ /* 0x001fca0000410000 */
        /* <DEDUP_REMOVED lines=11> */
[----:B------:R-:W-:-:S03]  /*3770*/  MOV R11, 0x3d39bf78 ;  /* 0x3d39bf78000b7802 */ /* 0x000fc60000000f00 */
        /* <DEDUP_REMOVED lines=17> */
[----:B------:R-:W0:Y:S03]  /*3890*/  MUFU.RCP R7, R7 ;  /* 0x0000000700077308 */ /* 0x000e260000001000 */
[----:B------:R-:W-:Y:S02]  /*38a0*/  @P0 FSEL R8, R8, -RZ, P1 ;  /* 0x800000ff08080208 */ /* 0x000fe40000800000 */
[----:B-1----:R-:W-:-:S04]  /*38b0*/  IADD3 R4, P0, PT, R3, UR4, RZ ;  /* 0x0000000403047c10 */ /* 0x002fc8000ff1e0ff */
[----:B------:R-:W1:Y:S01]  /*38c0*/  MUFU.TANH R8, R8 ;  /* 0x0000000800087308 */ /* 0x000e620000002400 */
[----:B0-----:R-:W-:Y:S01]  /*38d0*/  FMUL.FTZ R5, R0, R7 ;  /* 0x0000000700057220 */ /* 0x001fe20000410000 */
[----:B-1----:R-:W-:-:S04]  /*38e0*/  FFMA.FTZ R0, -R8, R8, 1 ;  /* 0x3f80000008007423 */ /* 0x002fc80000010108 */
[----:B------:R-:W-:Y:S01]  /*38f0*/  FFMA.FTZ R3, R5, R0, R8 ;  /* 0x0000000005037223 */ /* 0x000fe20000010008 */
[----:B------:R-:W-:-:S03]  /*3900*/  IADD3.X R5, PT, PT, RZ, UR5, RZ, P0, !PT ;  /* 0x00000005ff057c10 */ /* 0x000fc600087fe4ff */
[----:B---3--:R-:W-:-:S05]  /*3910*/  FMUL.FTZ R3, R2, R3 ;  /* 0x0000000302037220 */ /* 0x008fca0000410000 */
[----:B------:R-:W-:Y:S01]  /*3920*/  STG.E desc[UR6][R4.64], R3 ;  /* 0x0000000304007986 */ /* 0x000fe2000c101906 */
[----:B------:R-:W-:Y:S05]  /*3930*/  EXIT ;  /* 0x000000000000794d */ /* 0x000fea0003800000 */
.L_x_2604:
        /* <DEDUP_REMOVED lines=12> */
.L_x_7254:


//--------------------- .text._ZN2at6native27unrolled_elementwise_kernelIZZZNS0_61_GLOBAL__N__b29612f4_23_ActivationMishKernel_cu_9e10b42f_310020mish_backward_kernelERNS_14TensorIteratorEENKUlvE_clEvENKUlvE0_clEvEUlffE_St5arrayIPcLm3EELi4E23TrivialOffsetCalculatorILi2EjESB_ILi1EjENS0_6memory15LoadWithoutCastENSE_16StoreWithoutCastEEEviT_T0_T2_T3_T4_T5_ --------------------------
	.section	.text._ZN2at6native27unrolled_elementwise_kernelIZZZNS0_61_GLOBAL__N__b29612f4_23_ActivationMishKernel_cu_9e10b42f_310020mish_backward_kernelERNS_14TensorIteratorEENKUlvE_clEvENKUlvE0_clEvEUlffE_St5arrayIPcLm3EELi4E23TrivialOffsetCalculatorILi2EjESB_ILi1EjENS0_6memory15LoadWithoutCastENSE_16StoreWithoutCastEEEviT_T0_T2_T3_T4_T5_,"ax",@progbits
	.align	128
        .global         _ZN2at6native27unrolled_elementwise_kernelIZZZNS0_61_GLOBAL__N__b29612f4_23_ActivationMishKernel_cu_9e10b42f_310020mish_backward_kernelERNS_14TensorIteratorEENKUlvE_clEvENKUlvE0_clEvEUlffE_St5arrayIPcLm3EELi4E23TrivialOffsetCalculatorILi2EjESB_ILi1EjENS0_6memory15LoadWithoutCastENSE_16StoreWithoutCastEEEviT_T0_T2_T3_T4_T5_
        .type           _ZN2at6native27unrolled_elementwise_kernelIZZZNS0_61_GLOBAL__N__b29612f4_23_ActivationMishKernel_cu_9e10b42f_310020mish_backward_kernelERNS_14TensorIteratorEENKUlvE_clEvENKUlvE0_clEvEUlffE_St5arrayIPcLm3EELi4E23TrivialOffsetCalculatorILi2EjESB_ILi1EjENS0_6memory15LoadWithoutCastENSE_16StoreWithoutCastEEEviT_T0_T2_T3_T4_T5_,@function
        .size           _ZN2at6native27unrolled_elementwise_kernelIZZZNS0_61_GLOBAL__N__b29612f4_23_ActivationMishKernel_cu_9e10b42f_310020mish_backward_kernelERNS_14TensorIteratorEENKUlvE_clEvENKUlvE0_clEvEUlffE_St5arrayIPcLm3EELi4E23TrivialOffsetCalculatorILi2EjESB_ILi1EjENS0_6memory15LoadWithoutCastENSE_16StoreWithoutCastEEEviT_T0_T2_T3_T4_T5_,(.L_x_7255 - _ZN2at6native27unrolled_elementwise_kernelIZZZNS0_61_GLOBAL__N__b29612f4_23_ActivationMishKernel_cu_9e10b42f_310020mish_backward_kernelERNS_14TensorIteratorEENKUlvE_clEvENKUlvE0_clEvEUlffE_St5arrayIPcLm3EELi4E23TrivialOffsetCalculatorILi2EjESB_ILi1EjENS0_6memory15LoadWithoutCastENSE_16StoreWithoutCastEEEviT_T0_T2_T3_T4_T5_)
        .other          _ZN2at6native27unrolled_elementwise_kernelIZZZNS0_61_GLOBAL__N__b29612f4_23_ActivationMishKernel_cu_9e10b42f_310020mish_backward_kernelERNS_14TensorIteratorEENKUlvE_clEvENKUlvE0_clEvEUlffE_St5arrayIPcLm3EELi4E23TrivialOffsetCalculatorILi2EjESB_ILi1EjENS0_6memory15LoadWithoutCastENSE_16StoreWithoutCastEEEviT_T0_T2_T3_T4_T5_,@"STO_CUDA_ENTRY STV_DEFAULT"
_ZN2at6native27unrolled_elementwise_kernelIZZZNS0_61_GLOBAL__N__b29612f4_23_ActivationMishKernel_cu_9e10b42f_310020mish_backward_kernelERNS_14TensorIteratorEENKUlvE_clEvENKUlvE0_clEvEUlffE_St5arrayIPcLm3EELi4E23TrivialOffsetCalculatorILi2EjESB_ILi1EjENS0_6memory15LoadWithoutCastENSE_16StoreWithoutCastEEEviT_T0_T2_T3_T4_T5_:
.text._ZN2at6native27unrolled_elementwise_kernelIZZZNS0_61_GLOBAL__N__b29612f4_23_ActivationMishKernel_cu_9e10b42f_310020mish_backward_kernelERNS_14TensorIteratorEENKUlvE_clEvENKUlvE0_clEvEUlffE_St5arrayIPcLm3EELi4E23TrivialOffsetCalculatorILi2EjESB_ILi1EjENS0_6memory15LoadWithoutCastENSE_16StoreWithoutCastEEEviT_T0_T2_T3_T4_T5_:
        /* <DEDUP_REMOVED lines=8> */
[----:B0-----:R-:W-:-:S02]  /*0080*/  IMAD R9, R11, -0x200, R0 ;  /* 0xfffffe000b097824 */ /* 0x001fc400078e0200 */
[----:B------:R-:W-:-:S05]  /*0090*/  HFMA2 R0, -RZ, RZ, 0, 0 ;  /* 0x00000000ff007431 */ /* 0x000fca00000001ff */
        /* <DEDUP_REMOVED lines=12> */
[----:B-1----:R1:W5:Y:S09]  /*0160*/  @!P1 LDG.E R0, desc[UR4][R18.64] ;  /* 0x0000000412009981 */ /* 0x002372000c1e1900 */
[----:B------:R-:W-:Y:S01]  /*0170*/  @!P3 LEA R21, R11, R10, 0x9 ;  /* 0x0000000a0b15b211 */ /* 0x000fe200078e48ff */
[----:B-1----:R-:W1:Y:S01]  /*0180*/  LDC.64 R18, c[0x0][0x390] ;  /* 0x0000e400ff127b82 */ /* 0x002e620000000a00 */
[----:B------:R-:W-:-:S03]  /*0190*/  @!P3 IADD3 R10, PT, PT, R10, 0x80, RZ ;  /* 0x000000800a0ab810 */ /* 0x000fc60007ffe0ff */
[----:B----4-:R-:W-:Y:S01]  /*01a0*/  @!P3 IMAD.WIDE.U32 R4, R21, 0x4, R4 ;  /* 0x000000041504b825 */ /* 0x010fe200078e0004 */
[----:B------:R-:W-:-:S03]  /*01b0*/  ISETP.GE.AND P2, PT, R10, R9, PT ;  /* 0x000000090a00720c */ /* 0x000fc60003f46270 */
[----:B------:R-:W-:Y:S01]  /*01c0*/  @!P3 IMAD.WIDE.U32 R6, R21, 0x4, R6 ;  /* 0x000000041506b825 */ /* 0x000fe200078e0006 */
[----:B------:R-:W-:-:S05]  /*01d0*/  @!P0 LEA R21, R11, R8, 0x9 ;  /* 0x000000080b158211 */ /* 0x000fca00078e48ff */
[----:B0-----:R-:W-:-:S04]  /*01e0*/  @!P0 IMAD.WIDE.U32 R22, R21, 0x4, R22 ;  /* 0x0000000415168825 */ /* 0x001fc800078e0016 */
[----:B--2---:R-:W-:Y:S01]  /*01f0*/  @!P1 IMAD.WIDE.U32 R2, R15, 0x4, R2 ;  /* 0x000000040f029825 */ /* 0x004fe200078e0002 */
[----:B------:R-:W-:-:S03]  /*0200*/  @!P2 LEA R25, R11, R10, 0x9 ;  /* 0x0000000a0b19a211 */ /* 0x000fc600078e48ff */
[----:B-1----:R-:W-:Y:S01]  /*0210*/  @!P0 IMAD.WIDE.U32 R18, R21, 0x4, R18 ;  /* 0x0000000415128825 */ /* 0x002fe200078e0012 */
[----:B------:R-:W-:-:S06]  /*0220*/  CS2R R20, SRZ ;  /* 0x0000000000147805 */ /* 0x000fcc000001ff00 */
[----:B------:R-:W5:Y:S04]  /*0230*/  @!P0 LDG.E R20, desc[UR4][R18.64] ;  /* 0x0000000412148981 */ /* 0x000f68000c1e1900 */
[----:B------:R-:W5:Y:S01]  /*0240*/  @!P0 LDG.E R21, desc[UR4][R22.64] ;  /* 0x0000000416158981 */ /* 0x000f62000c1e1900 */
[----:B------:R-:W-:Y:S02]  /*0250*/  ISETP.GE.AND P0, PT, R8, R9, PT ;  /* 0x000000090800720c */ /* 0x000fe40003f06270 */
[----:B------:R-:W-:-:S06]  /*0260*/  CS2R R14, SRZ ;  /* 0x00000000000e7805 */ /* 0x000fcc000001ff00 */
[----:B------:R0:W5:Y:S01]  /*0270*/  @!P1 LDG.E R15, desc[UR4][R2.64] ;  /* 0x00000004020f9981 */ /* 0x000162000c1e1900 */
[----:B------:R-:W-:Y:S01]  /*0280*/  MOV R10, RZ ;  /* 0x000000ff000a7202 */ /* 0x000fe20000000f00 */
[C---:B------:R-:W-:Y:S02]  /*0290*/  @!P2 IMAD.WIDE.U32 R16, R25.reuse, 0x4, R16 ;  /* 0x000000041910a825 */ /* 0x040fe400078e0010 */
[----:B------:R1:W5:Y:S01]  /*02a0*/  @!P3 LDG.E R14, desc[UR4][R6.64] ;  /* 0x00000004060eb981 */ /* 0x000362000c1e1900 */
[----:B0-----:R-:W0:Y:S01]  /*02b0*/  @!P0 LDC.64 R2, c[0x0][0x388] ;  /* 0x0000e200ff028b82 */ /* 0x001e220000000a00 */
[----:B------:R-:W-:Y:S01]  /*02c0*/  @!P2 IMAD.WIDE.U32 R24, R25, 0x4, R12 ;  /* 0x000000041918a825 */ /* 0x000fe200078e000c */
[----:B------:R-:W-:Y:S01]  /*02d0*/  CS2R R12, SRZ ;  /* 0x00000000000c7805 */ /* 0x000fe2000001ff00 */
[----:B------:R2:W5:Y:S01]  /*02e0*/  @!P2 LDG.E R10, desc[UR4][R16.64] ;  /* 0x00000004100aa981 */ /* 0x000562000c1e1900 */
[C---:B-1----:R-:W-:Y:S01]  /*02f0*/  IADD3 R6, PT, PT, R8.reuse, 0x180, RZ ;  /* 0x0000018008067810 */ /* 0x042fe20007ffe0ff */
[----:B------:R-:W-:Y:S03]  /*0300*/  BSSY.RECONVERGENT B0, `(.L_x_2605) ;  /* 0x0000034000007945 */ /* 0x000fe60003800200 */
[----:B------:R1:W5:Y:S04]  /*0310*/  @!P3 LDG.E R13, desc[UR4][R4.64] ;  /* 0x00000004040db981 */ /* 0x000368000c1e1900 */
[----:B------:R3:W5:Y:S01]  /*0320*/  @!P2 LDG.E R12, desc[UR4][R24.64] ;  /* 0x00000004180ca981 */ /* 0x000762000c1e1900 */
[----:B--2---:R-:W-:-:S02]  /*0330*/  IADD3 R16, PT, PT, R8, 0x80, RZ ;  /* 0x0000008008107810 */ /* 0x004fc40007ffe0ff */
[----:B-1----:R-:W-:Y:S02]  /*0340*/  IADD3 R4, PT, PT, R8, 0x100, RZ ;  /* 0x0000010008047810 */ /* 0x002fe40007ffe0ff */
[----:B------:R-:W-:Y:S02]  /*0350*/  @!P0 LEA R5, R11, R8, 0x9 ;  /* 0x000000080b058211 */ /* 0x000fe400078e48ff */
[----:B------:R-:W-:Y:S02]  /*0360*/  @!P0 MOV R8, R16 ;  /* 0x0000001000088202 */ /* 0x000fe40000000f00 */
[-C--:B------:R-:W-:Y:S01]  /*0370*/  ISETP.GE.AND P4, PT, R16, R9.reuse, PT ;  /* 0x000000091000720c */ /* 0x080fe20003f86270 */
[----:B0-----:R-:W-:Y:S01]  /*0380*/  @!P0 IMAD.WIDE.U32 R2, R5, 0x4, R2 ;  /* 0x0000000405028825 */ /* 0x001fe200078e0002 */
[-C--:B------:R-:W-:Y:S02]  /*0390*/  ISETP.GE.AND P1, PT, R4, R9.reuse, PT ;  /* 0x000000090400720c */ /* 0x080fe40003f26270 */
[----:B------:R-:W-:-:S02]  /*03a0*/  ISETP.GE.AND P2, PT, R6, R9, PT ;  /* 0x000000090600720c */ /* 0x000fc40003f46270 */
[----:B------:R-:W-:Y:S01]  /*03b0*/  ISETP.GE.AND P3, PT, R8, R9, PT ;  /* 0x000000090800720c */ /* 0x000fe20003f66270 */
[----:B---3--:R-:W-:-:S12]  /*03c0*/  @P0 BRA `(.L_x_2606) ;  /* 0x00000000009c0947 */ /* 0x008fd80003800000 */
[----:B-----5:R-:W-:Y:S01]  /*03d0*/  FMUL.FTZ R4, R21, 1.4426950216293334961 ;  /* 0x3fb8aa3b15047820 */ /* 0x020fe20000410000 */
[----:B------:R-:W-:Y:S02]  /*03e0*/  MOV R16, 0x3e800000 ;  /* 0x3e80000000107802 */ /* 0x000fe40000000f00 */
[----:B------:R-:W-:-:S03]  /*03f0*/  MOV R17, 0x3d39bf78 ;  /* 0x3d39bf7800117802 */ /* 0x000fc60000000f00 */
        /* <DEDUP_REMOVED lines=35> */
[----:B------:R-:W-:-:S07]  /*0630*/  FMUL.FTZ R5, R5, R20 ;  /* 0x0000001405057220 */ /* 0x000fce0000410000 */
.L_x_2606:
[----:B------:R-:W-:Y:S05]  /*0640*/  BSYNC.RECONVERGENT B0 ;  /* 0x0000000000007941 */ /* 0x000fea0003800200 */
.L_x_2605:
[----:B------:R-:W-:Y:S04]  /*0650*/  BSSY.RECONVERGENT B0, `(.L_x_2607) ;  /* 0x0000029000007945 */ /* 0x000fe80003800200 */
[----:B------:R-:W-:Y:S05]  /*0660*/  @P4 BRA `(.L_x_2608) ;  /* 0x00000000009c4947 */ /* 0x000fea0003800000 */
[----:B-----5:R-:W-:Y:S01]  /*0670*/  FMUL.FTZ R4, R15, 1.4426950216293334961 ;  /* 0x3fb8aa3b0f047820 */ /* 0x020fe20000410000 */
[----:B------:R-:W-:Y:S01]  /*0680*/  HFMA2 R17, -RZ, RZ, 1.625, 0 ;  /* 0x3e800000ff117431 */ /* 0x000fe200000001ff */
[----:B------:R-:W-:-:S04]  /*0690*/  MOV R19, 0x3d39bf78 ;  /* 0x3d39bf7800137802 */ /* 0x000fc80000000f00 */
        /* <DEDUP_REMOVED lines=36> */
.L_x_2608:
[----:B------:R-:W-:Y:S05]  /*08e0*/  BSYNC.RECONVERGENT B0 ;  /* 0x0000000000007941 */ /* 0x000fea0003800200 */
.L_x_2607:
        /* <DEDUP_REMOVED lines=40> */
[----:B------:R-:W-:-:S07]  /*0b70*/  FMUL.FTZ R13, R4, R13 ;  /* 0x0000000d040d7220 */ /* 0x000fce0000410000 */
.L_x_2610:
[----:B------:R-:W-:Y:S05]  /*0b80*/  BSYNC.RECONVERGENT B0 ;  /* 0x0000000000007941 */ /* 0x000fea0003800200 */
.L_x_2609:
        /* <DEDUP_REMOVED lines=41> */
.L_x_2612:
[----:B------:R-:W-:Y:S05]  /*0e20*/  BSYNC.RECONVERGENT B0 ;  /* 0x0000000000007941 */ /* 0x000fea0003800200 */
.L_x_2611:
[----:B------:R0:W-:Y:S01]  /*0e30*/  @!P0 STG.E desc[UR4][R2.64], R5 ;  /* 0x0000000502008986 */ /* 0x0001e2000c101904 */
[----:B------:R-:W-:Y:S04]  /*0e40*/  BSSY.RECONVERGENT B0, `(.L_x_2613) ;  /* 0x000000c000007945 */ /* 0x000fe80003800200 */
[----:B------:R-:W-:Y:S05]  /*0e50*/  @P3 BRA `(.L_x_2614) ;  /* 0x0000000000283947 */ /* 0x000fea0003800000 */
[----:B0-----:R-:W0:Y:S01]  /*0e60*/  LDC.64 R2, c[0x0][0x388] ;  /* 0x0000e200ff027b82 */ /* 0x001e220000000a00 */
[----:B------:R-:W-:Y:S02]  /*0e70*/  LEA R5, R11, R8, 0x9 ;  /* 0x000000080b057211 */ /* 0x000fe400078e48ff */
[----:B------:R-:W-:-:S04]  /*0e80*/  IADD3 R8, PT, PT, R8, 0x80, RZ ;  /* 0x0000008008087810 */ /* 0x000fc80007ffe0ff */
[----:B------:R-:W-:-:S13]  /*0e90*/  ISETP.GE.AND P0, PT, R8, R9, PT ;  /* 0x000000090800720c */ /* 0x000fda0003f06270 */
[----:B------:R-:W-:Y:S02]  /*0ea0*/  @!P0 LEA R7, R11, R8, 0x9 ;  /* 0x000000080b078211 */ /* 0x000fe400078e48ff */
[----:B------:R-:W-:Y:S01]  /*0eb0*/  @!P0 IADD3 R8, PT, PT, R8, 0x80, RZ ;  /* 0x0000008008088810 */ /* 0x000fe20007ffe0ff */
[----:B0-----:R-:W-:-:S04]  /*0ec0*/  IMAD.WIDE.U32 R4, R5, 0x4, R2 ;  /* 0x0000000405047825 */ /* 0x001fc800078e0002 */
[----:B------:R-:W-:Y:S01]  /*0ed0*/  @!P0 IMAD.WIDE.U32 R2, R7, 0x4, R2 ;  /* 0x0000000407028825 */ /* 0x000fe200078e0002 */
[----:B-----5:R1:W-:Y:S04]  /*0ee0*/  STG.E desc[UR4][R4.64], R0 ;  /* 0x0000000004007986 */ /* 0x0203e8000c101904 */
[----:B------:R1:W-:Y:S02]  /*0ef0*/  @!P0 STG.E desc[UR4][R2.64], R13 ;  /* 0x0000000d02008986 */ /* 0x0003e4000c101904 */
.L_x_2614:
[----:B------:R-:W-:Y:S05]  /*0f00*/  BSYNC.RECONVERGENT B0 ;  /* 0x0000000000007941 */ /* 0x000fea0003800200 */
.L_x_2613:
[----:B------:R-:W-:-:S13]  /*0f10*/  ISETP.GE.AND P0, PT, R8, R9, PT ;  /* 0x000000090800720c */ /* 0x000fda0003f06270 */
[----:B------:R-:W-:Y:S05]  /*0f20*/  @P0 EXIT ;  /* 0x000000000000094d */ /* 0x000fea0003800000 */
[----:B01----:R-:W0:Y:S01]  /*0f30*/  LDC.64 R2, c[0x0][0x388] ;  /* 0x0000e200ff027b82 */ /* 0x003e220000000a00 */
[----:B------:R-:W-:-:S05]  /*0f40*/  LEA R11, R11, R8, 0x9 ;  /* 0x000000080b0b7211 */ /* 0x000fca00078e48ff */
[----:B0-----:R-:W-:-:S05]  /*0f50*/  IMAD.WIDE.U32 R2, R11, 0x4, R2 ;  /* 0x000000040b027825 */ /* 0x001fca00078e0002 */
[----:B-----5:R-:W-:Y:S01]  /*0f60*/  STG.E desc[UR4][R2.64], R15 ;  /* 0x0000000f02007986 */ /* 0x020fe2000c101904 */
[----:B------:R-:W-:Y:S05]  /*0f70*/  EXIT ;  /* 0x000000000000794d */ /* 0x000fea0003800000 */
.L_x_2615:
        /* <DEDUP_REMOVED lines=16> */
.L_x_7255:


//--------------------- .text._ZN2at6native29vectorized_elementwise_kernelILi2EZZZNS0_61_GLOBAL__N__b29612f4_23_ActivationMishKernel_cu_9e10b42f_310020mish_backward_kernelERNS_14TensorIteratorEENKUlvE_clEvENKUlvE0_clEvEUlffE_St5arrayIPcLm3EEEEviT0_T1_ --------------------------
	.section	.text._ZN2at6native29vectorized_elementwise_kernelILi2EZZZNS0_61_GLOBAL__N__b29612f4_23_ActivationMishKernel_cu_9e10b42f_310020mish_backward_kernelERNS_14TensorIteratorEENKUlvE_clEvENKUlvE0_clEvEUlffE_St5arrayIPcLm3EEEEviT0_T1_,"ax",@progbits
	.align	128
        .global         _ZN2at6native29vectorized_elementwise_kernelILi2EZZZNS0_61_GLOBAL__N__b29612f4_23_ActivationMishKernel_cu_9e10b42f_310020mish_backward_kernelERNS_14TensorIteratorEENKUlvE_clEvENKUlvE0_clEvEUlffE_St5arrayIPcLm3EEEEviT0_T1_
        .type           _ZN2at6native29vectorized_elementwise_kernelILi2EZZZNS0_61_GLOBAL__N__b29612f4_23_ActivationMishKernel_cu_9e10b42f_310020mish_backward_kernelERNS_14TensorIteratorEENKUlvE_clEvENKUlvE0_clEvEUlffE_St5arrayIPcLm3EEEEviT0_T1_,@function
        .size           _ZN2at6native29vectorized_elementwise_kernelILi2EZZZNS0_61_GLOBAL__N__b29612f4_23_ActivationMishKernel_cu_9e10b42f_310020mish_backward_kernelERNS_14TensorIteratorEENKUlvE_clEvENKUlvE0_clEvEUlffE_St5arrayIPcLm3EEEEviT0_T1_,(.L_x_7256 - _ZN2at6native29vectorized_elementwise_kernelILi2EZZZNS0_61_GLOBAL__N__b29612f4_23_ActivationMishKernel_cu_9e10b42f_310020mish_backward_kernelERNS_14TensorIteratorEENKUlvE_clEvENKUlvE0_clEvEUlffE_St5arrayIPcLm3EEEEviT0_T1_)
        .other          _ZN2at6native29vectorized_elementwise_kernelILi2EZZZNS0_61_GLOBAL__N__b29612f4_23_ActivationMishKernel_cu_9e10b42f_310020mish_backward_kernelERNS_14TensorIteratorEENKUlvE_clEvENKUlvE0_clEvEUlffE_St5arrayIPcLm3EEEEviT0_T1_,@"STO_CUDA_ENTRY STV_DEFAULT"
_ZN2at6native29vectorized_elementwise_kernelILi2EZZZNS0_61_GLOBAL__N__b29612f4_23_ActivationMishKernel_cu_9e10b42f_310020mish_backward_kernelERNS_14TensorIteratorEENKUlvE_clEvENKUlvE0_clEvEUlffE_St5arrayIPcLm3EEEEviT0_T1_:
.text._ZN2at6native29vectorized_elementwise_kernelILi2EZZZNS0_61_GLOBAL__N__b29612f4_23_ActivationMishKernel_cu_9e10b42f_310020mish_backward_kernelERNS_14TensorIteratorEENKUlvE_clEvENKUlvE0_clEvEUlffE_St5arrayIPcLm3EEEEviT0_T1_:
        /* <DEDUP_REMOVED lines=10> */
[----:B------:R-:W-:-:S07]  /*00a0*/  HFMA2 R4, -RZ, RZ, 0, 0 ;  /* 0x00000000ff047431 */ /* 0x000fce00000001ff */
[----:B------:R-:W2:Y:S08]  /*00b0*/  LDC.64 R24, c[0x0][0x398] ;  /* 0x0000e600ff187b82 */ /* 0x000eb00000000a00 */
[----:B------:R-:W3:Y:S08]  /*00c0*/  LDC.64 R14, c[0x0][0x390] ;  /* 0x0000e400ff0e7b82 */ /* 0x000ef00000000a00 */
[----:B------:R-:W4:Y:S01]  /*00d0*/  LDC.64 R12, c[0x0][0x398] ;  /* 0x0000e600ff0c7b82 */ /* 0x000f220000000a00 */
[----:B0-----:R-:W-:-:S07]  /*00e0*/  ISETP.GE.U32.AND P0, PT, R23, R2, PT ;  /* 0x000000021700720c */ /* 0x001fce0003f06070 */
[----:B------:R-:W0:Y:S01]  /*00f0*/  LDC.64 R10, c[0x0][0x390] ;  /* 0x0000e400ff0a7b82 */ /* 0x000e220000000a00 */
[----:B------:R-:W-:-:S07]  /*0100*/  MOV R3, R23 ;  /* 0x0000001700037202 */ /* 0x000fce0000000f00 */
[----:B------:R-:W0:Y:S01]  /*0110*/  LDC.64 R20, c[0x0][0x390] ;  /* 0x0000e400ff147b82 */ /* 0x000e220000000a00 */
[----:B------:R-:W-:Y:S02]  /*0120*/  @!P0 IADD3 R23, PT, PT, R3, 0x80, RZ ;  /* 0x0000008003178810 */ /* 0x000fe40007ffe0ff */
[----:B------:R-:W-:Y:S02]  /*0130*/  @!P0 IADD3 R5, PT, PT, R0, R3, RZ ;  /* 0x0000000300058210 */ /* 0x000fe40007ffe0ff */
[----:B------:R-:W-:-:S03]  /*0140*/  ISETP.GE.U32.AND P1, PT, R23, R2, PT ;  /* 0x000000021700720c */ /* 0x000fc60003f26070 */
[----:B------:R-:W0:Y:S01]  /*0150*/  LDC.64 R18, c[0x0][0x398] ;  /* 0x0000e600ff127b82 */ /* 0x000e220000000a00 */
[----:B-1----:R-:W-:-:S04]  /*0160*/  @!P0 IMAD.WIDE.U32 R16, R5, 0x4, R16 ;  /* 0x0000000405108825 */ /* 0x002fc800078e0010 */
[----:B--2---:R-:W-:-:S03]  /*0170*/  @!P0 IMAD.WIDE.U32 R24, R5, 0x4, R24 ;  /* 0x0000000405188825 */ /* 0x004fc600078e0018 */
[----:B------:R-:W1:Y:S02]  /*0180*/  LDC.64 R8, c[0x0][0x398] ;  /* 0x0000e600ff087b82 */ /* 0x000e640000000a00 */
[----:B------:R-:W-:Y:S01]  /*0190*/  @!P1 IADD3 R7, PT, PT, R0, R23, RZ ;  /* 0x0000001700079210 */ /* 0x000fe20007ffe0ff */
[----:B------:R4:W5:Y:S01]  /*01a0*/  @!P0 LDG.E R4, desc[UR4][R16.64] ;  /* 0x0000000410048981 */ /* 0x000962000c1e1900 */
[----:B------:R-:W-:Y:S02]  /*01b0*/  @!P1 IADD3 R23, PT, PT, R23, 0x80, RZ ;  /* 0x0000008017179810 */ /* 0x000fe40007ffe0ff */
[----:B------:R-:W-:Y:S02]  /*01c0*/  MOV R5, RZ ;  /* 0x000000ff00057202 */ /* 0x000fe40000000f00 */
[----:B------:R-:W-:-:S04]  /*01d0*/  ISETP.GE.U32.AND P2, PT, R23, R2, PT ;  /* 0x000000021700720c */ /* 0x000fc80003f46070 */
[----:B------:R1:W5:Y:S01]  /*01e0*/  @!P0 LDG.E R5, desc[UR4][R24.64] ;  /* 0x0000000418058981 */ /* 0x000362000c1e1900 */
[----:B---3--:R-:W-:-:S04]  /*01f0*/  @!P1 IMAD.WIDE.U32 R14, R7, 0x4, R14 ;  /* 0x00000004070e9825 */ /* 0x008fc800078e000e */
[----:B----4-:R-:W-:Y:S01]  /*0200*/  @!P1 IMAD.WIDE.U32 R16, R7, 0x4, R12 ;  /* 0x0000000407109825 */ /* 0x010fe200078e000c */
[----:B------:R-:W-:-:S03]  /*0210*/  CS2R R6, SRZ ;  /* 0x0000000000067805 */ /* 0x000fc6000001ff00 */
[C---:B------:R-:W-:Y:S02]  /*0220*/  @!P2 IADD3 R27, PT, PT, R0.reuse, R23, RZ ;  /* 0x00000017001ba210 */ /* 0x040fe40007ffe0ff */
[----:B------:R-:W-:Y:S01]  /*0230*/  @!P2 IADD3 R23, PT, PT, R23, 0x80, RZ ;  /* 0x000000801717a810 */ /* 0x000fe20007ffe0ff */
[----:B------:R2:W5:Y:S03]  /*0240*/  @!P1 LDG.E R6, desc[UR4][R14.64] ;  /* 0x000000040e069981 */ /* 0x000566000c1e1900 */
[----:B------:R-:W-:Y:S01]  /*0250*/  ISETP.GE.U32.AND P0, PT, R23, R2, PT ;  /* 0x000000021700720c */ /* 0x000fe20003f06070 */
[C---:B0-----:R-:W-:Y:S01]  /*0260*/  @!P2 IMAD.WIDE.U32 R12, R27.reuse, 0x4, R10 ;  /* 0x000000041b0ca825 */ /* 0x041fe200078e000a */
[----:B------:R0:W5:Y:S03]  /*0270*/  @!P1 LDG.E R7, desc[UR4][R16.64] ;  /* 0x0000000410079981 */ /* 0x000166000c1e1900 */
[----:B-1----:R-:W-:Y:S01]  /*0280*/  @!P2 IMAD.WIDE.U32 R24, R27, 0x4, R8 ;  /* 0x000000041b18a825 */ /* 0x002fe200078e0008 */
[----:B------:R-:W-:Y:S01]  /*0290*/  CS2R R8, SRZ ;  /* 0x0000000000087805 */ /* 0x000fe2000001ff00 */
[----:B--2---:R-:W1:Y:S05]  /*02a0*/  LDC.64 R14, c[0x0][0x390] ;  /* 0x0000e400ff0e7b82 */ /* 0x004e6a0000000a00 */
[----:B------:R-:W5:Y:S01]  /*02b0*/  @!P2 LDG.E R8, desc[UR4][R12.64] ;  /* 0x000000040c08a981 */ /* 0x000f62000c1e1900 */
[----:B------:R-:W-:-:S02]  /*02c0*/  @!P0 IADD3 R11, PT, PT, R0, R23, RZ ;  /* 0x00000017000b8210 */ /* 0x000fc40007ffe0ff */
[----:B------:R-:W-:Y:S01]  /*02d0*/  @!P0 IADD3 R23, PT, PT, R23, 0x80, RZ ;  /* 0x0000008017178810 */ /* 0x000fe20007ffe0ff */
[----:B0-----:R-:W0:Y:S01]  /*02e0*/  LDC.64 R16, c[0x0][0x390] ;  /* 0x0000e400ff107b82 */ /* 0x001e220000000a00 */
[----:B------:R2:W5:Y:S01]  /*02f0*/  @!P2 LDG.E R9, desc[UR4][R24.64] ;  /* 0x000000041809a981 */ /* 0x000562000c1e1900 */
[----:B------:R-:W-:Y:S01]  /*0300*/  @!P0 IMAD.WIDE.U32 R20, R11, 0x4, R20 ;  /* 0x000000040b148825 */ /* 0x000fe200078e0014 */
[----:B------:R-:W-:-:S03]  /*0310*/  ISETP.GE.U32.AND P1, PT, R23, R2, PT ;  /* 0x000000021700720c */ /* 0x000fc60003f26070 */
[----:B------:R-:W-:Y:S01]  /*0320*/  @!P0 IMAD.WIDE.U32 R18, R11, 0x4, R18 ;  /* 0x000000040b128825 */ /* 0x000fe200078e0012 */
[----:B------:R-:W-:Y:S01]  /*0330*/  CS2R R10, SRZ ;  /* 0x00000000000a7805 */ /* 0x000fe2000001ff00 */
[----:B--2---:R-:W2:Y:S05]  /*0340*/  LDC.64 R24, c[0x0][0x398] ;  /* 0x0000e600ff187b82 */ /* 0x004eaa0000000a00 */
[----:B------:R3:W5:Y:S03]  /*0350*/  @!P0 LDG.E R11, desc[UR4][R18.64] ;  /* 0x00000004120b8981 */ /* 0x000766000c1e1900 */
[----:B------:R-:W-:Y:S01]  /*0360*/  @!P1 IADD3 R13, PT, PT, R0, R23, RZ ;  /* 0x00000017000d9210 */ /* 0x000fe20007ffe0ff */
[----:B------:R4:W5:Y:S01]  /*0370*/  @!P0 LDG.E R10, desc[UR4][R20.64] ;  /* 0x00000004140a8981 */ /* 0x000962000c1e1900 */
[----:B------:R-:W-:Y:S01]  /*0380*/  @!P1 IADD3 R23, PT, PT, R23, 0x80, RZ ;  /* 0x0000008017179810 */ /* 0x000fe20007ffe0ff */
[----:B---3--:R-:W3:Y:S03]  /*0390*/  LDC.64 R18, c[0x0][0x398] ;  /* 0x0000e600ff127b82 */ /* 0x008ee60000000a00 */
[----:B------:R-:W-:Y:S01]  /*03a0*/  ISETP.GE.U32.AND P0, PT, R23, R2, PT ;  /* 0x000000021700720c */ /* 0x000fe20003f06070 */
[----:B------:R-:W-:-:S02]  /*03b0*/  HFMA2 R12, -RZ, RZ, 0, 0 ;  /* 0x00000000ff0c7431 */ /* 0x000fc400000001ff */
[----:B-1----:R-:W-:-:S04]  /*03c0*/  @!P1 IMAD.WIDE.U32 R14, R13, 0x4, R14 ;  /* 0x000000040d0e9825 */ /* 0x002fc800078e000e */
[----:B----4-:R-:W-:Y:S01]  /*03d0*/  HFMA2 R20, -RZ, RZ, 0, 0 ;  /* 0x00000000ff147431 */ /* 0x010fe200000001ff */
[----:B------:R1:W5:Y:S05]  /*03e0*/  @!P1 LDG.E R12, desc[UR4][R14.64] ;  /* 0x000000040e0c9981 */ /* 0x00036a000c1e1900 */
[----:B------:R-:W-:Y:S01]  /*03f0*/  @!P0 IADD3 R21, PT, PT, R0, R23, RZ ;  /* 0x0000001700158210 */ /* 0x000fe20007ffe0ff */
[----:B-1----:R-:W1:Y:S04]  /*0400*/  LDC.64 R14, c[0x0][0x390] ;  /* 0x0000e400ff0e7b82 */ /* 0x002e680000000a00 */
[----:B0-----:R-:W-:Y:S01]  /*0410*/  @!P0 IMAD.WIDE.U32 R16, R21, 0x4, R16 ;  /* 0x0000000415108825 */ /* 0x001fe200078e0010 */
[----:B------:R-:W-:-:S03]  /*0420*/  @!P0 IADD3 R23, PT, PT, R23, 0x80, RZ ;  /* 0x0000008017178810 */ /* 0x000fc60007ffe0ff */
[----:B---3--:R-:W-:Y:S01]  /*0430*/  @!P0 IMAD.WIDE.U32 R18, R21, 0x4, R18 ;  /* 0x0000000415128825 */ /* 0x008fe200078e0012 */
[----:B------:R-:W-:Y:S01]  /*0440*/  MOV R21, RZ ;  /* 0x000000ff00157202 */ /* 0x000fe20000000f00 */
[----:B------:R0:W5:Y:S05]  /*0450*/  @!P0 LDG.E R20, desc[UR4][R16.64] ;  /* 0x0000000410148981 */ /* 0x00016a000c1e1900 */
[----:B------:R3:W5:Y:S01]  /*0460*/  @!P0 LDG.E R21, desc[UR4][R18.64] ;  /* 0x0000000412158981 */ /* 0x000762000c1e1900 */
[----:B------:R-:W-:Y:S01]  /*0470*/  ISETP.GE.U32.AND P0, PT, R23, R2, PT ;  /* 0x000000021700720c */ /* 0x000fe20003f06070 */
[----:B0-----:R-:W0:Y:S01]  /*0480*/  LDC.64 R16, c[0x0][0x398] ;  /* 0x0000e600ff107b82 */ /* 0x001e220000000a00 */
[----:B--2---:R-:W-:Y:S01]  /*0490*/  @!P1 IMAD.WIDE.U32 R24, R13, 0x4, R24 ;  /* 0x000000040d189825 */ /* 0x004fe200078e0018 */
[----:B------:R-:W-:-:S03]  /*04a0*/  MOV R13, RZ ;  /* 0x000000ff000d7202 */ /* 0x000fc60000000f00 */
[----:B------:R-:W-:-:S03]  /*04b0*/  HFMA2 R22, -RZ, RZ, 0, 0 ;  /* 0x00000000ff167431 */ /* 0x000fc600000001ff */
[----:B------:R2:W5:Y:S01]  /*04c0*/  @!P1 LDG.E R13, desc[UR4][R24.64] ;  /* 0x00000004180d9981 */ /* 0x000562000c1e1900 */
[----:B---3--:R-:W3:Y:S03]  /*04d0*/  LDC.64 R18, c[0x0][0x390] ;  /* 0x0000e400ff127b82 */ /* 0x008ee60000000a00 */
[----:B--2---:R-:W-:-:S05]  /*04e0*/  @!P0 IADD3 R25, PT, PT, R0, R23, RZ ;  /* 0x0000001700198210 */ /* 0x004fca0007ffe0ff */
[----:B-1----:R-:W-:Y:S01]  /*04f0*/  @!P0 IMAD.WIDE.U32 R14, R25, 0x4, R14 ;  /* 0x00000004190e8825 */ /* 0x002fe200078e000e */
[----:B------:R-:W-:-:S03]  /*0500*/  MOV R24, RZ ;  /* 0x000000ff00187202 */ /* 0x000fc60000000f00 */
[----:B0-----:R-:W-:Y:S01]  /*0510*/  @!P0 IMAD.WIDE.U32 R16, R25, 0x4, R16 ;  /* 0x0000000419108825 */ /* 0x001fe200078e0010 */
[----:B------:R0:W5:Y:S01]  /*0520*/  @!P0 LDG.E R22, desc[UR4][R14.64] ;  /* 0x000000040e168981 */ /* 0x000162000c1e1900 */
[----:B------:R-:W-:-:S03]  /*0530*/  @!P0 IADD3 R23, PT, PT, R23, 0x80, RZ ;  /* 0x0000008017178810 */ /* 0x000fc60007ffe0ff */
[----:B------:R1:W5:Y:S01]  /*0540*/  @!P0 LDG.E R24, desc[UR4][R16.64] ;  /* 0x0000000410188981 */ /* 0x000362000c1e1900 */
[----:B0-----:R-:W0:Y:S01]  /*0550*/  LDC.64 R14, c[0x0][0x398] ;  /* 0x0000e600ff0e7b82 */ /* 0x001e220000000a00 */
[----:B------:R-:W-:-:S13]  /*0560*/  ISETP.GE.U32.AND P0, PT, R23, R2, PT ;  /* 0x000000021700720c */ /* 0x000fda0003f06070 */
[----:B------:R-:W-:Y:S01]  /*0570*/  @!P0 IADD3 R25, PT, PT, R0, R23, RZ ;  /* 0x0000001700198210 */ /* 0x000fe20007ffe0ff */
[----:B------:R-:W-:-:S04]  /*0580*/  HFMA2 R23, -RZ, RZ, 0, 0 ;  /* 0x00000000ff177431 */ /* 0x000fc800000001ff */
[----:B---3--:R-:W-:-:S04]  /*0590*/  @!P0 IMAD.WIDE.U32 R18, R25, 0x4, R18 ;  /* 0x0000000419128825 */ /* 0x008fc800078e0012 */
[----:B0-----:R-:W-:Y:S01]  /*05a0*/  @!P0 IMAD.WIDE.U32 R14, R25, 0x4, R14 ;  /* 0x00000004190e8825 */ /* 0x001fe200078e000e */
[----:B------:R-:W-:Y:S01]  /*05b0*/  MOV R25, RZ ;  /* 0x000000ff00197202 */ /* 0x000fe20000000f00 */
[----:B------:R1:W5:Y:S05]  /*05c0*/  @!P0 LDG.E R23, desc[UR4][R18.64] ;  /* 0x0000000412178981 */ /* 0x00036a000c1e1900 */
[----:B------:R1:W5:Y:S01]  /*05d0*/  @!P0 LDG.E R25, desc[UR4][R14.64] ;  /* 0x000000040e198981 */ /* 0x000362000c1e1900 */
[----:B------:R-:W-:Y:S01]  /*05e0*/  ISETP.GE.U32.AND P0, PT, R3, R2, PT ;  /* 0x000000020300720c */ /* 0x000fe20003f06070 */
[----:B------:R-:W-:-:S12]  /*05f0*/  BSSY.RECONVERGENT B0, `(.L_x_2617) ;  /* 0x0000029000007945 */ /* 0x000fd80003800200 */
[----:B-1----:R-:W-:Y:S05]  /*0600*/  @P0 BRA `(.L_x_2618) ;  /* 0x00000000009c0947 */ /* 0x002fea0003800000 */
        /* <DEDUP_REMOVED lines=38> */
[----:B------:R-:W-:-:S07]  /*0870*/  FMUL.FTZ R17, R5, R4 ;  /* 0x0000000405117220 */ /* 0x000fce0000410000 */
.L_x_2618:
[----:B------:R-:W-:Y:S05]  /*0880*/  BSYNC.RECONVERGENT B0 ;  /* 0x0000000000007941 */ /* 0x000fea0003800200 */
.L_x_2617:
[----:B------:R-:W-:Y:S01]  /*0890*/  IADD3 R15, PT, PT, R3, 0x80, RZ ;  /* 0x00000080030f7810 */ /* 0x000fe20007ffe0ff */
[----:B------:R-:W-:Y:S03]  /*08a0*/  BSSY.RECONVERGENT B0, `(.L_x_2619) ;  /* 0x000002a000007945 */ /* 0x000fe60003800200 */
[----:B------:R-:W-:-:S13]  /*08b0*/  ISETP.GE.U32.AND P1, PT, R15, R2, PT ;  /* 0x000000020f00720c */ /* 0x000fda0003f26070 */
        /* <DEDUP_REMOVED lines=40> */
.L_x_2620:
[----:B------:R-:W-:Y:S05]  /*0b40*/  BSYNC.RECONVERGENT B0 ;  /* 0x0000000000007941 */ /* 0x000fea0003800200 */
.L_x_2619:
[----:B-----5:R-:W-:Y:S01]  /*0b50*/  IADD3 R5, PT, PT, R3, 0x100, RZ ;  /* 0x0000010003057810 */ /* 0x020fe20007ffe0ff */
[----:B------:R-:W-:Y:S03]  /*0b60*/  BSSY.RECONVERGENT B0, `(.L_x_2621) ;  /* 0x000002a000007945 */ /* 0x000fe60003800200 */
[----:B------:R-:W-:-:S13]  /*0b70*/  ISETP.GE.U32.AND P1, PT, R5, R2, PT ;  /* 0x000000020500720c */ /* 0x000fda0003f26070 */
[----:B------:R-:W-:Y:S05]  /*0b80*/  @P1 BRA `(.L_x_2622) ;  /* 0x00000000009c1947 */ /* 0x000fea0003800000 */
[----:B------:R-:W-:Y:S01]  /*0b90*/  FMUL.FTZ R4, R9, 1.4426950216293334961 ;  /* 0x3fb8aa3b09047820 */ /* 0x000fe20000410000 */
        /* <DEDUP_REMOVED lines=15> */
[----:B------:R-:W-:Y:S01]  /*0c90*/  FFMA.FTZ R14, R7, -R16, 0.10546888411045074463 ;  /* 0x3dd80012070e7423 */ /* 0x000fe20000010810 */
[----:B------:R-:W-:-:S03]  /*0ca0*/  FMUL.FTZ R16, R9, -1.4426950216293334961 ;  /* 0xbfb8aa3b09107820 */ /* 0x000fc60000410000 */
[----:B------:R-:W-:-:S03]  /*0cb0*/  FFMA.FTZ R14, R7, R14, -0.13229703903198242188 ;  /* 0xbe0778e0070e7423 */ /* 0x000fc6000001000e */
[----:B------:R-:W0:Y:S01]  /*0cc0*/  MUFU.EX2 R16, R16 ;  /* 0x0000001000107308 */ /* 0x000e220000000800 */
        /* <DEDUP_REMOVED lines=19> */
.L_x_2622:
[----:B------:R-:W-:Y:S05]  /*0e00*/  BSYNC.RECONVERGENT B0 ;  /* 0x0000000000007941 */ /* 0x000fea0003800200 */
.L_x_2621:
[----:B------:R-:W-:Y:S01]  /*0e10*/  IADD3 R5, PT, PT, R3, 0x180, RZ ;  /* 0x0000018003057810 */ /* 0x000fe20007ffe0ff */
        /* <DEDUP_REMOVED lines=42> */
.L_x_2624:
[----:B------:R-:W-:Y:S05]  /*10c0*/  BSYNC.RECONVERGENT B0 ;  /* 0x0000000000007941 */ /* 0x000fea0003800200 */
.L_x_2623:
[----:B------:R-:W0:Y:S01]  /*10d0*/  @!P0 LDC.64 R4, c[0x0][0x388] ;  /* 0x0000e200ff048b82 */ /* 0x000e220000000a00 */
[C---:B------:R-:W-:Y:S01]  /*10e0*/  IADD3 R7, PT, PT, R3.reuse, 0x200, RZ ;  /* 0x0000020003077810 */ /* 0x040fe20007ffe0ff */
[----:B------:R-:W-:Y:S01]  /*10f0*/  BSSY.RECONVERGENT B0, `(.L_x_2625) ;  /* 0x0000032000007945 */ /* 0x000fe20003800200 */
[----:B------:R-:W-:Y:S02]  /*1100*/  IADD3 R9, PT, PT, R3, 0x300, RZ ;  /* 0x0000030003097810 */ /* 0x000fe40007ffe0ff */
[-C--:B------:R-:W-:Y:S02]  /*1110*/  ISETP.GE.U32.AND P4, PT, R7, R2.reuse, PT ;  /* 0x000000020700720c */ /* 0x080fe40003f86070 */
[C---:B------:R-:W-:Y:S02]  /*1120*/  IADD3 R7, PT, PT, R3.reuse, 0x280, RZ ;  /* 0x0000028003077810 */ /* 0x040fe40007ffe0ff */
[----:B------:R-:W-:Y:S02]  /*1130*/  IADD3 R11, PT, PT, R3, 0x380, RZ ;  /* 0x00000380030b7810 */ /* 0x000fe40007ffe0ff */
[----:B------:R-:W-:-:S02]  /*1140*/  ISETP.GE.U32.AND P3, PT, R7, R2, PT ;  /* 0x000000020700720c */ /* 0x000fc40003f66070 */
[----:B------:R-:W-:Y:S02]  /*1150*/  @!P0 IADD3 R7, PT, PT, R0, R3, RZ ;  /* 0x0000000300078210 */ /* 0x000fe40007ffe0ff */
[-C--:B------:R-:W-:Y:S02]  /*1160*/  ISETP.GE.U32.AND P1, PT, R9, R2.reuse, PT ;  /* 0x000000020900720c */ /* 0x080fe40003f26070 */
[----:B------:R-:W-:Y:S01]  /*1170*/  ISETP.GE.U32.AND P2, PT, R11, R2, PT ;  /* 0x000000020b00720c */ /* 0x000fe20003f46070 */
[----:B0-----:R-:W-:Y:S01]  /*1180*/  @!P0 IMAD.WIDE.U32 R4, R7, 0x4, R4 ;  /* 0x0000000407048825 */ /* 0x001fe200078e0004 */
[----:B------:R-:W-:Y:S11]  /*1190*/  @P4 BRA `(.L_x_2626) ;  /* 0x00000000009c4947 */ /* 0x000ff60003800000 */
        /* <DEDUP_REMOVED lines=39> */
.L_x_2626:
[----:B------:R-:W-:Y:S05]  /*1410*/  BSYNC.RECONVERGENT B0 ;  /* 0x0000000000007941 */ /* 0x000fea0003800200 */
.L_x_2625:
[----:B------:R-:W-:Y:S04]  /*1420*/  BSSY.RECONVERGENT B0, `(.L_x_2627) ;  /* 0x0000029000007945 */ /* 0x000fe80003800200 */
        /* <DEDUP_REMOVED lines=21> */
[----:B------:R-:W-:Y:S01]  /*1580*/  FFMA.FTZ R16, R9, R16, -0.16641564667224884033 ;  /* 0xbe2a68dd09107423 */ /* 0x000fe20000010010 */
[----:B0-----:R-:W-:-:S03]  /*1590*/  FADD.FTZ R13, R11, 1 ;  /* 0x3f8000000b0d7421 */ /* 0x001fc60000010000 */
[----:B------:R-:W-:-:S04]  /*15a0*/  FFMA.FTZ R16, R9, R16, 0.19988867640495300293 ;  /* 0x3e4caf9e09107423 */ /* 0x000fc80000010010 */
[----:B------:R-:W-:-:S04]  /*15b0*/  FFMA.FTZ R16, R9, R16, -0.25000196695327758789 ;  /* 0xbe80004209107423 */ /* 0x000fc80000010010 */
[----:B------:R-:W-:-:S04]  /*15c0*/  FFMA.FTZ R16, R9, R16, 0.33333510160446166992 ;  /* 0x3eaaaae609107423 */ /* 0x000fc80000010010 */
[----:B------:R-:W-:-:S04]  /*15d0*/  FFMA.FTZ R16, R9, R16, -0.5 ;  /* 0xbf00000009107423 */ /* 0x000fc80000010010 */
[----:B------:R-:W-:-:S04]  /*15e0*/  FMUL.FTZ R16, R9, R16 ;  /* 0x0000001009107220 */ /* 0x000fc80000410000 */
[----:B------:R-:W-:Y:S01]  /*15f0*/  FFMA.FTZ R9, R9, R16, R9 ;  /* 0x0000001009097223 */ /* 0x000fe20000010009 */
[----:B------:R-:W-:-:S03]  /*1600*/  @P3 MOV R16, 0x7f800000 ;  /* 0x7f80000000103802 */ /* 0x000fc60000000f00 */
[----:B------:R-:W-:Y:S02]  /*1610*/  FFMA.FTZ R9, R14, 0.69314718246459960938, R9 ;  /* 0x3f3172180e097823 */ /* 0x000fe40000010009 */
        /* <DEDUP_REMOVED lines=9> */
.L_x_2628:
[----:B------:R-:W-:Y:S05]  /*16b0*/  BSYNC.RECONVERGENT B0 ;  /* 0x0000000000007941 */ /* 0x000fea0003800200 */
.L_x_2627:
        /* <DEDUP_REMOVED lines=24> */
[----:B------:R-:W-:-:S03]  /*1840*/  FFMA.FTZ R16, R9, R16, 0.19988867640495300293 ;  /* 0x3e4caf9e09107423 */ /* 0x000fc60000010010 */
[----:B------:R-:W0:Y:S01]  /*1850*/  MUFU.RCP R13, R13 ;  /* 0x0000000d000d7308 */ /* 0x000e220000001000 */
[----:B------:R-:W-:-:S04]  /*1860*/  FFMA.FTZ R16, R9, R16, -0.25000196695327758789 ;  /* 0xbe80004209107423 */ /* 0x000fc80000010010 */
[----:B------:R-:W-:-:S04]  /*1870*/  FFMA.FTZ R16, R9, R16, 0.33333510160446166992 ;  /* 0x3eaaaae609107423 */ /* 0x000fc80000010010 */
[----:B------:R-:W-:-:S04]  /*1880*/  FFMA.FTZ R16, R9, R16, -0.5 ;  /* 0xbf00000009107423 */ /* 0x000fc80000010010 */
[----:B------:R-:W-:-:S04]  /*1890*/  FMUL.FTZ R16, R9, R16 ;  /* 0x0000001009107220 */ /* 0x000fc80000410000 */
[----:B------:R-:W-:Y:S01]  /*18a0*/  FFMA.FTZ R9, R9, R16, R9 ;  /* 0x0000001009097223 */ /* 0x000fe20000010009 */
[----:B------:R-:W-:Y:S01]  /*18b0*/  @P1 MOV R16, 0x7f800000 ;  /* 0x7f80000000101802 */ /* 0x000fe20000000f00 */
[----:B0-----:R-:W-:Y:S02]  /*18c0*/  FMUL.FTZ R24, R13, R24 ;  /* 0x000000180d187220 */ /* 0x001fe40000410000 */
[----:B------:R-:W-:Y:S02]  /*18d0*/  FFMA.FTZ R9, R14, 0.69314718246459960938, R9 ;  /* 0x3f3172180e097823 */ /* 0x000fe40000010009 */
[C---:B------:R-:W-:Y:S01]  /*18e0*/  @P3 FFMA.FTZ R9, R7.reuse, R16, +INF ;  /* 0x7f80000007093423 */ /* 0x040fe20000010010 */
[----:B------:R-:W-:-:S04]  /*18f0*/  @P1 FSETP.NEU.FTZ.AND P3, PT, R7, RZ, PT ;  /* 0x000000ff0700120b */ /* 0x000fc80003f7d000 */
[----:B------:R-:W-:-:S06]  /*1900*/  @P1 FSEL R9, R9, -RZ, P3 ;  /* 0x800000ff09091208 */ /* 0x000fcc0001800000 */
[----:B------:R-:W0:Y:S02]  /*1910*/  MUFU.TANH R9, R9 ;  /* 0x0000000900097308 */ /* 0x000e240000002400 */
[----:B0-----:R-:W-:-:S04]  /*1920*/  FFMA.FTZ R7, -R9, R9, 1 ;  /* 0x3f80000009077423 */ /* 0x001fc80000010109 */
[----:B------:R-:W-:-:S04]  /*1930*/  FFMA.FTZ R7, R24, R7, R9 ;  /* 0x0000000718077223 */ /* 0x000fc80000010009 */
[----:B------:R-:W-:-:S07]  /*1940*/  FMUL.FTZ R22, R7, R22 ;  /* 0x0000001607167220 */ /* 0x000fce0000410000 */
.L_x_2630:
[----:B------:R-:W-:Y:S05]  /*1950*/  BSYNC.RECONVERGENT B0 ;  /* 0x0000000000007941 */ /* 0x000fea0003800200 */
.L_x_2629:
        /* <DEDUP_REMOVED lines=41> */
.L_x_2632:
[----:B------:R-:W-:Y:S05]  /*1bf0*/  BSYNC.RECONVERGENT B0 ;  /* 0x0000000000007941 */ /* 0x000fea0003800200 */
.L_x_2631:
[----:B------:R-:W-:Y:S01]  /*1c00*/  @!P0 MOV R3, R15 ;  /* 0x0000000f00038202 */ /* 0x000fe20000000f00 */
[----:B------:R0:W-:Y:S01]  /*1c10*/  @!P0 STG.E desc[UR4][R4.64], R17 ;  /* 0x0000001104008986 */ /* 0x0001e2000c101904 */
        /* <DEDUP_REMOVED lines=9> */
[----:B------:R0:W-:Y:S07]  /*1cb0*/  STG.E desc[UR4][R4.64], R6 ;  /* 0x0000000604007986 */ /* 0x0001ee000c101904 */
[----:B------:R-:W-:Y:S05]  /*1cc0*/  @P0 BRA `(.L_x_2636) ;  /* 0x0000000000300947 */ /* 0x000fea0003800000 */
[----:B0-----:R-:W0:Y:S01]  /*1cd0*/  LDC.64 R4, c[0x0][0x388] ;  /* 0x0000e200ff047b82 */ /* 0x001e220000000a00 */
[----:B------:R-:W-:Y:S02]  /*1ce0*/  IADD3 R7, PT, PT, R0, R3, RZ ;  /* 0x0000000300077210 */ /* 0x000fe40007ffe0ff */
[----:B------:R-:W-:-:S03]  /*1cf0*/  IADD3 R3, PT, PT, R3, 0x80, RZ ;  /* 0x0000008003037810 */ /* 0x000fc60007ffe0ff */
[----:B0-----:R-:W-:-:S05]  /*1d00*/  IMAD.WIDE.U32 R4, R7, 0x4, R4 ;  /* 0x0000000407047825 */ /* 0x001fca00078e0004 */
[----:B------:R0:W-:Y:S02]  /*1d10*/  STG.E desc[UR4][R4.64], R8 ;  /* 0x0000000804007986 */ /* 0x0001e4000c101904 */
.L_x_2635:
[----:B------:R-:W-:-:S13]  /*1d20*/  ISETP.GE.U32.AND P0, PT, R3, R2, PT ;  /* 0x000000020300720c */ /* 0x000fda0003f06070 */
[----:B------:R-:W-:Y:S05]  /*1d30*/  @P0 BRA `(.L_x_2637) ;  /* 0x0000000000300947 */ /* 0x000fea0003800000 */
[----:B0-----:R-:W0:Y:S01]  /*1d40*/  LDC.64 R4, c[0x0][0x388] ;  /* 0x0000e200ff047b82 */ /* 0x001e220000000a00 */
[----:B------:R-:W-:Y:S02]  /*1d50*/  IADD3 R7, PT, PT, R0, R3, RZ ;  /* 0x0000000300077210 */ /* 0x000fe40007ffe0ff */
[----:B------:R-:W-:-:S03]  /*1d60*/  IADD3 R3, PT, PT, R3, 0x80, RZ ;  /* 0x0000008003037810 */ /* 0x000fc60007ffe0ff */
[----:B0-----:R-:W-:-:S05]  /*1d70*/  IMAD.WIDE.U32 R4, R7, 0x4, R4 ;  /* 0x0000000407047825 */ /* 0x001fca00078e0004 */
[----:B------:R1:W-:Y:S02]  /*1d80*/  STG.E desc[UR4][R4.64], R10 ;  /* 0x0000000a04007986 */ /* 0x0003e4000c101904 */
.L_x_2636:
[----:B------:R-:W-:-:S13]  /*1d90*/  ISETP.GE.U32.AND P0, PT, R3, R2, PT ;  /* 0x000000020300720c */ /* 0x000fda0003f06070 */
[----:B------:R-:W-:Y:S05]  /*1da0*/  @P0 BRA `(.L_x_2638) ;  /* 0x0000000000340947 */ /* 0x000fea0003800000 */
[----:B01----:R-:W0:Y:S01]  /*1db0*/  LDC.64 R4, c[0x0][0x388] ;  /* 0x0000e200ff047b82 */ /* 0x003e220000000a00 */
[----:B------:R-:W-:Y:S02]  /*1dc0*/  IADD3 R7, PT, PT, R0, R3, RZ ;  /* 0x0000000300077210 */ /* 0x000fe40007ffe0ff */
[----:B------:R-:W-:-:S03]  /*1dd0*/  IADD3 R3, PT, PT, R3, 0x80, RZ ;  /* 0x0000008003037810 */ /* 0x000fc60007ffe0ff */
[----:B0-----:R-:W-:-:S05]  /*1de0*/  IMAD.WIDE.U32 R4, R7, 0x4, R4 ;  /* 0x0000000407047825 */ /* 0x001fca00078e0004 */
[----:B------:R1:W-:Y:S02]  /*1df0*/  STG.E desc[UR4][R4.64], R12 ;  /* 0x0000000c04007986 */ /* 0x0003e4000c101904 */
.L_x_2637:
[----:B------:R-:W-:-:S13]  /*1e00*/  ISETP.GE.U32.AND P0, PT, R3, R2, PT ;  /* 0x000000020300720c */ /* 0x000fda0003f06070 */
[----:B------:R-:W-:Y:S05]  /*1e10*/  @P0 BREAK.RELIABLE B1 ;  /* 0x0000000000010942 */ /* 0x000fea0003800100 */
[----:B------:R-:W-:Y:S05]  /*1e20*/  @P0 BRA `(.L_x_2639) ;  /* 0x0000000000300947 */ /* 0x000fea0003800000 */
[----:B01----:R-:W0:Y:S01]  /*1e30*/  LDC.64 R4, c[0x0][0x388] ;  /* 0x0000e200ff047b82 */ /* 0x003e220000000a00 */
[----:B------:R-:W-:Y:S02]  /*1e40*/  IADD3 R7, PT, PT, R0, R3, RZ ;  /* 0x0000000300077210 */ /* 0x000fe40007ffe0ff */
[----:B------:R-:W-:-:S03]  /*1e50*/  IADD3 R3, PT, PT, R3, 0x80, RZ ;  /* 0x0000008003037810 */ /* 0x000fc60007ffe0ff */
[----:B0-----:R-:W-:-:S05]  /*1e60*/  IMAD.WIDE.U32 R4, R7, 0x4, R4 ;  /* 0x0000000407047825 */ /* 0x001fca00078e0004 */
[----:B------:R2:W-:Y:S02]  /*1e70*/  STG.E desc[UR4][R4.64], R20 ;  /* 0x0000001404007986 */ /* 0x0005e4000c101904 */
.L_x_2638:
[----:B------:R-:W-:Y:S05]  /*1e80*/  BSYNC.RELIABLE B1 ;  /* 0x0000000000017941 */ /* 0x000fea0003800100 */
.L_x_2634:
[----:B------:R-:W-:-:S13]  /*1e90*/  ISETP.GE.U32.AND P0, PT, R3, R2, PT ;  /* 0x000000020300720c */ /* 0x000fda0003f06070 */
[----:B012---:R-:W0:Y:S01]  /*1ea0*/  @!P0 LDC.64 R4, c[0x0][0x388] ;  /* 0x0000e200ff048b82 */ /* 0x007e220000000a00 */
[----:B------:R-:W-:Y:S02]  /*1eb0*/  @!P0 IADD3 R7, PT, PT, R0, R3, RZ ;  /* 0x0000000300078210 */ /* 0x000fe40007ffe0ff */
[----:B------:R-:W-:-:S03]  /*1ec0*/  @!P0 IADD3 R3, PT, PT, R3, 0x80, RZ ;  /* 0x0000008003038810 */ /* 0x000fc60007ffe0ff */
[----:B0-----:R-:W-:-:S05]  /*1ed0*/  @!P0 IMAD.WIDE.U32 R4, R7, 0x4, R4 ;  /* 0x0000000407048825 */ /* 0x001fca00078e0004 */
[----:B------:R2:W-:Y:S02]  /*1ee0*/  @!P0 STG.E desc[UR4][R4.64], R22 ;  /* 0x0000001604008986 */ /* 0x0005e4000c101904 */
.L_x_2639:
[----:B------:R-:W-:Y:S05]  /*1ef0*/  BSYNC.RECONVERGENT B0 ;  /* 0x0000000000007941 */ /* 0x000fea0003800200 */
.L_x_2633:
[----:B------:R-:W-:Y:S05]  /*1f00*/  WARPSYNC.ALL ;  /* 0x0000000000007948 */ /* 0x000fea0003800000 */
[----:B------:R-:W-:-:S13]  /*1f10*/  ISETP.GE.U32.AND P0, PT, R3, R2, PT ;  /* 0x000000020300720c */ /* 0x000fda0003f06070 */
[----:B------:R-:W-:Y:S05]  /*1f20*/  @P0 EXIT ;  /* 0x000000000000094d */ /* 0x000fea0003800000 */
[----:B012---:R-:W0:Y:S01]  /*1f30*/  LDC.64 R4, c[0x0][0x388] ;  /* 0x0000e200ff047b82 */ /* 0x007e220000000a00 */
[----:B------:R-:W-:-:S05]  /*1f40*/  IADD3 R3, PT, PT, R0, R3, RZ ;  /* 0x0000000300037210 */ /* 0x000fca0007ffe0ff */
[----:B0-----:R-:W-:-:S05]  /*1f50*/  IMAD.WIDE.U32 R2, R3, 0x4, R4 ;  /* 0x0000000403027825 */ /* 0x001fca00078e0004 */
[----:B------:R-:W-:Y:S01]  /*1f60*/  STG.E desc[UR4][R2.64], R23 ;  /* 0x0000001702007986 */ /* 0x000fe2000c101904 */
[----:B------:R-:W-:Y:S05]  /*1f70*/  EXIT ;  /* 0x000000000000794d */ /* 0x000fea0003800000 */
.L_x_2616:
[----:B------:R-:W0:Y:S01]  /*1f80*/  S2R R12, SR_TID.X ;  /* 0x00000000000c7919 */ /* 0x000e220000002100 */
[----:B------:R-:W1:Y:S08]  /*1f90*/  LDC.64 R4, c[0x0][0x398] ;  /* 0x0000e600ff047b82 */ /* 0x000e700000000a00 */
[----:B------:R-:W2:Y:S01]  /*1fa0*/  LDC.64 R20, c[0x0][0x390] ;  /* 0x0000e400ff147b82 */ /* 0x000ea20000000a00 */
[----:B-1----:R-:W-:-:S04]  /*1fb0*/  IMAD.WIDE.U32 R4, R0, 0x4, R4 ;  /* 0x0000000400047825 */ /* 0x002fc800078e0004 */
[----:B0-----:R-:W-:-:S05]  /*1fc0*/  IMAD.WIDE.U32 R4, R12, 0x8, R4 ;  /* 0x000000080c047825 */ /* 0x001fca00078e0004 */
[----:B------:R-:W3:Y:S04]  /*1fd0*/  LDG.E.64 R2, desc[UR4][R4.64] ;  /* 0x0000000404027981 */ /* 0x000ee8000c1e1b00 */
[----:B------:R-:W4:Y:S04]  /*1fe0*/  LDG.E.64 R18, desc[UR4][R4.64+0x400] ;  /* 0x0004000404127981 */ /* 0x000f28000c1e1b00 */
[----:B------:R-:W5:Y:S01]  /*1ff0*/  LDG.E.64 R6, desc[UR4][R4.64+0x800] ;  /* 0x0008000404067981 */ /* 0x000f62000c1e1b00 */
[----:B------:R-:W-:Y:S01]  /*2000*/  HFMA2 R13, -RZ, RZ, 1.625, 0 ;  /* 0x3e800000ff0d7431 */ /* 0x000fe200000001ff */
[----:B------:R-:W-:Y:S01]  /*2010*/  MOV R14, 0x3d39bf78 ;  /* 0x3d39bf78000e7802 */ /* 0x000fe20000000f00 */
[----:B--2---:R-:W-:-:S04]  /*2020*/  IMAD.WIDE.U32 R20, R0, 0x4, R20 ;  /* 0x0000000400147825 */ /* 0x004fc800078e0014 */
[----:B------:R-:W-:Y:S01]  /*2030*/  IMAD.WIDE.U32 R20, R12, 0x8, R20 ;  /* 0x000000080c147825 */ /* 0x000fe200078e0014 */
[----:B------:R-:W2:Y:S04]  /*2040*/  LDG.E.64 R4, desc[UR4][R4.64+0xc00] ;  /* 0x000c000404047981 */ /* 0x000ea8000c1e1b00 */
[----:B------:R-:W2:Y:S04]  /*2050*/  LDG.E.64 R16, desc[UR4][R20.64] ;  /* 0x0000000414107981 */ /* 0x000ea8000c1e1b00 */
[----:B------:R-:W2:Y:S01]  /*2060*/  LDG.E.64 R10, desc[UR4][R20.64+0x400] ;  /* 0x00040004140a7981 */ /* 0x000ea2000c1e1b00 */
[----:B---3--:R-:W-:-:S06]  /*2070*/  FMUL.FTZ R9, R2, 1.4426950216293334961 ;  /* 0x3fb8aa3b02097820 */ /* 0x008fcc0000410000 */
[----:B------:R-:W0:Y:S02]  /*2080*/  MUFU.EX2 R9, R9 ;  /* 0x0000000900097308 */ /* 0x000e240000000800 */
[----:B0-----:R-:W-:-:S05]  /*2090*/  FADD.FTZ.RZ R8, R9, 1 ;  /* 0x3f80000009087421 */ /* 0x001fca000001c000 */
[----:B------:R-:W-:-:S04]  /*20a0*/  IADD3 R8, PT, PT, R8, -0x3f400000, RZ ;  /* 0xc0c0000008087810 */ /* 0x000fc80007ffe0ff */
[----:B------:R-:W-:-:S04]  /*20b0*/  LOP3.LUT R22, R8, 0xff800000, RZ, 0xc0, !PT ;  /* 0xff80000008167812 */ /* 0x000fc800078ec0ff */
[----:B------:R-:W-:Y:S02]  /*20c0*/  IADD3 R8, PT, PT, -R22, 0x40800000, RZ ;  /* 0x4080000016087810 */ /* 0x000fe40007ffe1ff */
[----:B------:R-:W-:-:S03]  /*20d0*/  IADD3 R15, PT, PT, R9, -R22, RZ ;  /* 0x80000016090f7210 */ /* 0x000fc60007ffe0ff */
[----:B------:R-:W-:-:S04]  /*20e0*/  FFMA.FTZ R8, R8, R13, -1 ;  /* 0xbf80000008087423 */ /* 0x000fc8000001000d */
[----:B------:R-:W-:-:S04]  /*20f0*/  FADD.FTZ R15, R15, R8 ;  /* 0x000000080f0f7221 */ /* 0x000fc80000010000 */
[----:B------:R-:W-:-:S04]  /*2100*/  FFMA.FTZ R8, R15, -R14, 0.10546888411045074463 ;  /* 0x3dd800120f087423 */ /* 0x000fc8000001080e */
[----:B------:R-:W-:-:S04]  /*2110*/  FFMA.FTZ R8, R15, R8, -0.13229703903198242188 ;  /* 0xbe0778e00f087423 */ /* 0x000fc80000010008 */
[----:B------:R-:W-:-:S04]  /*2120*/  FFMA.FTZ R8, R15, R8, 0.14491446316242218018 ;  /* 0x3e1464750f087423 */ /* 0x000fc80000010008 */
[----:B------:R-:W-:-:S04]  /*2130*/  FFMA.FTZ R8, R15, R8, -0.16641564667224884033 ;  /* 0xbe2a68dd0f087423 */ /* 0x000fc80000010008 */
[----:B------:R-:W-:-:S04]  /*2140*/  FFMA.FTZ R8, R15, R8, 0.19988867640495300293 ;  /* 0x3e4caf9e0f087423 */ /* 0x000fc80000010008 */
[----:B------:R-:W-:Y:S01]  /*2150*/  FFMA.FTZ R8, R15, R8, -0.25000196695327758789 ;  /* 0xbe8000420f087423 */ /* 0x000fe20000010008 */
[----:B------:R-:W-:Y:S01]  /*2160*/  ISETP.GE.U32.AND P0, PT, R9, 0x7f800000, PT ;  /* 0x7f8000000900780c */ /* 0x000fe20003f06070 */
[----:B------:R-:W-:Y:S02]  /*2170*/  FMUL.FTZ R25, R3, 1.4426950216293334961 ;  /* 0x3fb8aa3b03197820 */ /* 0x000fe40000410000 */
[----:B------:R-:W-:Y:S01]  /*2180*/  FFMA.FTZ R8, R15, R8, 0.33333510160446166992 ;  /* 0x3eaaaae60f087423 */ /* 0x000fe20000010008 */
[----:B------:R-:W-:Y:S01]  /*2190*/  FMUL.FTZ R23, R2, -1.4426950216293334961 ;  /* 0xbfb8aa3b02177820 */ /* 0x000fe20000410000 */
[----:B------:R-:W-:Y:S02]  /*21a0*/  ISETP.GT.AND P1, PT, R9, -0x40800000, P0 ;  /* 0xbf8000000900780c */ /* 0x000fe40000724270 */
[C---:B------:R-:W-:Y:S02]  /*21b0*/  FFMA.FTZ R24, R15.reuse, R8, -0.5 ;  /* 0xbf0000000f187423 */ /* 0x040fe40000010008 */
[----:B------:R-:W0:Y:S01]  /*21c0*/  MUFU.EX2 R8, R25 ;  /* 0x0000001900087308 */ /* 0x000e220000000800 */
[----:B------:R-:W-:Y:S01]  /*21d0*/  I2FP.F32.S32 R22, R22 ;  /* 0x0000001600167245 */ /* 0x000fe20000201400 */
[----:B------:R-:W-:-:S02]  /*21e0*/  FMUL.FTZ R24, R15, R24 ;  /* 0x000000180f187220 */ /* 0x000fc40000410000 */
[----:B------:R-:W1:Y:S02]  /*21f0*/  MUFU.EX2 R23, R23 ;  /* 0x0000001700177308 */ /* 0x000e640000000800 */
[----:B------:R-:W-:Y:S01]  /*2200*/  FFMA.FTZ R15, R15, R24, R15 ;  /* 0x000000180f0f7223 */ /* 0x000fe2000001000f */
[----:B------:R-:W-:Y:S01]  /*2210*/  FMUL.FTZ R22, R22, 1.1920928955078125e-07 ;  /* 0x3400000016167820 */ /* 0x000fe20000410000 */
[----:B------:R-:W-:-:S03]  /*2220*/  @P0 MOV R24, 0x7f800000 ;  /* 0x7f80000000180802 */ /* 0x000fc60000000f00 */
[----:B------:R-:W-:Y:S02]  /*2230*/  FFMA.FTZ R22, R22, 0.69314718246459960938, R15 ;  /* 0x3f31721816167823 */ /* 0x000fe4000001000f */
[C---:B------:R-:W-:Y:S01]  /*2240*/  @P1 FFMA.FTZ R22, R9.reuse, R24, +INF ;  /* 0x7f80000009161423 */ /* 0x040fe20000010018 */
[----:B0-----:R-:W-:Y:S01]  /*2250*/  FADD.FTZ.RZ R15, R8, 1 ;  /* 0x3f800000080f7421 */ /* 0x001fe2000001c000 */
[----:B------:R-:W-:Y:S01]  /*2260*/  @P0 FSETP.NEU.FTZ.AND P1, PT, R9, RZ, PT ;  /* 0x000000ff0900020b */ /* 0x000fe20003f3d000 */
[----:B-1----:R-:W-:-:S03]  /*2270*/  FADD.FTZ R23, R23, 1 ;  /* 0x3f80000017177421 */ /* 0x002fc60000010000 */
[----:B------:R-:W-:Y:S02]  /*2280*/  @P0 FSEL R22, R22, -RZ, P1 ;  /* 0x800000ff16160208 */ /* 0x000fe40000800000 */
[----:B------:R-:W-:Y:S01]  /*2290*/  IADD3 R15, PT, PT, R15, -0x3f400000, RZ ;  /* 0xc0c000000f0f7810 */ /* 0x000fe20007ffe0ff */
[----:B------:R-:W0:Y:S03]  /*22a0*/  MUFU.RCP R23, R23 ;  /* 0x0000001700177308 */ /* 0x000e260000001000 */
[----:B------:R-:W-:Y:S01]  /*22b0*/  LOP3.LUT R15, R15, 0xff800000, RZ, 0xc0, !PT ;  /* 0xff8000000f0f7812 */ /* 0x000fe200078ec0ff */
[----:B----4-:R-:W-:-:S03]  /*22c0*/  FMUL.FTZ R9, R18, 1.4426950216293334961 ;  /* 0x3fb8aa3b12097820 */ /* 0x010fc60000410000 */
[----:B------:R-:W-:Y:S01]  /*22d0*/  IADD3 R24, PT, PT, -R15, 0x40800000, RZ ;  /* 0x408000000f187810 */ /* 0x000fe20007ffe1ff */
[----:B------:R-:W1:Y:S01]  /*22e0*/  MUFU.TANH R22, R22 ;  /* 0x0000001600167308 */ /* 0x000e620000002400 */
[----:B------:R-:W-:-:S03]  /*22f0*/  IADD3 R25, PT, PT, R8, -R15, RZ ;  /* 0x8000000f08197210 */ /* 0x000fc60007ffe0ff */
[----:B------:R-:W-:-:S04]  /*2300*/  FFMA.FTZ R24, R24, R13, -1 ;  /* 0xbf80000018187423 */ /* 0x000fc8000001000d */
[----:B------:R-:W3:Y:S01]  /*2310*/  MUFU.EX2 R9, R9 ;  /* 0x0000000900097308 */ /* 0x000ee20000000800 */
[----:B------:R-:W-:Y:S01]  /*2320*/  FADD.FTZ R25, R25, R24 ;  /* 0x0000001819197221 */ /* 0x000fe20000010000 */
[----:B0-----:R-:W-:-:S03]  /*2330*/  FMUL.FTZ R23, R2, R23 ;  /* 0x0000001702177220 */ /* 0x001fc60000410000 */
[----:B------:R-:W-:Y:S01]  /*2340*/  FFMA.FTZ R24, R25, -R14, 0.10546888411045074463 ;  /* 0x3dd8001219187423 */ /* 0x000fe2000001080e */
[----:B-1----:R-:W-:-:S03]  /*2350*/  FFMA.FTZ R2, -R22, R22, 1 ;  /* 0x3f80000016027423 */ /* 0x002fc60000010116 */
[----:B------:R-:W-:Y:S01]  /*2360*/  FFMA.FTZ R24, R25, R24, -0.13229703903198242188 ;  /* 0xbe0778e019187423 */ /* 0x000fe20000010018 */
[----:B------:R-:W-:Y:S01]  /*2370*/  FFMA.FTZ R23, R23, R2, R22 ;  /* 0x0000000217177223 */ /* 0x000fe20000010016 */
[----:B---3--:R-:W-:Y:S02]  /*2380*/  FADD.FTZ.RZ R2, R9, 1 ;  /* 0x3f80000009027421 */ /* 0x008fe4000001c000 */
[----:B------:R-:W-:-:S04]  /*2390*/  FFMA.FTZ R24, R25, R24, 0.14491446316242218018 ;  /* 0x3e14647519187423 */ /* 0x000fc80000010018 */
[----:B------:R-:W-:Y:S01]  /*23a0*/  FFMA.FTZ R24, R25, R24, -0.16641564667224884033 ;  /* 0xbe2a68dd19187423 */ /* 0x000fe20000010018 */
[----:B------:R-:W-:-:S03]  /*23b0*/  IADD3 R2, PT, PT, R2, -0x3f400000, RZ ;  /* 0xc0c0000002027810 */ /* 0x000fc60007ffe0ff */
[----:B------:R-:W-:Y:S01]  /*23c0*/  FFMA.FTZ R24, R25, R24, 0.19988867640495300293 ;  /* 0x3e4caf9e19187423 */ /* 0x000fe20000010018 */
[----:B------:R-:W-:-:S03]  /*23d0*/  LOP3.LUT R2, R2, 0xff800000, RZ, 0xc0, !PT ;  /* 0xff80000002027812 */ /* 0x000fc600078ec0ff */
[----:B------:R-:W-:Y:S01]  /*23e0*/  FFMA.FTZ R24, R25, R24, -0.25000196695327758789 ;  /* 0xbe80004219187423 */ /* 0x000fe20000010018 */
[----:B------:R-:W-:Y:S02]  /*23f0*/  IADD3 R22, PT, PT, -R2, 0x40800000, RZ ;  /* 0x4080000002167810 */ /* 0x000fe40007ffe1ff */
[----:B------:R-:W-:Y:S01]  /*2400*/  IADD3 R27, PT, PT, R9, -R2, RZ ;  /* 0x80000002091b7210 */ /* 0x000fe20007ffe0ff */
[C---:B------:R-:W-:Y:S02]  /*2410*/  FFMA.FTZ R24, R25.reuse, R24, 0.33333510160446166992 ;  /* 0x3eaaaae619187423 */ /* 0x040fe40000010018 */
[----:B------:R-:W-:Y:S02]  /*2420*/  FFMA.FTZ R22, R22, R13, -1 ;  /* 0xbf80000016167423 */ /* 0x000fe4000001000d */
[----:B------:R-:W-:Y:S02]  /*2430*/  FFMA.FTZ R24, R25, R24, -0.5 ;  /* 0xbf00000019187423 */ /* 0x000fe40000010018 */
[----:B------:R-:W-:-:S02]  /*2440*/  FADD.FTZ R27, R27, R22 ;  /* 0x000000161b1b7221 */ /* 0x000fc40000010000 */
[----:B------:R-:W-:Y:S02]  /*2450*/  FMUL.FTZ R22, R25, R24 ;  /* 0x0000001819167220 */ /* 0x000fe40000410000 */
[----:B------:R-:W-:-:S04]  /*2460*/  FFMA.FTZ R24, R27, -R14, 0.10546888411045074463 ;  /* 0x3dd800121b187423 */ /* 0x000fc8000001080e */
[----:B------:R-:W-:Y:S01]  /*2470*/  FFMA.FTZ R24, R27, R24, -0.13229703903198242188 ;  /* 0xbe0778e01b187423 */ /* 0x000fe20000010018 */
[----:B------:R-:W-:-:S03]  /*2480*/  ISETP.GE.U32.AND P0, PT, R8, 0x7f800000, PT ;  /* 0x7f8000000800780c */ /* 0x000fc60003f06070 */
[----:B------:R-:W-:Y:S01]  /*2490*/  FFMA.FTZ R24, R27, R24, 0.14491446316242218018 ;  /* 0x3e1464751b187423 */ /* 0x000fe20000010018 */
[----:B------:R-:W-:-:S03]  /*24a0*/  I2FP.F32.S32 R15, R15 ;  /* 0x0000000f000f7245 */ /* 0x000fc60000201400 */
[----:B------:R-:W-:Y:S01]  /*24b0*/  FFMA.FTZ R24, R27, R24, -0.16641564667224884033 ;  /* 0xbe2a68dd1b187423 */ /* 0x000fe20000010018 */
[----:B------:R-:W-:Y:S01]  /*24c0*/  ISETP.GT.AND P1, PT, R8, -0x40800000, P0 ;  /* 0xbf8000000800780c */ /* 0x000fe20000724270 */
[----:B------:R-:W-:Y:S02]  /*24d0*/  FFMA.FTZ R22, R25, R22, R25 ;  /* 0x0000001619167223 */ /* 0x000fe40000010019 */
[----:B------:R-:W-:Y:S01]  /*24e0*/  FFMA.FTZ R24, R27, R24, 0.19988867640495300293 ;  /* 0x3e4caf9e1b187423 */ /* 0x000fe20000010018 */
[----:B------:R-:W-:-:S03]  /*24f0*/  FMUL.FTZ R15, R15, 1.1920928955078125e-07 ;  /* 0x340000000f0f7820 */ /* 0x000fc60000410000 */
[----:B------:R-:W-:Y:S01]  /*2500*/  FFMA.FTZ R24, R27, R24, -0.25000196695327758789 ;  /* 0xbe8000421b187423 */ /* 0x000fe20000010018 */
[----:B------:R-:W-:Y:S01]  /*2510*/  FFMA.FTZ R22, R15, 0.69314718246459960938, R22 ;  /* 0x3f3172180f167823 */ /* 0x000fe20000010016 */
[----:B------:R-:W-:Y:S02]  /*2520*/  @P0 MOV R15, 0x7f800000 ;  /* 0x7f800000000f0802 */ /* 0x000fe40000000f00 */
[----:B------:R-:W-:Y:S01]  /*2530*/  FFMA.FTZ R26, R27, R24, 0.33333510160446166992 ;  /* 0x3eaaaae61b1a7423 */ /* 0x000fe20000010018 */
[----:B------:R-:W-:Y:S02]  /*2540*/  FMUL.FTZ R24, R3, -1.4426950216293334961 ;  /* 0xbfb8aa3b03187820 */ /* 0x000fe40000410000 */
[----:B------:R-:W-:Y:S01]  /*2550*/  @P1 FFMA.FTZ R22, R8, R15, +INF ;  /* 0x7f80000008161423 */ /* 0x000fe2000001000f */
[----:B------:R-:W-:-:S03]  /*2560*/  FMUL.FTZ R15, R19, 1.4426950216293334961 ;  /* 0x3fb8aa3b130f7820 */ /* 0x000fc60000410000 */
[----:B------:R-:W0:Y:S04]  /*2570*/  MUFU.EX2 R24, R24 ;  /* 0x0000001800187308 */ /* 0x000e280000000800 */
[----:B------:R-:W1:Y:S01]  /*2580*/  MUFU.EX2 R15, R15 ;  /* 0x0000000f000f7308 */ /* 0x000e620000000800 */
[----:B------:R-:W-:Y:S02]  /*2590*/  @P0 FSETP.NEU.FTZ.AND P1, PT, R8, RZ, PT ;  /* 0x000000ff0800020b */ /* 0x000fe40003f3d000 */
[----:B------:R-:W-:Y:S01]  /*25a0*/  ISETP.GE.U32.AND P2, PT, R9, 0x7f800000, PT ;  /* 0x7f8000000900780c */ /* 0x000fe20003f46070 */
[----:B------:R-:W-:Y:S01]  /*25b0*/  FMUL.FTZ R8, R18, -1.4426950216293334961 ;  /* 0xbfb8aa3b12087820 */ /* 0x000fe20000410000 */
[----:B------:R-:W-:Y:S01]  /*25c0*/  I2FP.F32.S32 R25, R2 ;  /* 0x0000000200197245 */ /* 0x000fe20000201400 */
[----:B------:R-:W-:Y:S01]  /*25d0*/  FFMA.FTZ R26, R27, R26, -0.5 ;  /* 0xbf0000001b1a7423 */ /* 0x000fe2000001001a */
[----:B------:R-:W-:Y:S01]  /*25e0*/  @P0 FSEL R22, R22, -RZ, P1 ;  /* 0x800000ff16160208 */ /* 0x000fe20000800000 */
[----:B0-----:R-:W-:Y:S01]  /*25f0*/  FADD.FTZ R2, R24, 1 ;  /* 0x3f80000018027421 */ /* 0x001fe20000010000 */
[----:B------:R-:W-:Y:S01]  /*2600*/  ISETP.GT.AND P3, PT, R9, -0x40800000, P2 ;  /* 0xbf8000000900780c */ /* 0x000fe20001764270 */
[----:B------:R-:W-:Y:S01]  /*2610*/  FMUL.FTZ R26, R27, R26 ;  /* 0x0000001a1b1a7220 */ /* 0x000fe20000410000 */
[----:B-1----:R-:W-:Y:S01]  /*2620*/  FADD.FTZ.RZ R24, R15, 1 ;  /* 0x3f8000000f187421 */ /* 0x002fe2000001c000 */
[----:B------:R-:W0:Y:S02]  /*2630*/  MUFU.EX2 R8, R8 ;  /* 0x0000000800087308 */ /* 0x000e240000000800 */
[----:B------:R-:W-:-:S02]  /*2640*/  FFMA.FTZ R27, R27, R26, R27 ;  /* 0x0000001a1b1b7223 */ /* 0x000fc4000001001b */
[----:B------:R-:W1:Y:S01]  /*2650*/  MUFU.RCP R2, R2 ;  /* 0x0000000200027308 */ /* 0x000e620000001000 */
[----:B------:R-:W-:Y:S01]  /*2660*/  IADD3 R24, PT, PT, R24, -0x3f400000, RZ ;  /* 0xc0c0000018187810 */ /* 0x000fe20007ffe0ff */
[----:B------:R-:W-:Y:S01]  /*2670*/  FMUL.FTZ R26, R25, 1.1920928955078125e-07 ;  /* 0x34000000191a7820 */ /* 0x000fe20000410000 */
[----:B------:R-:W-:-:S05]  /*2680*/  @P2 MOV R28, 0x7f800000 ;  /* 0x7f800000001c2802 */ /* 0x000fca0000000f00 */
[----:B------:R-:W3:Y:S01]  /*2690*/  MUFU.TANH R22, R22 ;  /* 0x0000001600167308 */ /* 0x000ee20000002400 */
[----:B------:R-:W-:Y:S01]  /*26a0*/  LOP3.LUT R24, R24, 0xff800000, RZ, 0xc0, !PT ;  /* 0xff80000018187812 */ /* 0x000fe200078ec0ff */
[----:B------:R-:W-:Y:S01]  /*26b0*/  FFMA.FTZ R26, R26, 0.69314718246459960938, R27 ;  /* 0x3f3172181a1a7823 */ /* 0x000fe2000001001b */
[C---:B------:R-:W-:Y:S01]  /*26c0*/  @P3 FFMA.FTZ R26, R9.reuse, R28, +INF ;  /* 0x7f800000091a3423 */ /* 0x040fe2000001001c */
[----:B------:R-:W-:Y:S02]  /*26d0*/  @P2 FSETP.NEU.FTZ.AND P0, PT, R9, RZ, PT ;  /* 0x000000ff0900220b */ /* 0x000fe40003f1d000 */
[----:B------:R-:W-:Y:S01]  /*26e0*/  IADD3 R28, PT, PT, -R24, 0x40800000, RZ ;  /* 0x40800000181c7810 */ /* 0x000fe20007ffe1ff */
[----:B0-----:R-:W-:Y:S01]  /*26f0*/  FADD.FTZ R8, R8, 1 ;  /* 0x3f80000008087421 */ /* 0x001fe20000010000 */
[----:B------:R-:W-:Y:S02]  /*2700*/  @P2 FSEL R26, R26, -RZ, P0 ;  /* 0x800000ff1a1a2208 */ /* 0x000fe40000000000 */
[----:B------:R-:W-:Y:S01]  /*2710*/  IADD3 R27, PT, PT, R15, -R24, RZ ;  /* 0x800000180f1b7210 */ /* 0x000fe20007ffe0ff */
[----:B------:R-:W-:Y:S01]  /*2720*/  FFMA.FTZ R28, R28, R13, -1 ;  /* 0xbf8000001c1c7423 */ /* 0x000fe2000001000d */
[----:B------:R0:W4:Y:S01]  /*2730*/  MUFU.RCP R9, R8 ;  /* 0x0000000800097308 */ /* 0x0001220000001000 */
[----:B-1----:R-:W-:-:S02]  /*2740*/  FMUL.FTZ R3, R3, R2 ;  /* 0x0000000203037220 */ /* 0x002fc40000410000 */
[----:B------:R-:W-:Y:S01]  /*2750*/  FADD.FTZ R27, R27, R28 ;  /* 0x0000001c1b1b7221 */ /* 0x000fe20000010000 */
[----:B---3--:R-:W-:-:S04]  /*2760*/  FFMA.FTZ R2, -R22, R22, 1 ;  /* 0x3f80000016027423 */ /* 0x008fc80000010116 */
[----:B------:R-:W1:Y:S01]  /*2770*/  MUFU.TANH R25, R26 ;  /* 0x0000001a00197308 */ /* 0x000e620000002400 */
[----:B------:R-:W-:Y:S01]  /*2780*/  FFMA.FTZ R22, R3, R2, R22 ;  /* 0x0000000203167223 */ /* 0x000fe20000010016 */
[----:B------:R-:W-:-:S04]  /*2790*/  FFMA.FTZ R2, R27, -R14, 0.10546888411045074463 ;  /* 0x3dd800121b027423 */ /* 0x000fc8000001080e */
[----:B------:R-:W-:-:S04]  /*27a0*/  FFMA.FTZ R2, R27, R2, -0.13229703903198242188 ;  /* 0xbe0778e01b027423 */ /* 0x000fc80000010002 */
[----:B0-----:R-:W-:Y:S01]  /*27b0*/  FFMA.FTZ R8, R27, R2, 0.14491446316242218018 ;  /* 0x3e1464751b087423 */ /* 0x001fe20000010002 */
[----:B----4-:R-:W-:-:S03]  /*27c0*/  FMUL.FTZ R18, R18, R9 ;  /* 0x0000000912127220 */ /* 0x010fc60000410000 */
[----:B------:R-:W-:Y:S01]  /*27d0*/  FFMA.FTZ R8, R27, R8, -0.16641564667224884033 ;  /* 0xbe2a68dd1b087423 */ /* 0x000fe20000010008 */
[----:B-1----:R-:W-:-:S04]  /*27e0*/  FFMA.FTZ R2, -R25, R25, 1 ;  /* 0x3f80000019027423 */ /* 0x002fc80000010119 */
[----:B------:R-:W-:Y:S01]  /*27f0*/  FFMA.FTZ R25, R18, R2, R25 ;  /* 0x0000000212197223 */ /* 0x000fe20000010019 */
[C---:B------:R-:W-:Y:S01]  /*2800*/  FFMA.FTZ R18, R27.reuse, R8, 0.19988867640495300293 ;  /* 0x3e4caf9e1b127423 */ /* 0x040fe20000010008 */
[----:B------:R-:W3:Y:S04]  /*2810*/  LDG.E.64 R2, desc[UR4][R20.64+0x800] ;  /* 0x0008000414027981 */ /* 0x000ee8000c1e1b00 */
[----:B------:R0:W4:Y:S01]  /*2820*/  LDG.E.64 R8, desc[UR4][R20.64+0xc00] ;  /* 0x000c000414087981 */ /* 0x000122000c1e1b00 */
[----:B------:R-:W-:-:S04]  /*2830*/  FFMA.FTZ R18, R27, R18, -0.25000196695327758789 ;  /* 0xbe8000421b127423 */ /* 0x000fc80000010012 */
[----:B------:R-:W-:-:S04]  /*2840*/  FFMA.FTZ R18, R27, R18, 0.33333510160446166992 ;  /* 0x3eaaaae61b127423 */ /* 0x000fc80000010012 */
[----:B------:R-:W-:-:S04]  /*2850*/  FFMA.FTZ R18, R27, R18, -0.5 ;  /* 0xbf0000001b127423 */ /* 0x000fc80000010012 */
[----:B------:R-:W-:Y:S01]  /*2860*/  FMUL.FTZ R18, R27, R18 ;  /* 0x000000121b127220 */ /* 0x000fe20000410000 */
[----:B------:R-:W-:Y:S01]  /*2870*/  FMUL.FTZ R26, R19, -1.4426950216293334961 ;  /* 0xbfb8aa3b131a7820 */ /* 0x000fe20000410000 */
[----:B------:R-:W-:Y:S02]  /*2880*/  ISETP.GE.U32.AND P0, PT, R15, 0x7f800000, PT ;  /* 0x7f8000000f00780c */ /* 0x000fe40003f06070 */
[----:B------:R-:W-:Y:S01]  /*2890*/  FFMA.FTZ R27, R27, R18, R27 ;  /* 0x000000121b1b7223 */ /* 0x000fe2000001001b */
[----:B-----5:R-:W-:Y:S01]  /*28a0*/  FMUL.FTZ R18, R6, 1.4426950216293334961 ;  /* 0x3fb8aa3b06127820 */ /* 0x020fe20000410000 */
[----:B------:R-:W-:Y:S01]  /*28b0*/  I2FP.F32.S32 R24, R24 ;  /* 0x0000001800187245 */ /* 0x000fe20000201400 */
[----:B------:R-:W0:Y:S01]  /*28c0*/  MUFU.EX2 R26, R26 ;  /* 0x0000001a001a7308 */ /* 0x000e220000000800 */
[----:B------:R-:W-:-:S03]  /*28d0*/  ISETP.GT.AND P1, PT, R15, -0x40800000, P0 ;  /* 0xbf8000000f00780c */ /* 0x000fc60000724270 */
[----:B------:R-:W1:Y:S01]  /*28e0*/  MUFU.EX2 R18, R18 ;  /* 0x0000001200127308 */ /* 0x000e620000000800 */
[----:B------:R-:W-:-:S04]  /*28f0*/  FMUL.FTZ R24, R24, 1.1920928955078125e-07 ;  /* 0x3400000018187820 */ /* 0x000fc80000410000 */
[----:B------:R-:W-:Y:S01]  /*2900*/  FFMA.FTZ R27, R24, 0.69314718246459960938, R27 ;  /* 0x3f317218181b7823 */ /* 0x000fe2000001001b */
[----:B------:R-:W-:-:S05]  /*2910*/  @P0 MOV R24, 0x7f800000 ;  /* 0x7f80000000180802 */ /* 0x000fca0000000f00 */
[C---:B------:R-:W-:Y:S01]  /*2920*/  @P1 FFMA.FTZ R27, R15.reuse, R24, +INF ;  /* 0x7f8000000f1b1423 */ /* 0x040fe20000010018 */
[----:B------:R-:W-:Y:S01]  /*2930*/  @P0 FSETP.NEU.FTZ.AND P1, PT, R15, RZ, PT ;  /* 0x000000ff0f00020b */ /* 0x000fe20003f3d000 */
[----:B0-----:R-:W-:Y:S01]  /*2940*/  FADD.FTZ R20, R26, 1 ;  /* 0x3f8000001a147421 */ /* 0x001fe20000010000 */
[----:B-1----:R-:W-:Y:S02]  /*2950*/  FADD.FTZ.RZ R15, R18, 1 ;  /* 0x3f800000120f7421 */ /* 0x002fe4000001c000 */
[----:B------:R-:W-:-:S03]  /*2960*/  @P0 FSEL R27, R27, -RZ, P1 ;  /* 0x800000ff1b1b0208 */ /* 0x000fc60000800000 */
[----:B------:R-:W0:Y:S01]  /*2970*/  MUFU.RCP R20, R20 ;  /* 0x0000001400147308 */ /* 0x000e220000001000 */
[----:B------:R-:W-:-:S07]  /*2980*/  IADD3 R21, PT, PT, R15, -0x3f400000, RZ ;  /* 0xc0c000000f157810 */ /* 0x000fce0007ffe0ff */
[----:B------:R-:W1:Y:S01]  /*2990*/  MUFU.TANH R15, R27 ;  /* 0x0000001b000f7308 */ /* 0x000e620000002400 */
[----:B------:R-:W-:-:S04]  /*29a0*/  LOP3.LUT R21, R21, 0xff800000, RZ, 0xc0, !PT ;  /* 0xff80000015157812 */ /* 0x000fc800078ec0ff */
[----:B------:R-:W-:Y:S02]  /*29b0*/  IADD3 R24, PT, PT, -R21, 0x40800000, RZ ;  /* 0x4080000015187810 */ /* 0x000fe40007ffe1ff */
[----:B------:R-:W-:-:S03]  /*29c0*/  IADD3 R26, PT, PT, R18, -R21, RZ ;  /* 0x80000015121a7210 */ /* 0x000fc60007ffe0ff */
[----:B------:R-:W-:Y:S01]  /*29d0*/  FFMA.FTZ R29, R24, R13, -1 ;  /* 0xbf800000181d7423 */ /* 0x000fe2000001000d */
[----:B0-----:R-:W-:-:S03]  /*29e0*/  FMUL.FTZ R24, R19, R20 ;  /* 0x0000001413187220 */ /* 0x001fc60000410000 */
[----:B------:R-:W-:Y:S01]  /*29f0*/  FADD.FTZ R19, R26, R29 ;  /* 0x0000001d1a137221 */ /* 0x000fe20000010000 */
[----:B-1----:R-:W-:-:S04]  /*2a00*/  FFMA.FTZ R20, -R15, R15, 1 ;  /* 0x3f8000000f147423 */ /* 0x002fc8000001010f */
[----:B------:R-:W-:Y:S01]  /*2a10*/  FFMA.FTZ R24, R24, R20, R15 ;  /* 0x0000001418187223 */ /* 0x000fe2000001000f */
[----:B------:R-:W-:Y:S01]  /*2a20*/  FFMA.FTZ R20, R19, -R14, 0.10546888411045074463 ;  /* 0x3dd8001213147423 */ /* 0x000fe2000001080e */
[----:B------:R-:W-:-:S03]  /*2a30*/  FMUL.FTZ R15, R7, 1.4426950216293334961 ;  /* 0x3fb8aa3b070f7820 */ /* 0x000fc60000410000 */
[----:B------:R-:W-:-:S03]  /*2a40*/  FFMA.FTZ R20, R19, R20, -0.13229703903198242188 ;  /* 0xbe0778e013147423 */ /* 0x000fc60000010014 */
[----:B------:R-:W0:Y:S01]  /*2a50*/  MUFU.EX2 R15, R15 ;  /* 0x0000000f000f7308 */ /* 0x000e220000000800 */
[----:B------:R-:W-:-:S04]  /*2a60*/  FFMA.FTZ R20, R19, R20, 0.14491446316242218018 ;  /* 0x3e14647513147423 */ /* 0x000fc80000010014 */
[----:B------:R-:W-:Y:S01]  /*2a70*/  FFMA.FTZ R20, R19, R20, -0.16641564667224884033 ;  /* 0xbe2a68dd13147423 */ /* 0x000fe20000010014 */
[----:B--2---:R-:W-:-:S03]  /*2a80*/  FMUL.FTZ R16, R16, R23 ;  /* 0x0000001710107220 */ /* 0x004fc60000410000 */
[----:B------:R-:W-:Y:S01]  /*2a90*/  FFMA.FTZ R20, R19, R20, 0.19988867640495300293 ;  /* 0x3e4caf9e13147423 */ /* 0x000fe20000010014 */
[----:B------:R-:W-:-:S03]  /*2aa0*/  FMUL.FTZ R17, R17, R22 ;  /* 0x0000001611117220 */ /* 0x000fc60000410000 */
[----:B------:R-:W-:Y:S01]  /*2ab0*/  FFMA.FTZ R20, R19, R20, -0.25000196695327758789 ;  /* 0xbe80004213147423 */ /* 0x000fe20000010014 */
[----:B0-----:R-:W-:Y:S01]  /*2ac0*/  FADD.FTZ.RZ R23, R15, 1 ;  /* 0x3f8000000f177421 */ /* 0x001fe2000001c000 */
[----:B------:R-:W-:Y:S02]  /*2ad0*/  FMUL.FTZ R27, R4, 1.4426950216293334961 ;  /* 0x3fb8aa3b041b7820 */ /* 0x000fe40000410000 */
[----:B------:R-:W-:Y:S02]  /*2ae0*/  FFMA.FTZ R22, R19, R20, 0.33333510160446166992 ;  /* 0x3eaaaae613167423 */ /* 0x000fe40000010014 */
[----:B------:R-:W-:Y:S01]  /*2af0*/  IADD3 R23, PT, PT, R23, -0x3f400000, RZ ;  /* 0xc0c0000017177810 */ /* 0x000fe20007ffe0ff */
[----:B------:R-:W0:Y:S01]  /*2b00*/  MUFU.EX2 R20, R27 ;  /* 0x0000001b00147308 */ /* 0x000e220000000800 */
[----:B------:R-:W-:Y:S02]  /*2b10*/  FFMA.FTZ R26, R19, R22, -0.5 ;  /* 0xbf000000131a7423 */ /* 0x000fe40000010016 */
[----:B------:R-:W-:Y:S01]  /*2b20*/  LOP3.LUT R22, R23, 0xff800000, RZ, 0xc0, !PT ;  /* 0xff80000017167812 */ /* 0x000fe200078ec0ff */
[----:B------:R-:W-:Y:S01]  /*2b30*/  FMUL.FTZ R11, R11, R24 ;  /* 0x000000180b0b7220 */ /* 0x000fe20000410000 */
[----:B------:R-:W-:-:S02]  /*2b40*/  FMUL.FTZ R26, R19, R26 ;  /* 0x0000001a131a7220 */ /* 0x000fc40000410000 */
[----:B------:R-:W-:Y:S02]  /*2b50*/  IADD3 R24, PT, PT, -R22, 0x40800000, RZ ;  /* 0x4080000016187810 */ /* 0x000fe40007ffe1ff */
[----:B------:R-:W-:Y:S01]  /*2b60*/  I2FP.F32.S32 R21, R21 ;  /* 0x0000001500157245 */ /* 0x000fe20000201400 */
[----:B------:R-:W-:Y:S01]  /*2b70*/  FFMA.FTZ R19, R19, R26, R19 ;  /* 0x0000001a13137223 */ /* 0x000fe20000010013 */
[----:B------:R-:W-:Y:S01]  /*2b80*/  IADD3 R23, PT, PT, R15, -R22, RZ ;  /* 0x800000160f177210 */ /* 0x000fe20007ffe0ff */
[----:B------:R-:W-:Y:S01]  /*2b90*/  FFMA.FTZ R26, R24, R13, -1 ;  /* 0xbf800000181a7423 */ /* 0x000fe2000001000d */
[----:B------:R-:W-:Y:S01]  /*2ba0*/  ISETP.GE.U32.AND P1, PT, R18, 0x7f800000, PT ;  /* 0x7f8000001200780c */ /* 0x000fe20003f26070 */
[----:B------:R-:W-:Y:S01]  /*2bb0*/  FMUL.FTZ R24, R21, 1.1920928955078125e-07 ;  /* 0x3400000015187820 */ /* 0x000fe20000410000 */
[----:B------:R-:W-:Y:S01]  /*2bc0*/  FMUL.FTZ R10, R10, R25 ;  /* 0x000000190a0a7220 */ /* 0x000fe20000410000 */
[----:B------:R-:W-:Y:S01]  /*2bd0*/  FADD.FTZ R23, R23, R26 ;  /* 0x0000001a17177221 */ /* 0x000fe20000010000 */
[----:B0-----:R-:W-:Y:S01]  /*2be0*/  FADD.FTZ.RZ R25, R20, 1 ;  /* 0x3f80000014197421 */ /* 0x001fe2000001c000 */
[----:B------:R-:W-:Y:S01]  /*2bf0*/  FFMA.FTZ R21, R24, 0.69314718246459960938, R19 ;  /* 0x3f31721818157823 */ /* 0x000fe20000010013 */
[----:B------:R-:W-:Y:S01]  /*2c00*/  ISETP.GT.AND P0, PT, R18, -0x40800000, P1 ;  /* 0xbf8000001200780c */ /* 0x000fe20000f04270 */
[----:B------:R-:W-:-:S02]  /*2c10*/  FFMA.FTZ R24, R23, -R14, 0.10546888411045074463 ;  /* 0x3dd8001217187423 */ /* 0x000fc4000001080e */
[----:B------:R-:W-:Y:S02]  /*2c20*/  IADD3 R25, PT, PT, R25, -0x3f400000, RZ ;  /* 0xc0c0000019197810 */ /* 0x000fe40007ffe0ff */
[----:B------:R-:W-:Y:S02]  /*2c30*/  FFMA.FTZ R24, R23, R24, -0.13229703903198242188 ;  /* 0xbe0778e017187423 */ /* 0x000fe40000010018 */
[----:B------:R-:W-:Y:S02]  /*2c40*/  LOP3.LUT R19, R25, 0xff800000, RZ, 0xc0, !PT ;  /* 0xff80000019137812 */ /* 0x000fe400078ec0ff */
[----:B------:R-:W-:Y:S01]  /*2c50*/  @P1 MOV R25, 0x7f800000 ;  /* 0x7f80000000191802 */ /* 0x000fe20000000f00 */
[----:B------:R-:W-:Y:S01]  /*2c60*/  FFMA.FTZ R24, R23, R24, 0.14491446316242218018 ;  /* 0x3e14647517187423 */ /* 0x000fe20000010018 */
[----:B------:R-:W-:-:S03]  /*2c70*/  IADD3 R26, PT, PT, -R19, 0x40800000, RZ ;  /* 0x40800000131a7810 */ /* 0x000fc60007ffe1ff */
[C---:B------:R-:W-:Y:S01]  /*2c80*/  FFMA.FTZ R24, R23.reuse, R24, -0.16641564667224884033 ;  /* 0xbe2a68dd17187423 */ /* 0x040fe20000010018 */
[----:B------:R-:W-:Y:S01]  /*2c90*/  @P0 FFMA.FTZ R21, R18, R25, +INF ;  /* 0x7f80000012150423 */ /* 0x000fe20000010019 */
[----:B------:R-:W-:Y:S01]  /*2ca0*/  IADD3 R25, PT, PT, R20, -R19, RZ ;  /* 0x8000001314197210 */ /* 0x000fe20007ffe0ff */
[----:B------:R-:W-:Y:S01]  /*2cb0*/  FFMA.FTZ R26, R26, R13, -1 ;  /* 0xbf8000001a1a7423 */ /* 0x000fe2000001000d */
[----:B------:R-:W-:-:S03]  /*2cc0*/  FFMA.FTZ R24, R23, R24, 0.19988867640495300293 ;  /* 0x3e4caf9e17187423 */ /* 0x000fc60000010018 */
[----:B------:R-:W-:Y:S01]  /*2cd0*/  FADD.FTZ R25, R25, R26 ;  /* 0x0000001a19197221 */ /* 0x000fe20000010000 */
[----:B------:R-:W-:Y:S01]  /*2ce0*/  FFMA.FTZ R24, R23, R24, -0.25000196695327758789 ;  /* 0xbe80004217187423 */ /* 0x000fe20000010018 */
[----:B------:R-:W-:Y:S02]  /*2cf0*/  @P1 FSETP.NEU.FTZ.AND P2, PT, R18, RZ, PT ;  /* 0x000000ff1200120b */ /* 0x000fe40003f5d000 */
[----:B------:R-:W-:Y:S01]  /*2d00*/  FFMA.FTZ R18, R25, -R14, 0.10546888411045074463 ;  /* 0x3dd8001219127423 */ /* 0x000fe2000001080e */
[----:B------:R-:W-:-:S03]  /*2d10*/  FFMA.FTZ R24, R23, R24, 0.33333510160446166992 ;  /* 0x3eaaaae617187423 */ /* 0x000fc60000010018 */
[----:B------:R-:W-:Y:S01]  /*2d20*/  FFMA.FTZ R18, R25, R18, -0.13229703903198242188 ;  /* 0xbe0778e019127423 */ /* 0x000fe20000010012 */
[----:B------:R-:W-:-:S03]  /*2d30*/  FFMA.FTZ R24, R23, R24, -0.5 ;  /* 0xbf00000017187423 */ /* 0x000fc60000010018 */
[----:B------:R-:W-:Y:S01]  /*2d40*/  FFMA.FTZ R26, R25, R18, 0.14491446316242218018 ;  /* 0x3e146475191a7423 */ /* 0x000fe20000010012 */
[----:B------:R-:W-:-:S04]  /*2d50*/  FMUL.FTZ R18, R23, R24 ;  /* 0x0000001817127220 */ /* 0x000fc80000410000 */
[----:B------:R-:W-:Y:S01]  /*2d60*/  FFMA.FTZ R18, R23, R18, R23 ;  /* 0x0000001217127223 */ /* 0x000fe20000010017 */
[----:B------:R-:W-:Y:S01]  /*2d70*/  FMUL.FTZ R23, R5, 1.4426950216293334961 ;  /* 0x3fb8aa3b05177820 */ /* 0x000fe20000410000 */
[----:B------:R-:W-:-:S05]  /*2d80*/  FFMA.FTZ R26, R25, R26, -0.16641564667224884033 ;  /* 0xbe2a68dd191a7423 */ /* 0x000fca000001001a */
[----:B------:R-:W0:Y:S01]  /*2d90*/  MUFU.EX2 R23, R23 ;  /* 0x0000001700177308 */ /* 0x000e220000000800 */
[----:B------:R-:W-:Y:S01]  /*2da0*/  FFMA.FTZ R26, R25, R26, 0.19988867640495300293 ;  /* 0x3e4caf9e191a7423 */ /* 0x000fe2000001001a */
[----:B------:R-:W-:-:S03]  /*2db0*/  ISETP.GE.U32.AND P3, PT, R15, 0x7f800000, PT ;  /* 0x7f8000000f00780c */ /* 0x000fc60003f66070 */
[----:B------:R-:W-:Y:S01]  /*2dc0*/  FFMA.FTZ R26, R25, R26, -0.25000196695327758789 ;  /* 0xbe800042191a7423 */ /* 0x000fe2000001001a */
[----:B------:R-:W-:-:S03]  /*2dd0*/  I2FP.F32.S32 R22, R22 ;  /* 0x0000001600167245 */ /* 0x000fc60000201400 */
[----:B------:R-:W-:Y:S01]  /*2de0*/  FFMA.FTZ R26, R25, R26, 0.33333510160446166992 ;  /* 0x3eaaaae6191a7423 */ /* 0x000fe2000001001a */
[----:B------:R-:W-:Y:S01]  /*2df0*/  ISETP.GT.AND P0, PT, R15, -0x40800000, P3 ;  /* 0xbf8000000f00780c */ /* 0x000fe20001f04270 */
[----:B------:R-:W-:Y:S02]  /*2e00*/  FMUL.FTZ R27, R22, 1.1920928955078125e-07 ;  /* 0x34000000161b7820 */ /* 0x000fe40000410000 */
[----:B------:R-:W-:Y:S01]  /*2e10*/  FFMA.FTZ R26, R25, R26, -0.5 ;  /* 0xbf000000191a7423 */ /* 0x000fe2000001001a */
[----:B0-----:R-:W-:Y:S01]  /*2e20*/  FADD.FTZ.RZ R24, R23, 1 ;  /* 0x3f80000017187421 */ /* 0x001fe2000001c000 */
[----:B------:R-:W-:Y:S01]  /*2e30*/  I2FP.F32.S32 R19, R19 ;  /* 0x0000001300137245 */ /* 0x000fe20000201400 */
[----:B------:R-:W-:Y:S01]  /*2e40*/  FFMA.FTZ R22, R27, 0.69314718246459960938, R18 ;  /* 0x3f3172181b167823 */ /* 0x000fe20000010012 */
[C---:B------:R-:W-:Y:S01]  /*2e50*/  FMUL.FTZ R26, R25.reuse, R26 ;  /* 0x0000001a191a7220 */ /* 0x040fe20000410000 */
[----:B------:R-:W-:Y:S02]  /*2e60*/  @P3 MOV R18, 0x7f800000 ;  /* 0x7f80000000123802 */ /* 0x000fe40000000f00 */
[----:B------:R-:W-:Y:S01]  /*2e70*/  IADD3 R24, PT, PT, R24, -0x3f400000, RZ ;  /* 0xc0c0000018187810 */ /* 0x000fe20007ffe0ff */
[----:B------:R-:W-:Y:S01]  /*2e80*/  FFMA.FTZ R26, R25, R26, R25 ;  /* 0x0000001a191a7223 */ /* 0x000fe20000010019 */
[----:B------:R-:W-:-:S02]  /*2e90*/  FMUL.FTZ R19, R19, 1.1920928955078125e-07 ;  /* 0x3400000013137820 */ /* 0x000fc40000410000 */
[----:B------:R-:W-:Y:S01]  /*2ea0*/  LOP3.LUT R24, R24, 0xff800000, RZ, 0xc0, !PT ;  /* 0xff80000018187812 */ /* 0x000fe200078ec0ff */
[C---:B------:R-:W-:Y:S01]  /*2eb0*/  @P0 FFMA.FTZ R22, R15.reuse, R18, +INF ;  /* 0x7f8000000f160423 */ /* 0x040fe20000010012 */
[----:B------:R-:W-:Y:S01]  /*2ec0*/  @P3 FSETP.NEU.FTZ.AND P5, PT, R15, RZ, PT ;  /* 0x000000ff0f00320b */ /* 0x000fe20003fbd000 */
[----:B------:R-:W-:Y:S01]  /*2ed0*/  FFMA.FTZ R15, R19, 0.69314718246459960938, R26 ;  /* 0x3f317218130f7823 */ /* 0x000fe2000001001a */
[----:B------:R-:W-:Y:S01]  /*2ee0*/  IADD3 R26, PT, PT, -R24, 0x40800000, RZ ;  /* 0x40800000181a7810 */ /* 0x000fe20007ffe1ff */
[----:B------:R-:W0:Y:S01]  /*2ef0*/  LDC.64 R18, c[0x0][0x388] ;  /* 0x0000e200ff127b82 */ /* 0x000e220000000a00 */
[----:B------:R-:W-:Y:S02]  /*2f00*/  IADD3 R27, PT, PT, R23, -R24, RZ ;  /* 0x80000018171b7210 */ /* 0x000fe40007ffe0ff */
[----:B------:R-:W-:Y:S01]  /*2f10*/  ISETP.GE.U32.AND P4, PT, R20, 0x7f800000, PT ;  /* 0x7f8000001400780c */ /* 0x000fe20003f86070 */
[----:B------:R-:W-:-:S03]  /*2f20*/  FFMA.FTZ R26, R26, R13, -1 ;  /* 0xbf8000001a1a7423 */ /* 0x000fc6000001000d */
[----:B------:R-:W-:Y:S01]  /*2f30*/  ISETP.GT.AND P0, PT, R20, -0x40800000, P4 ;  /* 0xbf8000001400780c */ /* 0x000fe20002704270 */
[----:B------:R-:W-:-:S04]  /*2f40*/  FADD.FTZ R27, R27, R26 ;  /* 0x0000001a1b1b7221 */ /* 0x000fc80000010000 */
[----:B------:R-:W-:-:S04]  /*2f50*/  FFMA.FTZ R14, R27, -R14, 0.10546888411045074463 ;  /* 0x3dd800121b0e7423 */ /* 0x000fc8000001080e */
[----:B------:R-:W-:Y:S01]  /*2f60*/  FFMA.FTZ R14, R27, R14, -0.13229703903198242188 ;  /* 0xbe0778e01b0e7423 */ /* 0x000fe2000001000e */
[----:B------:R-:W-:-:S03]  /*2f70*/  @P4 MOV R25, 0x7f800000 ;  /* 0x7f80000000194802 */ /* 0x000fc60000000f00 */
[C---:B------:R-:W-:Y:S01]  /*2f80*/  FFMA.FTZ R26, R27.reuse, R14, 0.14491446316242218018 ;  /* 0x3e1464751b1a7423 */ /* 0x040fe2000001000e */
[C---:B------:R-:W-:Y:S01]  /*2f90*/  @P4 FSETP.NEU.FTZ.AND P6, PT, R20.reuse, RZ, PT ;  /* 0x000000ff1400420b */ /* 0x040fe20003fdd000 */
[----:B------:R-:W-:Y:S01]  /*2fa0*/  @P0 FFMA.FTZ R15, R20, R25, +INF ;  /* 0x7f800000140f0423 */ /* 0x000fe20000010019 */
[----:B------:R-:W-:Y:S01]  /*2fb0*/  FMUL.FTZ R20, R4, -1.4426950216293334961 ;  /* 0xbfb8aa3b04147820 */ /* 0x000fe20000410000 */
[----:B------:R-:W-:-:S04]  /*2fc0*/  FFMA.FTZ R26, R27, R26, -0.16641564667224884033 ;  /* 0xbe2a68dd1b1a7423 */ /* 0x000fc8000001001a */
[C---:B------:R-:W-:Y:S01]  /*2fd0*/  FFMA.FTZ R26, R27.reuse, R26, 0.19988867640495300293 ;  /* 0x3e4caf9e1b1a7423 */ /* 0x040fe2000001001a */
[----:B------:R-:W1:Y:S01]  /*2fe0*/  MUFU.EX2 R20, R20 ;  /* 0x0000001400147308 */ /* 0x000e620000000800 */
[----:B------:R-:W-:Y:S02]  /*2ff0*/  FMUL.FTZ R13, R6, -1.4426950216293334961 ;  /* 0xbfb8aa3b060d7820 */ /* 0x000fe40000410000 */
[----:B------:R-:W-:Y:S01]  /*3000*/  FFMA.FTZ R26, R27, R26, -0.25000196695327758789 ;  /* 0xbe8000421b1a7423 */ /* 0x000fe2000001001a */
[----:B------:R-:W-:Y:S01]  /*3010*/  FMUL.FTZ R14, R5, -1.4426950216293334961 ;  /* 0xbfb8aa3b050e7820 */ /* 0x000fe20000410000 */
[----:B------:R-:W-:Y:S01]  /*3020*/  ISETP.GE.U32.AND P0, PT, R23, 0x7f800000, PT ;  /* 0x7f8000001700780c */ /* 0x000fe20003f06070 */
[----:B------:R-:W-:Y:S01]  /*3030*/  FMUL.FTZ R25, R7, -1.4426950216293334961 ;  /* 0xbfb8aa3b07197820 */ /* 0x000fe20000410000 */
[----:B------:R-:W-:Y:S01]  /*3040*/  FFMA.FTZ R26, R27, R26, 0.33333510160446166992 ;  /* 0x3eaaaae61b1a7423 */ /* 0x000fe2000001001a */
[----:B------:R-:W-:Y:S01]  /*3050*/  @P1 FSEL R21, R21, -RZ, P2 ;  /* 0x800000ff15151208 */ /* 0x000fe20001000000 */
[----:B------:R-:W2:Y:S01]  /*3060*/  MUFU.EX2 R13, R13 ;  /* 0x0000000d000d7308 */ /* 0x000ea20000000800 */
[----:B0-----:R-:W-:-:S04]  /*3070*/  IMAD.WIDE.U32 R18, R0, 0x4, R18 ;  /* 0x0000000400127825 */ /* 0x001fc800078e0012 */
[----:B------:R-:W-:Y:S01]  /*3080*/  FFMA.FTZ R26, R27, R26, -0.5 ;  /* 0xbf0000001b1a7423 */ /* 0x000fe2000001001a */
[----:B------:R-:W-:Y:S01]  /*3090*/  ISETP.GT.AND P1, PT, R23, -0x40800000, P0 ;  /* 0xbf8000001700780c */ /* 0x000fe20000724270 */
[----:B------:R0:W5:Y:S01]  /*30a0*/  MUFU.EX2 R0, R25 ;  /* 0x0000001900007308 */ /* 0x0001620000000800 */
[----:B-1----:R-:W-:Y:S01]  /*30b0*/  FADD.FTZ R20, R20, 1 ;  /* 0x3f80000014147421 */ /* 0x002fe20000010000 */
[----:B------:R-:W-:Y:S02]  /*30c0*/  I2FP.F32.S32 R24, R24 ;  /* 0x0000001800187245 */ /* 0x000fe40000201400 */
[----:B------:R-:W1:Y:S01]  /*30d0*/  MUFU.EX2 R14, R14 ;  /* 0x0000000e000e7308 */ /* 0x000e620000000800 */
[C---:B------:R-:W-:Y:S02]  /*30e0*/  FMUL.FTZ R26, R27.reuse, R26 ;  /* 0x0000001a1b1a7220 */ /* 0x040fe40000410000 */
[----:B------:R-:W-:Y:S01]  /*30f0*/  FMUL.FTZ R24, R24, 1.1920928955078125e-07 ;  /* 0x3400000018187820 */ /* 0x000fe20000410000 */
[----:B0-----:R0:W-:Y:S01]  /*3100*/  MUFU.RCP R25, R20 ;  /* 0x0000001400197308 */ /* 0x0011e20000001000 */
[----:B------:R-:W-:Y:S01]  /*3110*/  FFMA.FTZ R27, R27, R26, R27 ;  /* 0x0000001a1b1b7223 */ /* 0x000fe2000001001b */
[----:B--2---:R-:W-:-:S03]  /*3120*/  FADD.FTZ R13, R13, 1 ;  /* 0x3f8000000d0d7421 */ /* 0x004fc60000010000 */
[----:B------:R-:W-:Y:S01]  /*3130*/  FFMA.FTZ R24, R24, 0.69314718246459960938, R27 ;  /* 0x3f31721818187823 */ /* 0x000fe2000001001b */
[----:B0-----:R-:W-:Y:S01]  /*3140*/  @P0 MOV R20, 0x7f800000 ;  /* 0x7f80000000140802 */ /* 0x001fe20000000f00 */
[----:B-----5:R-:W-:Y:S01]  /*3150*/  FADD.FTZ R0, R0, 1 ;  /* 0x3f80000000007421 */ /* 0x020fe20000010000 */
[----:B-1----:R-:W-:-:S03]  /*3160*/  FADD.FTZ R14, R14, 1 ;  /* 0x3f8000000e0e7421 */ /* 0x002fc60000010000 */
[C---:B------:R-:W-:Y:S01]  /*3170*/  @P1 FFMA.FTZ R24, R23.reuse, R20, +INF ;  /* 0x7f80000017181423 */ /* 0x040fe20000010014 */
[----:B------:R-:W-:Y:S02]  /*3180*/  @P0 FSETP.NEU.FTZ.AND P1, PT, R23, RZ, PT ;  /* 0x000000ff1700020b */ /* 0x000fe40003f3d000 */
[----:B------:R-:W-:Y:S02]  /*3190*/  @P3 FSEL R22, R22, -RZ, P5 ;  /* 0x800000ff16163208 */ /* 0x000fe40002800000 */
[----:B------:R-:W-:Y:S02]  /*31a0*/  @P4 FSEL R15, R15, -RZ, P6 ;  /* 0x800000ff0f0f4208 */ /* 0x000fe40003000000 */
[----:B------:R-:W-:Y:S01]  /*31b0*/  @P0 FSEL R24, R24, -RZ, P1 ;  /* 0x800000ff18180208 */ /* 0x000fe20000800000 */
[----:B------:R-:W0:Y:S08]  /*31c0*/  MUFU.RCP R13, R13 ;  /* 0x0000000d000d7308 */ /* 0x000e300000001000 */
[----:B------:R-:W1:Y:S08]  /*31d0*/  MUFU.RCP R0, R0 ;  /* 0x0000000000007308 */ /* 0x000e700000001000 */
[----:B------:R-:W2:Y:S08]  /*31e0*/  MUFU.RCP R14, R14 ;  /* 0x0000000e000e7308 */ /* 0x000eb00000001000 */
[----:B------:R-:W5:Y:S08]  /*31f0*/  MUFU.TANH R21, R21 ;  /* 0x0000001500157308 */ /* 0x000f700000002400 */
[----:B------:R-:W3:Y:S08]  /*3200*/  MUFU.TANH R22, R22 ;  /* 0x0000001600167308 */ /* 0x000ef00000002400 */
[----:B------:R-:W4:Y:S08]  /*3210*/  MUFU.TANH R15, R15 ;  /* 0x0000000f000f7308 */ /* 0x000f300000002400 */
[----:B------:R-:W4:Y:S01]  /*3220*/  MUFU.TANH R20, R24 ;  /* 0x0000001800147308 */ /* 0x000f220000002400 */
[----:B------:R-:W-:-:S04]  /*3230*/  IMAD.WIDE.U32 R18, R12, 0x8, R18 ;  /* 0x000000080c127825 */ /* 0x000fc800078e0012 */
[----:B0-----:R-:W-:Y:S01]  /*3240*/  FMUL.FTZ R6, R6, R13 ;  /* 0x0000000d06067220 */ /* 0x001fe20000410000 */
[----:B-1----:R-:W-:Y:S01]  /*3250*/  FMUL.FTZ R7, R7, R0 ;  /* 0x0000000007077220 */ /* 0x002fe20000410000 */
[----:B------:R-:W-:Y:S01]  /*3260*/  FMUL.FTZ R12, R4, R25 ;  /* 0x00000019040c7220 */ /* 0x000fe20000410000 */
[----:B--2---:R-:W-:Y:S01]  /*3270*/  FMUL.FTZ R13, R5, R14 ;  /* 0x0000000e050d7220 */ /* 0x004fe20000410000 */
[----:B-----5:R-:W-:Y:S01]  /*3280*/  FFMA.FTZ R0, -R21, R21, 1 ;  /* 0x3f80000015007423 */ /* 0x020fe20000010115 */
[----:B---3--:R-:W-:Y:S01]  /*3290*/  FFMA.FTZ R4, -R22, R22, 1 ;  /* 0x3f80000016047423 */ /* 0x008fe20000010116 */
[----:B----4-:R-:W-:Y:S02]  /*32a0*/  FFMA.FTZ R5, -R15, R15, 1 ;  /* 0x3f8000000f057423 */ /* 0x010fe4000001010f */
[----:B------:R-:W-:Y:S01]  /*32b0*/  FFMA.FTZ R21, R6, R0, R21 ;  /* 0x0000000006157223 */ /* 0x000fe20000010015 */
[----:B------:R-:W-:Y:S01]  /*32c0*/  FFMA.FTZ R4, R7, R4, R22 ;  /* 0x0000000407047223 */ /* 0x000fe20000010016 */
[----:B------:R-:W-:Y:S01]  /*32d0*/  FFMA.FTZ R5, R12, R5, R15 ;  /* 0x000000050c057223 */ /* 0x000fe2000001000f */
[----:B------:R-:W-:-:S04]  /*32e0*/  FFMA.FTZ R14, -R20, R20, 1 ;  /* 0x3f800000140e7423 */ /* 0x000fc80000010114 */
[----:B------:R-:W-:Y:S01]  /*32f0*/  FFMA.FTZ R14, R13, R14, R20 ;  /* 0x0000000e0d0e7223 */ /* 0x000fe20000010014 */
[----:B------:R-:W-:Y:S01]  /*3300*/  FMUL.FTZ R2, R2, R21 ;  /* 0x0000001502027220 */ /* 0x000fe20000410000 */
[----:B------:R-:W-:Y:S01]  /*3310*/  FMUL.FTZ R3, R3, R4 ;  /* 0x0000000403037220 */ /* 0x000fe20000410000 */
[----:B------:R-:W-:Y:S01]  /*3320*/  FMUL.FTZ R8, R8, R5 ;  /* 0x0000000508087220 */ /* 0x000fe20000410000 */
[----:B------:R-:W-:Y:S01]  /*3330*/  FMUL.FTZ R9, R9, R14 ;  /* 0x0000000e09097220 */ /* 0x000fe20000410000 */
[----:B------:R-:W-:Y:S04]  /*3340*/  STG.E.64 desc[UR4][R18.64], R16 ;  /* 0x0000001012007986 */ /* 0x000fe8000c101b04 */
[----:B------:R-:W-:Y:S04]  /*3350*/  STG.E.64 desc[UR4][R18.64+0x400], R10 ;  /* 0x0004000a12007986 */ /* 0x000fe8000c101b04 */
[----:B------:R-:W-:Y:S04]  /*3360*/  STG.E.64 desc[UR4][R18.64+0x800], R2 ;  /* 0x0008000212007986 */ /* 0x000fe8000c101b04 */
[----:B------:R-:W-:Y:S01]  /*3370*/  STG.E.64 desc[UR4][R18.64+0xc00], R8 ;  /* 0x000c000812007986 */ /* 0x000fe2000c101b04 */
[----:B------:R-:W-:Y:S05]  /*3380*/  EXIT ;  /* 0x000000000000794d */ /* 0x000fea0003800000 */
.L_x_2640:
        /* <DEDUP_REMOVED lines=15> */
.L_x_7256:


//--------------------- .text._ZN2at6native29vectorized_elementwise_kernelILi4EZZZNS0_61_GLOBAL__N__b29612f4_23_ActivationMishKernel_cu_9e10b42f_310020mish_backward_kernelERNS_14TensorIteratorEENKUlvE_clEvENKUlvE0_clEvEUlffE_St5arrayIPcLm3EEEEviT0_T1_ --------------------------
	.section	.text._ZN2at6native29vectorized_elementwise_kernelILi4EZZZNS0_61_GLOBAL__N__b29612f4_23_ActivationMishKernel_cu_9e10b42f_310020mish_backward_kernelERNS_14TensorIteratorEENKUlvE_clEvENKUlvE0_clEvEUlffE_St5arrayIPcLm3EEEEviT0_T1_,"ax",@progbits
	.align	128
        .global         _ZN2at6native29vectorized_elementwise_kernelILi4EZZZNS0_61_GLOBAL__N__b29612f4_23_ActivationMishKernel_cu_9e10b42f_310020mish_backward_kernelERNS_14TensorIteratorEENKUlvE_clEvENKUlvE0_clEvEUlffE_St5arrayIPcLm3EEEEviT0_T1_
        .type           _ZN2at6native29vectorized_elementwise_kernelILi4EZZZNS0_61_GLOBAL__N__b29612f4_23_ActivationMishKernel_cu_9e10b42f_310020mish_backward_kernelERNS_14TensorIteratorEENKUlvE_clEvENKUlvE0_clEvEUlffE_St5arrayIPcLm3EEEEviT0_T1_,@function
        .size           _ZN2at6native29vectorized_elementwise_kernelILi4EZZZNS0_61_GLOBAL__N__b29612f4_23_ActivationMishKernel_cu_9e10b42f_310020mish_backward_kernelERNS_14TensorIteratorEENKUlvE_clEvENKUlvE0_clEvEUlffE_St5arrayIPcLm3EEEEviT0_T1_,(.L_x_7257 - _ZN2at6native29vectorized_elementwise_kernelILi4EZZZNS0_61_GLOBAL__N__b29612f4_23_ActivationMishKernel_cu_9e10b42f_310020mish_backward_kernelERNS_14TensorIteratorEENKUlvE_clEvENKUlvE0_clEvEUlffE_St5arrayIPcLm3EEEEviT0_T1_)
        .other          _ZN2at6native29vectorized_elementwise_kernelILi4EZZZNS0_61_GLOBAL__N__b29612f4_23_ActivationMishKernel_cu_9e10b42f_310020mish_backward_kernelERNS_14TensorIteratorEENKUlvE_clEvENKUlvE0_clEvEUlffE_St5arrayIPcLm3EEEEviT0_T1_,@"STO_CUDA_ENTRY STV_DEFAULT"
_ZN2at6native29vectorized_elementwise_kernelILi4EZZZNS0_61_GLOBAL__N__b29612f4_23_ActivationMishKernel_cu_9e10b42f_310020mish_backward_kernelERNS_14TensorIteratorEENKUlvE_clEvENKUlvE0_clEvEUlffE_St5arrayIPcLm3EEEEviT0_T1_:
.text._ZN2at6native29vectorized_elementwise_kernelILi4EZZZNS0_61_GLOBAL__N__b29612f4_23_ActivationMishKernel_cu_9e10b42f_310020mish_backward_kernelERNS_14TensorIteratorEENKUlvE_clEvENKUlvE0_clEvEUlffE_St5arrayIPcLm3EEEEviT0_T1_:
        /* <DEDUP_REMOVED lines=136> */
.L_x_2643:
[----:B------:R-:W-:Y:S05]  /*0880*/  BSYNC.RECONVERGENT B0 ;  /* 0x0000000000007941 */ /* 0x000fea0003800200 */
.L_x_2642:
        /* <DEDUP_REMOVED lines=43> */
.L_x_2645:
[----:B------:R-:W-:Y:S05]  /*0b40*/  BSYNC.RECONVERGENT B0 ;  /* 0x0000000000007941 */ /* 0x000fea0003800200 */
.L_x_2644:
        /* <DEDUP_REMOVED lines=43> */
.L_x_2647:
[----:B------:R-:W-:Y:S05]  /*0e00*/  BSYNC.RECONVERGENT B0 ;  /* 0x0000000000007941 */ /* 0x000fea0003800200 */
.L_x_2646:
        /* <DEDUP_REMOVED lines=43> */
.L_x_2649:
[----:B------:R-:W-:Y:S05]  /*10c0*/  BSYNC.RECONVERGENT B0 ;  /* 0x0000000000007941 */ /* 0x000fea0003800200 */
.L_x_2648:
        /* <DEDUP_REMOVED lines=52> */
.L_x_2651:
[----:B------:R-:W-:Y:S05]  /*1410*/  BSYNC.RECONVERGENT B0 ;  /* 0x0000000000007941 */ /* 0x000fea0003800200 */
.L_x_2650:
        /* <DEDUP_REMOVED lines=41> */
.L_x_2653:
[----:B------:R-:W-:Y:S05]  /*16b0*/  BSYNC.RECONVERGENT B0 ;  /* 0x0000000000007941 */ /* 0x000fea0003800200 */
.L_x_2652:
        /* <DEDUP_REMOVED lines=41> */
.L_x_2655:
[----:B------:R-:W-:Y:S05]  /*1950*/  BSYNC.RECONVERGENT B0 ;  /* 0x0000000000007941 */ /* 0x000fea0003800200 */
.L_x_2654:
        /* <DEDUP_REMOVED lines=41> */
.L_x_2657:
[----:B------:R-:W-:Y:S05]  /*1bf0*/  BSYNC.RECONVERGENT B0 ;  /* 0x0000000000007941 */ /* 0x000fea0003800200 */
.L_x_2656:
        /* <DEDUP_REMOVED lines=18> */
.L_x_2660:
[----:B------:R-:W-:-:S13]  /*1d20*/  ISETP.GE.U32.AND P0, PT, R3, R2, PT ;  /* 0x000000020300720c */ /* 0x000fda0003f06070 */
[----:B------:R-:W-:Y:S05]  /*1d30*/  @P0 BRA `(.L_x_2662) ;  /* 0x0000000000300947 */ /* 0x000fea0003800000 */
[----:B0-----:R-:W0:Y:S01]  /*1d40*/  LDC.64 R4, c[0x0][0x388] ;  /* 0x0000e200ff047b82 */ /* 0x001e220000000a00 */
[----:B------:R-:W-:Y:S02]  /*1d50*/  IADD3 R7, PT, PT, R0, R3, RZ ;  /* 0x0000000300077210 */ /* 0x000fe40007ffe0ff */
[----:B------:R-:W-:-:S03]  /*1d60*/  IADD3 R3, PT, PT, R3, 0x80, RZ ;  /* 0x0000008003037810 */ /* 0x000fc60007ffe0ff */
[----:B0-----:R-:W-:-:S05]  /*1d70*/  IMAD.WIDE.U32 R4, R7, 0x4, R4 ;  /* 0x0000000407047825 */ /* 0x001fca00078e0004 */
[----:B------:R1:W-:Y:S02]  /*1d80*/  STG.E desc[UR4][R4.64], R10 ;  /* 0x0000000a04007986 */ /* 0x0003e4000c101904 */
.L_x_2661:
[----:B------:R-:W-:-:S13]  /*1d90*/  ISETP.GE.U32.AND P0, PT, R3, R2, PT ;  /* 0x000000020300720c */ /* 0x000fda0003f06070 */
[----:B------:R-:W-:Y:S05]  /*1da0*/  @P0 BRA `(.L_x_2663) ;  /* 0x0000000000340947 */ /* 0x000fea0003800000 */
[----:B01----:R-:W0:Y:S01]  /*1db0*/  LDC.64 R4, c[0x0][0x388] ;  /* 0x0000e200ff047b82 */ /* 0x003e220000000a00 */
[----:B------:R-:W-:Y:S02]  /*1dc0*/  IADD3 R7, PT, PT, R0, R3, RZ ;  /* 0x0000000300077210 */ /* 0x000fe40007ffe0ff */
[----:B------:R-:W-:-:S03]  /*1dd0*/  IADD3 R3, PT, PT, R3, 0x80, RZ ;  /* 0x0000008003037810 */ /* 0x000fc60007ffe0ff */
[----:B0-----:R-:W-:-:S05]  /*1de0*/  IMAD.WIDE.U32 R4, R7, 0x4, R4 ;  /* 0x0000000407047825 */ /* 0x001fca00078e0004 */
[----:B------:R1:W-:Y:S02]  /*1df0*/  STG.E desc[UR4][R4.64], R12 ;  /* 0x0000000c04007986 */ /* 0x0003e4000c101904 */
.L_x_2662:
        /* <DEDUP_REMOVED lines=8> */
.L_x_2663:
[----:B------:R-:W-:Y:S05]  /*1e80*/  BSYNC.RELIABLE B1 ;  /* 0x0000000000017941 */ /* 0x000fea0003800100 */
.L_x_2659:
[----:B------:R-:W-:-:S13]  /*1e90*/  ISETP.GE.U32.AND P0, PT, R3, R2, PT ;  /* 0x000000020300720c */ /* 0x000fda0003f06070 */
[----:B012---:R-:W0:Y:S01]  /*1ea0*/  @!P0 LDC.64 R4, c[0x0][0x388] ;  /* 0x0000e200ff048b82 */ /* 0x007e220000000a00 */
[----:B------:R-:W-:Y:S02]  /*1eb0*/  @!P0 IADD3 R7, PT, PT, R0, R3, RZ ;  /* 0x0000000300078210 */ /* 0x000fe40007ffe0ff */
[----:B------:R-:W-:-:S03]  /*1ec0*/  @!P0 IADD3 R3, PT, PT, R3, 0x80, RZ ;  /* 0x0000008003038810 */ /* 0x000fc60007ffe0ff */
[----:B0-----:R-:W-:-:S05]  /*1ed0*/  @!P0 IMAD.WIDE.U32 R4, R7, 0x4, R4 ;  /* 0x0000000407048825 */ /* 0x001fca00078e0004 */
[----:B------:R2:W-:Y:S02]  /*1ee0*/  @!P0 STG.E desc[UR4][R4.64], R22 ;  /* 0x0000001604008986 */ /* 0x0005e4000c101904 */
.L_x_2664:
[----:B------:R-:W-:Y:S05]  /*1ef0*/  BSYNC.RECONVERGENT B0 ;  /* 0x0000000000007941 */ /* 0x000fea0003800200 */
.L_x_2658:
        /* <DEDUP_REMOVED lines=8> */
.L_x_2641:
[----:B------:R-:W0:Y:S01]  /*1f80*/  S2R R2, SR_TID.X ;  /* 0x0000000000027919 */ /* 0x000e220000002100 */
[----:B------:R-:W1:Y:S08]  /*1f90*/  LDC.64 R4, c[0x0][0x398] ;  /* 0x0000e600ff047b82 */ /* 0x000e700000000a00 */
[----:B------:R-:W2:Y:S01]  /*1fa0*/  LDC.64 R8, c[0x0][0x390] ;  /* 0x0000e400ff087b82 */ /* 0x000ea20000000a00 */
[----:B-1----:R-:W-:-:S04]  /*1fb0*/  IMAD.WIDE.U32 R4, R0, 0x4, R4 ;  /* 0x0000000400047825 */ /* 0x002fc800078e0004 */
[----:B0-----:R-:W-:-:S05]  /*1fc0*/  IMAD.WIDE.U32 R16, R2, 0x10, R4 ;  /* 0x0000001002107825 */ /* 0x001fca00078e0004 */
[----:B------:R-:W3:Y:S04]  /*1fd0*/  LDG.E.128 R12, desc[UR4][R16.64] ;  /* 0x00000004100c7981 */ /* 0x000ee8000c1e1d00 */
[----:B------:R-:W4:Y:S01]  /*1fe0*/  LDG.E.128 R4, desc[UR4][R16.64+0x800] ;  /* 0x0008000410047981 */ /* 0x000f22000c1e1d00 */
[----:B------:R-:W-:Y:S01]  /*1ff0*/  MOV R20, 0x3d39bf78 ;  /* 0x3d39bf7800147802 */ /* 0x000fe20000000f00 */
[----:B--2---:R-:W-:-:S04]  /*2000*/  IMAD.WIDE.U32 R8, R0, 0x4, R8 ;  /* 0x0000000400087825 */ /* 0x004fc800078e0008 */
[----:B------:R-:W-:-:S05]  /*2010*/  IMAD.WIDE.U32 R8, R2, 0x10, R8 ;  /* 0x0000001002087825 */ /* 0x000fca00078e0008 */
[----:B------:R-:W2:Y:S01]  /*2020*/  LDG.E.128 R16, desc[UR4][R8.64] ;  /* 0x0000000408107981 */ /* 0x000ea2000c1e1d00 */
[----:B---3--:R-:W-:-:S06]  /*2030*/  FMUL.FTZ R11, R12, 1.4426950216293334961 ;  /* 0x3fb8aa3b0c0b7820 */ /* 0x008fcc0000410000 */
[----:B------:R-:W0:Y:S02]  /*2040*/  MUFU.EX2 R11, R11 ;  /* 0x0000000b000b7308 */ /* 0x000e240000000800 */
[----:B0-----:R-:W-:-:S05]  /*2050*/  FADD.FTZ.RZ R3, R11, 1 ;  /* 0x3f8000000b037421 */ /* 0x001fca000001c000 */
[----:B------:R-:W-:-:S04]  /*2060*/  IADD3 R3, PT, PT, R3, -0x3f400000, RZ ;  /* 0xc0c0000003037810 */ /* 0x000fc80007ffe0ff */
[----:B------:R-:W-:Y:S01]  /*2070*/  LOP3.LUT R22, R3, 0xff800000, RZ, 0xc0, !PT ;  /* 0xff80000003167812 */ /* 0x000fe200078ec0ff */
[----:B------:R-:W-:-:S03]  /*2080*/  HFMA2 R3, -RZ, RZ, 1.625, 0 ;  /* 0x3e800000ff037431 */ /* 0x000fc600000001ff */
        /* <DEDUP_REMOVED lines=11> */
[----:B------:R-:W-:Y:S02]  /*2140*/  FMUL.FTZ R23, R12, -1.4426950216293334961 ;  /* 0xbfb8aa3b0c177820 */ /* 0x000fe40000410000 */
[----:B------:R-:W-:Y:S01]  /*2150*/  FFMA.FTZ R10, R21, R10, 0.33333510160446166992 ;  /* 0x3eaaaae6150a7423 */ /* 0x000fe2000001000a */
[----:B------:R-:W-:-:S03]  /*2160*/  ISETP.GT.AND P1, PT, R11, -0x40800000, P0 ;  /* 0xbf8000000b00780c */ /* 0x000fc60000724270 */
[C---:B------:R-:W-:Y:S01]  /*2170*/  FFMA.FTZ R24, R21.reuse, R10, -0.5 ;  /* 0xbf00000015187423 */ /* 0x040fe2000001000a */
[----:B------:R-:W0:Y:S01]  /*2180*/  MUFU.EX2 R23, R23 ;  /* 0x0000001700177308 */ /* 0x000e220000000800 */
[----:B------:R-:W-:Y:S02]  /*2190*/  I2FP.F32.S32 R22, R22 ;  /* 0x0000001600167245 */ /* 0x000fe40000201400 */
[----:B------:R-:W-:-:S03]  /*21a0*/  FMUL.FTZ R24, R21, R24 ;  /* 0x0000001815187220 */ /* 0x000fc60000410000 */
[----:B------:R-:W-:Y:S01]  /*21b0*/  FMUL.FTZ R22, R22, 1.1920928955078125e-07 ;  /* 0x3400000016167820 */ /* 0x000fe20000410000 */
[----:B------:R-:W-:Y:S01]  /*21c0*/  FFMA.FTZ R21, R21, R24, R21 ;  /* 0x0000001815157223 */ /* 0x000fe20000010015 */
[----:B------:R-:W-:Y:S01]  /*21d0*/  @P0 MOV R24, 0x7f800000 ;  /* 0x7f80000000180802 */ /* 0x000fe20000000f00 */
[----:B------:R-:W-:Y:S02]  /*21e0*/  FMUL.FTZ R25, R13, 1.4426950216293334961 ;  /* 0x3fb8aa3b0d197820 */ /* 0x000fe40000410000 */
[----:B------:R-:W-:Y:S02]  /*21f0*/  FFMA.FTZ R22, R22, 0.69314718246459960938, R21 ;  /* 0x3f31721816167823 */ /* 0x000fe40000010015 */
[C---:B------:R-:W-:Y:S01]  /*2200*/  @P1 FFMA.FTZ R22, R11.reuse, R24, +INF ;  /* 0x7f8000000b161423 */ /* 0x040fe20000010018 */
[----:B------:R-:W-:Y:S01]  /*2210*/  @P0 FSETP.NEU.FTZ.AND P1, PT, R11, RZ, PT ;  /* 0x000000ff0b00020b */ /* 0x000fe20003f3d000 */
[----:B0-----:R-:W-:Y:S01]  /*2220*/  FADD.FTZ R21, R23, 1 ;  /* 0x3f80000017157421 */ /* 0x001fe20000010000 */
[----:B------:R-:W0:Y:S02]  /*2230*/  MUFU.EX2 R10, R25 ;  /* 0x00000019000a7308 */ /* 0x000e240000000800 */
[----:B------:R-:W-:-:S03]  /*2240*/  @P0 FSEL R22, R22, -RZ, P1 ;  /* 0x800000ff16160208 */ /* 0x000fc60000800000 */
[----:B------:R-:W1:Y:S01]  /*2250*/  MUFU.RCP R21, R21 ;  /* 0x0000001500157308 */ /* 0x000e620000001000 */
[----:B------:R-:W-:-:S07]  /*2260*/  FMUL.FTZ R11, R14, 1.4426950216293334961 ;  /* 0x3fb8aa3b0e0b7820 */ /* 0x000fce0000410000 */
[----:B------:R-:W3:Y:S01]  /*2270*/  MUFU.TANH R22, R22 ;  /* 0x0000001600167308 */ /* 0x000ee20000002400 */
[----:B0-----:R-:W-:-:S07]  /*2280*/  FADD.FTZ.RZ R23, R10, 1 ;  /* 0x3f8000000a177421 */ /* 0x001fce000001c000 */
[----:B------:R-:W0:Y:S01]  /*2290*/  MUFU.EX2 R11, R11 ;  /* 0x0000000b000b7308 */ /* 0x000e220000000800 */
[----:B------:R-:W-:Y:S01]  /*22a0*/  IADD3 R23, PT, PT, R23, -0x3f400000, RZ ;  /* 0xc0c0000017177810 */ /* 0x000fe20007ffe0ff */
[----:B-1----:R-:W-:-:S03]  /*22b0*/  FMUL.FTZ R21, R12, R21 ;  /* 0x000000150c157220 */ /* 0x002fc60000410000 */
[----:B------:R-:W-:Y:S01]  /*22c0*/  LOP3.LUT R23, R23, 0xff800000, RZ, 0xc0, !PT ;  /* 0xff80000017177812 */ /* 0x000fe200078ec0ff */
[----:B---3--:R-:W-:-:S03]  /*22d0*/  FFMA.FTZ R12, -R22, R22, 1 ;  /* 0x3f800000160c7423 */ /* 0x008fc60000010116 */
[----:B------:R-:W-:Y:S01]  /*22e0*/  IADD3 R24, PT, PT, -R23, 0x40800000, RZ ;  /* 0x4080000017187810 */ /* 0x000fe20007ffe1ff */
[----:B------:R-:W-:Y:S01]  /*22f0*/  FFMA.FTZ R21, R21, R12, R22 ;  /* 0x0000000c15157223 */ /* 0x000fe20000010016 */
[----:B0-----:R-:W-:Y:S01]  /*2300*/  FADD.FTZ.RZ R12, R11, 1 ;  /* 0x3f8000000b0c7421 */ /* 0x001fe2000001c000 */
[----:B------:R-:W-:Y:S02]  /*2310*/  IADD3 R25, PT, PT, R10, -R23, RZ ;  /* 0x800000170a197210 */ /* 0x000fe40007ffe0ff */
[----:B------:R-:W-:Y:S02]  /*2320*/  FFMA.FTZ R24, R24, R3, -1 ;  /* 0xbf80000018187423 */ /* 0x000fe40000010003 */
[----:B------:R-:W-:Y:S02]  /*2330*/  IADD3 R12, PT, PT, R12, -0x3f400000, RZ ;  /* 0xc0c000000c0c7810 */ /* 0x000fe40007ffe0ff */
[----:B------:R-:W-:Y:S02]  /*2340*/  FADD.FTZ R25, R25, R24 ;  /* 0x0000001819197221 */ /* 0x000fe40000010000 */
[----:B------:R-:W-:-:S02]  /*2350*/  LOP3.LUT R22, R12, 0xff800000, RZ, 0xc0, !PT ;  /* 0xff8000000c167812 */ /* 0x000fc400078ec0ff */
[C---:B------:R-:W-:Y:S02]  /*2360*/  FFMA.FTZ R24, R25.reuse, -R20, 0.10546888411045074463 ;  /* 0x3dd8001219187423 */ /* 0x040fe40000010814 */
[----:B------:R-:W-:Y:S02]  /*2370*/  IADD3 R12, PT, PT, -R22, 0x40800000, RZ ;  /* 0x40800000160c7810 */ /* 0x000fe40007ffe1ff */
[----:B------:R-:W-:Y:S01]  /*2380*/  FFMA.FTZ R24, R25, R24, -0.13229703903198242188 ;  /* 0xbe0778e019187423 */ /* 0x000fe20000010018 */
[----:B------:R-:W-:Y:S02]  /*2390*/  IADD3 R27, PT, PT, R11, -R22, RZ ;  /* 0x800000160b1b7210 */ /* 0x000fe40007ffe0ff */
[----:B------:R-:W-:Y:S01]  /*23a0*/  FFMA.FTZ R12, R12, R3, -1 ;  /* 0xbf8000000c0c7423 */ /* 0x000fe20000010003 */
[----:B------:R-:W-:-:S03]  /*23b0*/  FFMA.FTZ R24, R25, R24, 0.14491446316242218018 ;  /* 0x3e14647519187423 */ /* 0x000fc60000010018 */
[----:B------:R-:W-:Y:S01]  /*23c0*/  FADD.FTZ R27, R27, R12 ;  /* 0x0000000c1b1b7221 */ /* 0x000fe20000010000 */
[----:B------:R-:W-:-:S03]  /*23d0*/  FFMA.FTZ R24, R25, R24, -0.16641564667224884033 ;  /* 0xbe2a68dd19187423 */ /* 0x000fc60000010018 */
[----:B------:R-:W-:Y:S01]  /*23e0*/  FFMA.FTZ R12, R27, -R20, 0.10546888411045074463 ;  /* 0x3dd800121b0c7423 */ /* 0x000fe20000010814 */
[----:B------:R-:W-:-:S03]  /*23f0*/  FFMA.FTZ R24, R25, R24, 0.19988867640495300293 ;  /* 0x3e4caf9e19187423 */ /* 0x000fc60000010018 */
[----:B------:R-:W-:Y:S01]  /*2400*/  FFMA.FTZ R12, R27, R12, -0.13229703903198242188 ;  /* 0xbe0778e01b0c7423 */ /* 0x000fe2000001000c */
[----:B------:R-:W-:-:S03]  /*2410*/  FFMA.FTZ R24, R25, R24, -0.25000196695327758789 ;  /* 0xbe80004219187423 */ /* 0x000fc60000010018 */
[----:B------:R-:W-:Y:S01]  /*2420*/  FFMA.FTZ R12, R27, R12, 0.14491446316242218018 ;  /* 0x3e1464751b0c7423 */ /* 0x000fe2000001000c */
[----:B------:R-:W-:Y:S01]  /*2430*/  FFMA.FTZ R24, R25, R24, 0.33333510160446166992 ;  /* 0x3eaaaae619187423 */ /* 0x000fe20000010018 */
[C---:B------:R-:W-:Y:S02]  /*2440*/  ISETP.GE.U32.AND P0, PT, R10.reuse, 0x7f800000, PT ;  /* 0x7f8000000a00780c */ /* 0x040fe40003f06070 */
[----:B------:R-:W-:Y:S01]  /*2450*/  FFMA.FTZ R12, R27, R12, -0.16641564667224884033 ;  /* 0xbe2a68dd1b0c7423 */ /* 0x000fe2000001000c */
[----:B------:R-:W-:Y:S01]  /*2460*/  FFMA.FTZ R24, R25, R24, -0.5 ;  /* 0xbf00000019187423 */ /* 0x000fe20000010018 */
[----:B------:R-:W-:Y:S02]  /*2470*/  I2FP.F32.S32 R23, R23 ;  /* 0x0000001700177245 */ /* 0x000fe40000201400 */
[----:B------:R-:W-:Y:S01]  /*2480*/  FFMA.FTZ R12, R27, R12, 0.19988867640495300293 ;  /* 0x3e4caf9e1b0c7423 */ /* 0x000fe2000001000c */
[----:B------:R-:W-:Y:S01]  /*2490*/  FMUL.FTZ R24, R25, R24 ;  /* 0x0000001819187220 */ /* 0x000fe20000410000 */
[----:B------:R-:W-:Y:S01]  /*24a0*/  ISETP.GT.AND P1, PT, R10, -0x40800000, P0 ;  /* 0xbf8000000a00780c */ /* 0x000fe20000724270 */
[----:B------:R-:W-:Y:S01]  /*24b0*/  FMUL.FTZ R23, R23, 1.1920928955078125e-07 ;  /* 0x3400000017177820 */ /* 0x000fe20000410000 */
[----:B------:R-:W-:Y:S01]  /*24c0*/  FFMA.FTZ R12, R27, R12, -0.25000196695327758789 ;  /* 0xbe8000421b0c7423 */ /* 0x000fe2000001000c */
[----:B------:R-:W-:-:S03]  /*24d0*/  FFMA.FTZ R24, R25, R24, R25 ;  /* 0x0000001819187223 */ /* 0x000fc60000010019 */
[----:B------:R-:W-:Y:S01]  /*24e0*/  FFMA.FTZ R12, R27, R12, 0.33333510160446166992 ;  /* 0x3eaaaae61b0c7423 */ /* 0x000fe2000001000c */
[----:B------:R-:W-:Y:S01]  /*24f0*/  FFMA.FTZ R24, R23, 0.69314718246459960938, R24 ;  /* 0x3f31721817187823 */ /* 0x000fe20000010018 */
[----:B------:R-:W-:Y:S02]  /*2500*/  @P0 MOV R23, 0x7f800000 ;  /* 0x7f80000000170802 */ /* 0x000fe40000000f00 */
[----:B------:R-:W-:-:S03]  /*2510*/  FFMA.FTZ R12, R27, R12, -0.5 ;  /* 0xbf0000001b0c7423 */ /* 0x000fc6000001000c */
[----:B------:R-:W-:Y:S01]  /*2520*/  @P1 FFMA.FTZ R24, R10, R23, +INF ;  /* 0x7f8000000a181423 */ /* 0x000fe20000010017 */
[----:B------:R-:W-:Y:S01]  /*2530*/  FMUL.FTZ R23, R13, -1.4426950216293334961 ;  /* 0xbfb8aa3b0d177820 */ /* 0x000fe20000410000 */
[----:B------:R-:W-:Y:S01]  /*2540*/  FMUL.FTZ R12, R27, R12 ;  /* 0x0000000c1b0c7220 */ /* 0x000fe20000410000 */
[----:B------:R-:W-:Y:S01]  /*2550*/  FMUL.FTZ R28, R15, 1.4426950216293334961 ;  /* 0x3fb8aa3b0f1c7820 */ /* 0x000fe20000410000 */
[----:B------:R-:W-:Y:S01]  /*2560*/  ISETP.GE.U32.AND P2, PT, R11, 0x7f800000, PT ;  /* 0x7f8000000b00780c */ /* 0x000fe20003f46070 */
[----:B------:R-:W-:Y:S01]  /*2570*/  FMUL.FTZ R25, R14, -1.4426950216293334961 ;  /* 0xbfb8aa3b0e197820 */ /* 0x000fe20000410000 */
[----:B------:R-:W-:Y:S01]  /*2580*/  @P0 FSETP.NEU.FTZ.AND P1, PT, R10, RZ, PT ;  /* 0x000000ff0a00020b */ /* 0x000fe20003f3d000 */
[----:B------:R-:W-:Y:S01]  /*2590*/  FFMA.FTZ R27, R27, R12, R27 ;  /* 0x0000000c1b1b7223 */ /* 0x000fe2000001001b */
[----:B------:R-:W0:Y:S01]  /*25a0*/  MUFU.EX2 R10, R23 ;  /* 0x00000017000a7308 */ /* 0x000e220000000800 */
[----:B------:R-:W-:-:S03]  /*25b0*/  ISETP.GT.AND P3, PT, R11, -0x40800000, P2 ;  /* 0xbf8000000b00780c */ /* 0x000fc60001764270 */
[----:B------:R1:W3:Y:S01]  /*25c0*/  MUFU.EX2 R12, R28 ;  /* 0x0000001c000c7308 */ /* 0x0002e20000000800 */
[----:B------:R-:W-:-:S03]  /*25d0*/  I2FP.F32.S32 R22, R22 ;  /* 0x0000001600167245 */ /* 0x000fc60000201400 */
[----:B------:R-:W5:Y:S02]  /*25e0*/  MUFU.EX2 R25, R25 ;  /* 0x0000001900197308 */ /* 0x000f640000000800 */
[----:B------:R-:W-:Y:S01]  /*25f0*/  FMUL.FTZ R22, R22, 1.1920928955078125e-07 ;  /* 0x3400000016167820 */ /* 0x000fe20000410000 */
[----:B-1----:R-:W-:Y:S01]  /*2600*/  @P2 MOV R28, 0x7f800000 ;  /* 0x7f800000001c2802 */ /* 0x002fe20000000f00 */
[----:B0-----:R-:W-:Y:S02]  /*2610*/  FADD.FTZ R26, R10, 1 ;  /* 0x3f8000000a1a7421 */ /* 0x001fe40000010000 */
[----:B------:R-:W-:Y:S01]  /*2620*/  FFMA.FTZ R10, R22, 0.69314718246459960938, R27 ;  /* 0x3f317218160a7823 */ /* 0x000fe2000001001b */
[----:B------:R-:W-:Y:S01]  /*2630*/  @P0 FSEL R24, R24, -RZ, P1 ;  /* 0x800000ff18180208 */ /* 0x000fe20000800000 */
[----:B---3--:R-:W-:Y:S01]  /*2640*/  FADD.FTZ.RZ R22, R12, 1 ;  /* 0x3f8000000c167421 */ /* 0x008fe2000001c000 */
[C---:B------:R-:W-:Y:S01]  /*2650*/  @P3 FFMA.FTZ R10, R11.reuse, R28, +INF ;  /* 0x7f8000000b0a3423 */ /* 0x040fe2000001001c */
[----:B------:R-:W-:Y:S01]  /*2660*/  @P2 FSETP.NEU.FTZ.AND P0, PT, R11, RZ, PT ;  /* 0x000000ff0b00220b */ /* 0x000fe20003f1d000 */
[----:B-----5:R-:W-:-:S02]  /*2670*/  FADD.FTZ R11, R25, 1 ;  /* 0x3f800000190b7421 */ /* 0x020fc40000010000 */
[----:B------:R-:W-:Y:S01]  /*2680*/  IADD3 R23, PT, PT, R22, -0x3f400000, RZ ;  /* 0xc0c0000016177810 */ /* 0x000fe20007ffe0ff */
[----:B------:R-:W0:Y:S01]  /*2690*/  MUFU.RCP R26, R26 ;  /* 0x0000001a001a7308 */ /* 0x000e220000001000 */
[----:B------:R-:W-:-:S07]  /*26a0*/  @P2 FSEL R10, R10, -RZ, P0 ;  /* 0x800000ff0a0a2208 */ /* 0x000fce0000000000 */
[----:B------:R-:W1:Y:S08]  /*26b0*/  MUFU.TANH R22, R24 ;  /* 0x0000001800167308 */ /* 0x000e700000002400 */
[----:B------:R-:W3:Y:S08]  /*26c0*/  MUFU.RCP R11, R11 ;  /* 0x0000000b000b7308 */ /* 0x000ef00000001000 */
[----:B------:R-:W5:Y:S01]  /*26d0*/  MUFU.TANH R10, R10 ;  /* 0x0000000a000a7308 */ /* 0x000f620000002400 */
[----:B------:R-:W-:Y:S01]  /*26e0*/  LOP3.LUT R23, R23, 0xff800000, RZ, 0xc0, !PT ;  /* 0xff80000017177812 */ /* 0x000fe200078ec0ff */
[----:B0-----:R-:W-:Y:S01]  /*26f0*/  FMUL.FTZ R13, R13, R26 ;  /* 0x0000001a0d0d7220 */ /* 0x001fe20000410000 */
[----:B-1----:R-:W-:-:S02]  /*2700*/  FFMA.FTZ R24, -R22, R22, 1 ;  /* 0x3f80000016187423 */ /* 0x002fc40000010116 */
[----:B------:R-:W-:Y:S02]  /*2710*/  IADD3 R28, PT, PT, -R23, 0x40800000, RZ ;  /* 0x40800000171c7810 */ /* 0x000fe40007ffe1ff */
[----:B------:R-:W-:Y:S01]  /*2720*/  FFMA.FTZ R22, R13, R24, R22 ;  /* 0x000000180d167223 */ /* 0x000fe20000010016 */
[----:B------:R-:W-:Y:S01]  /*2730*/  IADD3 R25, PT, PT, R12, -R23, RZ ;  /* 0x800000170c197210 */ /* 0x000fe20007ffe0ff */
[----:B---3--:R-:W-:Y:S01]  /*2740*/  FMUL.FTZ R11, R14, R11 ;  /* 0x0000000b0e0b7220 */ /* 0x008fe20000410000 */
[----:B------:R-:W-:Y:S01]  /*2750*/  FFMA.FTZ R28, R28, R3, -1 ;  /* 0xbf8000001c1c7423 */ /* 0x000fe20000010003 */
[----:B-----5:R-:W-:-:S03]  /*2760*/  FFMA.FTZ R13, -R10, R10, 1 ;  /* 0x3f8000000a0d7423 */ /* 0x020fc6000001010a */
[----:B------:R-:W-:Y:S01]  /*2770*/  FADD.FTZ R25, R25, R28 ;  /* 0x0000001c19197221 */ /* 0x000fe20000010000 */
[----:B------:R-:W-:Y:S02]  /*2780*/  FFMA.FTZ R13, R11, R13, R10 ;  /* 0x0000000d0b0d7223 */ /* 0x000fe4000001000a */
[----:B------:R-:W3:Y:S01]  /*2790*/  LDG.E.128 R8, desc[UR4][R8.64+0x800] ;  /* 0x0008000408087981 */ /* 0x000ee2000c1e1d00 */
        /* <DEDUP_REMOVED lines=8> */
[----:B------:R-:W-:Y:S01]  /*2820*/  FMUL.FTZ R24, R25, R24 ;  /* 0x0000001819187220 */ /* 0x000fe20000410000 */
[----:B------:R-:W-:-:S03]  /*2830*/  ISETP.GE.U32.AND P0, PT, R12, 0x7f800000, PT ;  /* 0x7f8000000c00780c */ /* 0x000fc60003f06070 */
[----:B------:R-:W-:Y:S01]  /*2840*/  FFMA.FTZ R25, R25, R24, R25 ;  /* 0x0000001819197223 */ /* 0x000fe20000010019 */
[----:B------:R-:W-:Y:S01]  /*2850*/  I2FP.F32.S32 R24, R23 ;  /* 0x0000001700187245 */ /* 0x000fe20000201400 */
[----:B----4-:R-:W-:Y:S01]  /*2860*/  FMUL.FTZ R23, R4, 1.4426950216293334961 ;  /* 0x3fb8aa3b04177820 */ /* 0x010fe20000410000 */
[----:B------:R-:W-:Y:S01]  /*2870*/  FMUL.FTZ R14, R15, -1.4426950216293334961 ;  /* 0xbfb8aa3b0f0e7820 */ /* 0x000fe20000410000 */
[----:B------:R-:W-:-:S04]  /*2880*/  ISETP.GT.AND P1, PT, R12, -0x40800000, P0 ;  /* 0xbf8000000c00780c */ /* 0x000fc80000724270 */
[----:B------:R-:W0:Y:S04]  /*2890*/  MUFU.EX2 R23, R23 ;  /* 0x0000001700177308 */ /* 0x000e280000000800 */
[----:B------:R-:W1:Y:S01]  /*28a0*/  MUFU.EX2 R14, R14 ;  /* 0x0000000e000e7308 */ /* 0x000e620000000800 */
[----:B------:R-:W-:Y:S01]  /*28b0*/  FMUL.FTZ R24, R24, 1.1920928955078125e-07 ;  /* 0x3400000018187820 */ /* 0x000fe20000410000 */
[----:B------:R-:W-:-:S03]  /*28c0*/  @P0 MOV R27, 0x7f800000 ;  /* 0x7f800000001b0802 */ /* 0x000fc60000000f00 */
[----:B------:R-:W-:Y:S02]  /*28d0*/  FFMA.FTZ R25, R24, 0.69314718246459960938, R25 ;  /* 0x3f31721818197823 */ /* 0x000fe40000010019 */
[C---:B------:R-:W-:Y:S01]  /*28e0*/  @P1 FFMA.FTZ R25, R12.reuse, R27, +INF ;  /* 0x7f8000000c191423 */ /* 0x040fe2000001001b */
[----:B------:R-:W-:Y:S01]  /*28f0*/  @P0 FSETP.NEU.FTZ.AND P1, PT, R12, RZ, PT ;  /* 0x000000ff0c00020b */ /* 0x000fe20003f3d000 */
[----:B0-----:R-:W-:-:S03]  /*2900*/  FADD.FTZ.RZ R12, R23, 1 ;  /* 0x3f800000170c7421 */ /* 0x001fc6000001c000 */
[----:B------:R-:W-:Y:S01]  /*2910*/  @P0 FSEL R25, R25, -RZ, P1 ;  /* 0x800000ff19190208 */ /* 0x000fe20000800000 */
[----:B-1----:R-:W-:Y:S01]  /*2920*/  FADD.FTZ R26, R14, 1 ;  /* 0x3f8000000e1a7421 */ /* 0x002fe20000010000 */
[----:B------:R-:W-:Y:S02]  /*2930*/  IADD3 R24, PT, PT, R12, -0x3f400000, RZ ;  /* 0xc0c000000c187810 */ /* 0x000fe40007ffe0ff */
[----:B------:R-:W0:Y:S02]  /*2940*/  MUFU.TANH R12, R25 ;  /* 0x00000019000c7308 */ /* 0x000e240000002400 */
[----:B------:R-:W-:-:S06]  /*2950*/  LOP3.LUT R24, R24, 0xff800000, RZ, 0xc0, !PT ;  /* 0xff80000018187812 */ /* 0x000fcc00078ec0ff */
[----:B------:R0:W1:Y:S01]  /*2960*/  MUFU.RCP R14, R26 ;  /* 0x0000001a000e7308 */ /* 0x0000620000001000 */
[----:B------:R-:W-:-:S05]  /*2970*/  IADD3 R28, PT, PT, -R24, 0x40800000, RZ ;  /* 0x40800000181c7810 */ /* 0x000fca0007ffe1ff */
[----:B------:R-:W-:Y:S01]  /*2980*/  FFMA.FTZ R29, R28, R3, -1 ;  /* 0xbf8000001c1d7423 */ /* 0x000fe20000010003 */
[----:B------:R-:W-:Y:S01]  /*2990*/  IADD3 R28, PT, PT, R23, -R24, RZ ;  /* 0x80000018171c7210 */ /* 0x000fe20007ffe0ff */
[----:B0-----:R-:W-:Y:S01]  /*29a0*/  FFMA.FTZ R26, -R12, R12, 1 ;  /* 0x3f8000000c1a7423 */ /* 0x001fe2000001010c */
[----:B-1----:R-:W-:-:S03]  /*29b0*/  FMUL.FTZ R27, R15, R14 ;  /* 0x0000000e0f1b7220 */ /* 0x002fc60000410000 */
[----:B------:R-:W-:Y:S01]  /*29c0*/  FADD.FTZ R15, R28, R29 ;  /* 0x0000001d1c0f7221 */ /* 0x000fe20000010000 */
[----:B------:R-:W-:-:S03]  /*29d0*/  FFMA.FTZ R26, R27, R26, R12 ;  /* 0x0000001a1b1a7223 */ /* 0x000fc6000001000c */
[----:B------:R-:W-:-:S04]  /*29e0*/  FFMA.FTZ R12, R15, -R20, 0.10546888411045074463 ;  /* 0x3dd800120f0c7423 */ /* 0x000fc80000010814 */
[----:B------:R-:W-:-:S04]  /*29f0*/  FFMA.FTZ R12, R15, R12, -0.13229703903198242188 ;  /* 0xbe0778e00f0c7423 */ /* 0x000fc8000001000c */
[----:B------:R-:W-:-:S04]  /*2a00*/  FFMA.FTZ R12, R15, R12, 0.14491446316242218018 ;  /* 0x3e1464750f0c7423 */ /* 0x000fc8000001000c */
[----:B------:R-:W-:Y:S01]  /*2a10*/  FFMA.FTZ R14, R15, R12, -0.16641564667224884033 ;  /* 0xbe2a68dd0f0e7423 */ /* 0x000fe2000001000c */
[----:B------:R-:W-:-:S03]  /*2a20*/  FMUL.FTZ R25, R5, 1.4426950216293334961 ;  /* 0x3fb8aa3b05197820 */ /* 0x000fc60000410000 */
[C---:B------:R-:W-:Y:S01]  /*2a30*/  FFMA.FTZ R14, R15.reuse, R14, 0.19988867640495300293 ;  /* 0x3e4caf9e0f0e7423 */ /* 0x040fe2000001000e */
[----:B------:R-:W0:Y:S01]  /*2a40*/  MUFU.EX2 R12, R25 ;  /* 0x00000019000c7308 */ /* 0x000e220000000800 */
[----:B------:R-:W-:Y:S02]  /*2a50*/  FMUL.FTZ R27, R6, 1.4426950216293334961 ;  /* 0x3fb8aa3b061b7820 */ /* 0x000fe40000410000 */
[----:B------:R-:W-:-:S04]  /*2a60*/  FFMA.FTZ R14, R15, R14, -0.25000196695327758789 ;  /* 0xbe8000420f0e7423 */ /* 0x000fc8000001000e */
[C---:B------:R-:W-:Y:S02]  /*2a70*/  FFMA.FTZ R28, R15.reuse, R14, 0.33333510160446166992 ;  /* 0x3eaaaae60f1c7423 */ /* 0x040fe4000001000e */
[----:B------:R-:W1:Y:S01]  /*2a80*/  MUFU.EX2 R14, R27 ;  /* 0x0000001b000e7308 */ /* 0x000e620000000800 */
[----:B--2---:R-:W-:Y:S01]  /*2a90*/  FMUL.FTZ R16, R16, R21 ;  /* 0x0000001510107220 */ /* 0x004fe20000410000 */
[----:B0-----:R-:W-:Y:S01]  /*2aa0*/  FADD.FTZ.RZ R21, R12, 1 ;  /* 0x3f8000000c157421 */ /* 0x001fe2000001c000 */
[----:B------:R-:W-:Y:S01]  /*2ab0*/  FMUL.FTZ R18, R18, R13 ;  /* 0x0000000d12127220 */ /* 0x000fe20000410000 */
[----:B------:R-:W-:-:S03]  /*2ac0*/  FFMA.FTZ R28, R15, R28, -0.5 ;  /* 0xbf0000000f1c7423 */ /* 0x000fc6000001001c */
[----:B------:R-:W-:Y:S01]  /*2ad0*/  IADD3 R13, PT, PT, R21, -0x3f400000, RZ ;  /* 0xc0c00000150d7810 */ /* 0x000fe20007ffe0ff */
[----:B-1----:R-:W-:Y:S01]  /*2ae0*/  FADD.FTZ.RZ R21, R14, 1 ;  /* 0x3f8000000e157421 */ /* 0x002fe2000001c000 */
[----:B------:R-:W-:Y:S01]  /*2af0*/  I2FP.F32.S32 R24, R24 ;  /* 0x0000001800187245 */ /* 0x000fe20000201400 */
[----:B------:R-:W-:-:S03]  /*2b00*/  FMUL.FTZ R28, R15, R28 ;  /* 0x0000001c0f1c7220 */ /* 0x000fc60000410000 */
[----:B------:R-:W-:Y:S01]  /*2b10*/  IADD3 R21, PT, PT, R21, -0x3f400000, RZ ;  /* 0xc0c0000015157810 */ /* 0x000fe20007ffe0ff */
[----:B------:R-:W-:Y:S01]  /*2b20*/  FFMA.FTZ R15, R15, R28, R15 ;  /* 0x0000001c0f0f7223 */ /* 0x000fe2000001000f */
[----:B------:R-:W-:Y:S02]  /*2b30*/  FMUL.FTZ R24, R24, 1.1920928955078125e-07 ;  /* 0x3400000018187820 */ /* 0x000fe40000410000 */
[----:B------:R-:W-:Y:S02]  /*2b40*/  LOP3.LUT R21, R21, 0xff800000, RZ, 0xc0, !PT ;  /* 0xff80000015157812 */ /* 0x000fe400078ec0ff */
[----:B------:R-:W-:Y:S02]  /*2b50*/  FFMA.FTZ R15, R24, 0.69314718246459960938, R15 ;  /* 0x3f317218180f7823 */ /* 0x000fe4000001000f */
[----:B------:R-:W-:Y:S02]  /*2b60*/  IADD3 R24, PT, PT, -R21, 0x40800000, RZ ;  /* 0x4080000015187810 */ /* 0x000fe40007ffe1ff */
[----:B------:R-:W-:-:S03]  /*2b70*/  IADD3 R25, PT, PT, R14, -R21, RZ ;  /* 0x800000150e197210 */ /* 0x000fc60007ffe0ff */
[----:B------:R-:W-:-:S04]  /*2b80*/  FFMA.FTZ R24, R24, R3, -1 ;  /* 0xbf80000018187423 */ /* 0x000fc80000010003 */
[----:B------:R-:W-:Y:S01]  /*2b90*/  FADD.FTZ R25, R25, R24 ;  /* 0x0000001819197221 */ /* 0x000fe20000010000 */
[----:B------:R-:W-:-:S03]  /*2ba0*/  ISETP.GE.U32.AND P1, PT, R23, 0x7f800000, PT ;  /* 0x7f8000001700780c */ /* 0x000fc60003f26070 */
[----:B------:R-:W-:Y:S01]  /*2bb0*/  FFMA.FTZ R24, R25, -R20, 0.10546888411045074463 ;  /* 0x3dd8001219187423 */ /* 0x000fe20000010814 */
[----:B------:R-:W-:-:S03]  /*2bc0*/  LOP3.LUT R13, R13, 0xff800000, RZ, 0xc0, !PT ;  /* 0xff8000000d0d7812 */ /* 0x000fc600078ec0ff */
[----:B------:R-:W-:Y:S01]  /*2bd0*/  FFMA.FTZ R24, R25, R24, -0.13229703903198242188 ;  /* 0xbe0778e019187423 */ /* 0x000fe20000010018 */
[----:B------:R-:W-:Y:S01]  /*2be0*/  FMUL.FTZ R17, R17, R22 ;  /* 0x0000001611117220 */ /* 0x000fe20000410000 */
[----:B------:R-:W-:Y:S02]  /*2bf0*/  ISETP.GT.AND P0, PT, R23, -0x40800000, P1 ;  /* 0xbf8000001700780c */ /* 0x000fe40000f04270 */
[----:B------:R-:W-:Y:S01]  /*2c00*/  IADD3 R22, PT, PT, -R13, 0x40800000, RZ ;  /* 0x408000000d167810 */ /* 0x000fe20007ffe1ff */
[----:B------:R-:W-:Y:S01]  /*2c10*/  FFMA.FTZ R24, R25, R24, 0.14491446316242218018 ;  /* 0x3e14647519187423 */ /* 0x000fe20000010018 */
[----:B------:R-:W-:Y:S01]  /*2c20*/  IADD3 R27, PT, PT, R12, -R13, RZ ;  /* 0x8000000d0c1b7210 */ /* 0x000fe20007ffe0ff */
[----:B------:R-:W-:Y:S02]  /*2c30*/  FMUL.FTZ R19, R19, R26 ;  /* 0x0000001a13137220 */ /* 0x000fe40000410000 */
[----:B------:R-:W-:Y:S01]  /*2c40*/  FFMA.FTZ R24, R25, R24, -0.16641564667224884033 ;  /* 0xbe2a68dd19187423 */ /* 0x000fe20000010018 */
[----:B------:R-:W-:Y:S01]  /*2c50*/  FFMA.FTZ R22, R22, R3, -1 ;  /* 0xbf80000016167423 */ /* 0x000fe20000010003 */
[----:B------:R-:W-:-:S02]  /*2c60*/  @P1 MOV R26, 0x7f800000 ;  /* 0x7f800000001a1802 */ /* 0x000fc40000000f00 */
[----:B------:R-:W-:Y:S01]  /*2c70*/  FFMA.FTZ R24, R25, R24, 0.19988867640495300293 ;  /* 0x3e4caf9e19187423 */ /* 0x000fe20000010018 */
[----:B------:R-:W-:Y:S01]  /*2c80*/  FADD.FTZ R27, R27, R22 ;  /* 0x000000161b1b7221 */ /* 0x000fe20000010000 */
[C---:B------:R-:W-:Y:S01]  /*2c90*/  @P1 FSETP.NEU.FTZ.AND P2, PT, R23.reuse, RZ, PT ;  /* 0x000000ff1700120b */ /* 0x040fe20003f5d000 */
[----:B------:R-:W-:Y:S01]  /*2ca0*/  @P0 FFMA.FTZ R15, R23, R26, +INF ;  /* 0x7f800000170f0423 */ /* 0x000fe2000001001a */
[----:B------:R-:W-:Y:S01]  /*2cb0*/  FFMA.FTZ R24, R25, R24, -0.25000196695327758789 ;  /* 0xbe80004219187423 */ /* 0x000fe20000010018 */
[----:B------:R-:W-:Y:S01]  /*2cc0*/  FFMA.FTZ R22, R27, -R20, 0.10546888411045074463 ;  /* 0x3dd800121b167423 */ /* 0x000fe20000010814 */
[----:B------:R-:W-:Y:S02]  /*2cd0*/  FMUL.FTZ R23, R7, 1.4426950216293334961 ;  /* 0x3fb8aa3b07177820 */ /* 0x000fe40000410000 */
[----:B------:R-:W-:Y:S01]  /*2ce0*/  FFMA.FTZ R24, R25, R24, 0.33333510160446166992 ;  /* 0x3eaaaae619187423 */ /* 0x000fe20000010018 */
[----:B------:R-:W-:-:S03]  /*2cf0*/  FFMA.FTZ R22, R27, R22, -0.13229703903198242188 ;  /* 0xbe0778e01b167423 */ /* 0x000fc60000010016 */
[----:B------:R-:W0:Y:S01]  /*2d00*/  MUFU.EX2 R23, R23 ;  /* 0x0000001700177308 */ /* 0x000e220000000800 */
[----:B------:R-:W-:Y:S01]  /*2d10*/  FFMA.FTZ R24, R25, R24, -0.5 ;  /* 0xbf00000019187423 */ /* 0x000fe20000010018 */
[----:B------:R-:W-:Y:S01]  /*2d20*/  FFMA.FTZ R22, R27, R22, 0.14491446316242218018 ;  /* 0x3e1464751b167423 */ /* 0x000fe20000010016 */
[----:B------:R-:W-:Y:S02]  /*2d30*/  I2FP.F32.S32 R21, R21 ;  /* 0x0000001500157245 */ /* 0x000fe40000201400 */
[----:B------:R-:W-:Y:S01]  /*2d40*/  FMUL.FTZ R24, R25, R24 ;  /* 0x0000001819187220 */ /* 0x000fe20000410000 */
[----:B------:R-:W-:Y:S02]  /*2d50*/  FFMA.FTZ R22, R27, R22, -0.16641564667224884033 ;  /* 0xbe2a68dd1b167423 */ /* 0x000fe40000010016 */
[----:B------:R-:W-:Y:S01]  /*2d60*/  FMUL.FTZ R21, R21, 1.1920928955078125e-07 ;  /* 0x3400000015157820 */ /* 0x000fe20000410000 */
[----:B------:R-:W-:Y:S01]  /*2d70*/  FFMA.FTZ R24, R25, R24, R25 ;  /* 0x0000001819187223 */ /* 0x000fe20000010019 */
[----:B------:R-:W-:-:S03]  /*2d80*/  FFMA.FTZ R22, R27, R22, 0.19988867640495300293 ;  /* 0x3e4caf9e1b167423 */ /* 0x000fc60000010016 */
[----:B------:R-:W-:Y:S01]  /*2d90*/  FFMA.FTZ R21, R21, 0.69314718246459960938, R24 ;  /* 0x3f31721815157823 */ /* 0x000fe20000010018 */
[----:B------:R-:W-:Y:S01]  /*2da0*/  FFMA.FTZ R22, R27, R22, -0.25000196695327758789 ;  /* 0xbe8000421b167423 */ /* 0x000fe20000010016 */
[----:B0-----:R-:W-:Y:S01]  /*2db0*/  FADD.FTZ.RZ R24, R23, 1 ;  /* 0x3f80000017187421 */ /* 0x001fe2000001c000 */
[----:B------:R-:W-:Y:S02]  /*2dc0*/  ISETP.GE.U32.AND P4, PT, R14, 0x7f800000, PT ;  /* 0x7f8000000e00780c */ /* 0x000fe40003f86070 */
[C---:B------:R-:W-:Y:S02]  /*2dd0*/  FFMA.FTZ R22, R27.reuse, R22, 0.33333510160446166992 ;  /* 0x3eaaaae61b167423 */ /* 0x040fe40000010016 */
[----:B------:R-:W-:Y:S02]  /*2de0*/  IADD3 R24, PT, PT, R24, -0x3f400000, RZ ;  /* 0xc0c0000018187810 */ /* 0x000fe40007ffe0ff */
[----:B------:R-:W-:Y:S02]  /*2df0*/  FFMA.FTZ R22, R27, R22, -0.5 ;  /* 0xbf0000001b167423 */ /* 0x000fe40000010016 */
[----:B------:R-:W-:-:S02]  /*2e00*/  LOP3.LUT R24, R24, 0xff800000, RZ, 0xc0, !PT ;  /* 0xff80000018187812 */ /* 0x000fc400078ec0ff */
[----:B------:R-:W-:Y:S01]  /*2e10*/  ISETP.GE.U32.AND P3, PT, R12, 0x7f800000, PT ;  /* 0x7f8000000c00780c */ /* 0x000fe20003f66070 */
[C---:B------:R-:W-:Y:S01]  /*2e20*/  FMUL.FTZ R22, R27.reuse, R22 ;  /* 0x000000161b167220 */ /* 0x040fe20000410000 */
[----:B------:R-:W-:Y:S02]  /*2e30*/  ISETP.GT.AND P6, PT, R14, -0x40800000, P4 ;  /* 0xbf8000000e00780c */ /* 0x000fe400027c4270 */
[----:B------:R-:W-:Y:S02]  /*2e40*/  IADD3 R26, PT, PT, -R24, 0x40800000, RZ ;  /* 0x40800000181a7810 */ /* 0x000fe40007ffe1ff */
[----:B------:R-:W-:Y:S01]  /*2e50*/  I2FP.F32.S32 R13, R13 ;  /* 0x0000000d000d7245 */ /* 0x000fe20000201400 */
[----:B------:R-:W-:Y:S01]  /*2e60*/  FFMA.FTZ R22, R27, R22, R27 ;  /* 0x000000161b167223 */ /* 0x000fe2000001001b */
[----:B------:R-:W-:Y:S01]  /*2e70*/  ISETP.GT.AND P0, PT, R12, -0x40800000, P3 ;  /* 0xbf8000000c00780c */ /* 0x000fe20001f04270 */
[----:B------:R-:W-:Y:S01]  /*2e80*/  FFMA.FTZ R26, R26, R3, -1 ;  /* 0xbf8000001a1a7423 */ /* 0x000fe20000010003 */
[----:B------:R-:W-:Y:S01]  /*2e90*/  IADD3 R27, PT, PT, R23, -R24, RZ ;  /* 0x80000018171b7210 */ /* 0x000fe20007ffe0ff */
[----:B------:R-:W-:Y:S01]  /*2ea0*/  FMUL.FTZ R13, R13, 1.1920928955078125e-07 ;  /* 0x340000000d0d7820 */ /* 0x000fe20000410000 */
[----:B------:R-:W-:-:S03]  /*2eb0*/  @P4 MOV R25, 0x7f800000 ;  /* 0x7f80000000194802 */ /* 0x000fc60000000f00 */
[----:B------:R-:W-:Y:S01]  /*2ec0*/  FADD.FTZ R27, R27, R26 ;  /* 0x0000001a1b1b7221 */ /* 0x000fe20000010000 */
[----:B------:R-:W-:Y:S01]  /*2ed0*/  FFMA.FTZ R22, R13, 0.69314718246459960938, R22 ;  /* 0x3f3172180d167823 */ /* 0x000fe20000010016 */
[----:B------:R-:W-:Y:S01]  /*2ee0*/  @P3 MOV R13, 0x7f800000 ;  /* 0x7f800000000d3802 */ /* 0x000fe20000000f00 */
[C---:B------:R-:W-:Y:S01]  /*2ef0*/  @P6 FFMA.FTZ R21, R14.reuse, R25, +INF ;  /* 0x7f8000000e156423 */ /* 0x040fe20000010019 */
[----:B------:R-:W-:Y:S01]  /*2f00*/  @P4 FSETP.NEU.FTZ.AND P6, PT, R14, RZ, PT ;  /* 0x000000ff0e00420b */ /* 0x000fe20003fdd000 */
[C---:B------:R-:W-:Y:S01]  /*2f10*/  FFMA.FTZ R14, R27.reuse, -R20, 0.10546888411045074463 ;  /* 0x3dd800121b0e7423 */ /* 0x040fe20000010814 */
[C---:B------:R-:W-:Y:S01]  /*2f20*/  @P3 FSETP.NEU.FTZ.AND P5, PT, R12.reuse, RZ, PT ;  /* 0x000000ff0c00320b */ /* 0x040fe20003fbd000 */
[----:B------:R-:W-:Y:S02]  /*2f30*/  @P0 FFMA.FTZ R22, R12, R13, +INF ;  /* 0x7f8000000c160423 */ /* 0x000fe4000001000d */
[----:B------:R-:W0:Y:S01]  /*2f40*/  LDC.64 R12, c[0x0][0x388] ;  /* 0x0000e200ff0c7b82 */ /* 0x000e220000000a00 */
[----:B------:R-:W-:Y:S01]  /*2f50*/  FFMA.FTZ R14, R27, R14, -0.13229703903198242188 ;  /* 0xbe0778e01b0e7423 */ /* 0x000fe2000001000e */
[----:B------:R-:W-:-:S03]  /*2f60*/  FMUL.FTZ R20, R6, -1.4426950216293334961 ;  /* 0xbfb8aa3b06147820 */ /* 0x000fc60000410000 */
[----:B------:R-:W-:-:S04]  /*2f70*/  FFMA.FTZ R26, R27, R14, 0.14491446316242218018 ;  /* 0x3e1464751b1a7423 */ /* 0x000fc8000001000e */
[C---:B------:R-:W-:Y:S01]  /*2f80*/  FFMA.FTZ R26, R27.reuse, R26, -0.16641564667224884033 ;  /* 0xbe2a68dd1b1a7423 */ /* 0x040fe2000001001a */
[----:B------:R-:W1:Y:S03]  /*2f90*/  MUFU.EX2 R20, R20 ;  /* 0x0000001400147308 */ /* 0x000e660000000800 */
[----:B------:R-:W-:Y:S01]  /*2fa0*/  FFMA.FTZ R26, R27, R26, 0.19988867640495300293 ;  /* 0x3e4caf9e1b1a7423 */ /* 0x000fe2000001001a */
[----:B------:R-:W-:-:S03]  /*2fb0*/  FMUL.FTZ R3, R4, -1.4426950216293334961 ;  /* 0xbfb8aa3b04037820 */ /* 0x000fc60000410000 */
        /* <DEDUP_REMOVED lines=10> */
[----:B------:R0:W4:Y:S01]  /*3060*/  MUFU.EX2 R0, R25 ;  /* 0x0000001900007308 */ /* 0x0001220000000800 */
        /* <DEDUP_REMOVED lines=10> */
[----:B----4-:R-:W-:Y:S01]  /*3110*/  FADD.FTZ R0, R0, 1 ;  /* 0x3f80000000007421 */ /* 0x010fe20000010000 */
        /* <DEDUP_REMOVED lines=9> */
[----:B------:R-:W4:Y:S08]  /*31b0*/  MUFU.TANH R15, R15 ;  /* 0x0000000f000f7308 */ /* 0x000f300000002400 */
[----:B------:R-:W5:Y:S08]  /*31c0*/  MUFU.TANH R22, R22 ;  /* 0x0000001600167308 */ /* 0x000f700000002400 */
[----:B------:R-:W3:Y:S08]  /*31d0*/  MUFU.TANH R21, R21 ;  /* 0x0000001500157308 */ /* 0x000ef00000002400 */
[----:B------:R-:W3:Y:S01]  /*31e0*/  MUFU.TANH R20, R24 ;  /* 0x0000001800147308 */ /* 0x000ee20000002400 */
[----:B------:R-:W-:-:S04]  /*31f0*/  IMAD.WIDE.U32 R12, R2, 0x10, R12 ;  /* 0x00000010020c7825 */ /* 0x000fc800078e000c */
[----:B0-----:R-:W-:Y:S01]  /*3200*/  FMUL.FTZ R4, R4, R3 ;  /* 0x0000000304047220 */ /* 0x001fe20000410000 */
[----:B-1----:R-:W-:Y:S01]  /*3210*/  FMUL.FTZ R5, R5, R0 ;  /* 0x0000000005057220 */ /* 0x002fe20000410000 */
[----:B--2---:R-:W-:Y:S01]  /*3220*/  FMUL.FTZ R7, R7, R14 ;  /* 0x0000000e07077220 */ /* 0x004fe20000410000 */
[----:B------:R-:W-:Y:S01]  /*3230*/  FMUL.FTZ R6, R6, R25 ;  /* 0x0000001906067220 */ /* 0x000fe20000410000 */
[----:B----4-:R-:W-:Y:S01]  /*3240*/  FFMA.FTZ R0, -R15, R15, 1 ;  /* 0x3f8000000f007423 */ /* 0x010fe2000001010f */
[----:B-----5:R-:W-:Y:S01]  /*3250*/  FFMA.FTZ R2, -R22, R22, 1 ;  /* 0x3f80000016027423 */ /* 0x020fe20000010116 */
[----:B---3--:R-:W-:Y:S02]  /*3260*/  FFMA.FTZ R3, -R21, R21, 1 ;  /* 0x3f80000015037423 */ /* 0x008fe40000010115 */
        /* <DEDUP_REMOVED lines=9> */
[----:B------:R-:W-:Y:S04]  /*3300*/  STG.E.128 desc[UR4][R12.64], R16 ;  /* 0x000000100c007986 */ /* 0x000fe8000c101d04 */
[----:B------:R-:W-:Y:S01]  /*3310*/  STG.E.128 desc[UR4][R12.64+0x800], R8 ;  /* 0x000800080c007986 */ /* 0x000fe2000c101d04 */
[----:B------:R-:W-:Y:S05]  /*3320*/  EXIT ;  /* 0x000000000000794d */ /* 0x000fea0003800000 */
.L_x_2665:
        /* <DEDUP_REMOVED lines=13> */
.L_x_7257:


//--------------------- .text._ZN2at6native29vectorized_elementwise_kernelILi8EZZZNS0_61_GLOBAL__N__b29612f4_23_ActivationMishKernel_cu_9e10b42f_310020mish_backward_kernelERNS_14TensorIteratorEENKUlvE_clEvENKUlvE0_clEvEUlffE_St5arrayIPcLm3EEEEviT0_T1_ --------------------------
	.section	.text._ZN2at6native29vectorized_elementwise_kernelILi8EZZZNS0_61_GLOBAL__N__b29612f4_23_ActivationMishKernel_cu_9e10b42f_310020mish_backward_kernelERNS_14TensorIteratorEENKUlvE_clEvENKUlvE0_clEvEUlffE_St5arrayIPcLm3EEEEviT0_T1_,"ax",@progbits
	.align	128
        .global         _ZN2at6native29vectorized_elementwise_kernelILi8EZZZNS0_61_GLOBAL__N__b29612f4_23_ActivationMishKernel_cu_9e10b42f_310020mish_backward_kernelERNS_14TensorIteratorEENKUlvE_clEvENKUlvE0_clEvEUlffE_St5arrayIPcLm3EEEEviT0_T1_
        .type           _ZN2at6native29vectorized_elementwise_kernelILi8EZZZNS0_61_GLOBAL__N__b29612f4_23_ActivationMishKernel_cu_9e10b42f_310020mish_backward_kernelERNS_14TensorIteratorEENKUlvE_clEvENKUlvE0_clEvEUlffE_St5arrayIPcLm3EEEEviT0_T1_,@function
        .size           _ZN2at6native29vectorized_elementwise_kernelILi8EZZZNS0_61_GLOBAL__N__b29612f4_23_ActivationMishKernel_cu_9e10b42f_310020mish_backward_kernelERNS_14TensorIteratorEENKUlvE_clEvENKUlvE0_clEvEUlffE_St5arrayIPcLm3EEEEviT0_T1_,(.L_x_7258 - _ZN2at6native29vectorized_elementwise_kernelILi8EZZZNS0_61_GLOBAL__N__b29612f4_23_ActivationMishKernel_cu_9e10b42f_310020mish_backward_kernelERNS_14TensorIteratorEENKUlvE_clEvENKUlvE0_clEvEUlffE_St5arrayIPcLm3EEEEviT0_T1_)
        .other          _ZN2at6native29vectorized_elementwise_kernelILi8EZZZNS0_61_GLOBAL__N__b29612f4_23_ActivationMishKernel_cu_9e10b42f_310020mish_backward_kernelERNS_14TensorIteratorEENKUlvE_clEvENKUlvE0_clEvEUlffE_St5arrayIPcLm3EEEEviT0_T1_,@"STO_CUDA_ENTRY STV_DEFAULT"
_ZN2at6native29vectorized_elementwise_kernelILi8EZZZNS0_61_GLOBAL__N__b29612f4_23_ActivationMishKernel_cu_9e10b42f_310020mish_backward_kernelERNS_14TensorIteratorEENKUlvE_clEvENKUlvE0_clEvEUlffE_St5arrayIPcLm3EEEEviT0_T1_:
.text._ZN2at6native29vectorized_elementwise_kernelILi8EZZZNS0_61_GLOBAL__N__b29612f4_23_ActivationMishKernel_cu_9e10b42f_310020mish_backward_kernelERNS_14TensorIteratorEENKUlvE_clEvENKUlvE0_clEvEUlffE_St5arrayIPcLm3EEEEviT0_T1_:
[----:B------:R-:W-:Y:S01]  /*0000*/  LDC R1, c[0x0][0x37c] ;  /* 0x0000df00ff017b82 */ /* 0x000fe20000000800 */
[----:B------:R-:W-:Y:S05]  /*0010*/  EXIT ;  /* 0x000000000000794d */ /* 0x000fea0003800000 */
.L_x_2666:
        /* <DEDUP_REMOVED lines=14> */
.L_x_7258:


//--------------------- .text._ZN2at6native18elementwise_kernelILi128ELi4EZNS0_15gpu_kernel_implIZZZNS0_61_GLOBAL__N__b29612f4_23_ActivationMishKernel_cu_9e10b42f_310020mish_backward_kernelERNS_14TensorIteratorEENKUlvE_clEvENKUlvE_clEvEUlddE_EEvRNS_18TensorIteratorBaseERKT_EUliE_EEviT1_ --------------------------
	.section	.text._ZN2at6native18elementwise_kernelILi128ELi4EZNS0_15gpu_kernel_implIZZZNS0_61_GLOBAL__N__b29612f4_23_ActivationMishKernel_cu_9e10b42f_310020mish_backward_kernelERNS_14TensorIteratorEENKUlvE_clEvENKUlvE_clEvEUlddE_EEvRNS_18TensorIteratorBaseERKT_EUliE_EEviT1_,"ax",@progbits
	.align	128
        .global         _ZN2at6native18elementwise_kernelILi128ELi4EZNS0_15gpu_kernel_implIZZZNS0_61_GLOBAL__N__b29612f4_23_ActivationMishKernel_cu_9e10b42f_310020mish_backward_kernelERNS_14TensorIteratorEENKUlvE_clEvENKUlvE_clEvEUlddE_EEvRNS_18TensorIteratorBaseERKT_EUliE_EEviT1_
        .type           _ZN2at6native18elementwise_kernelILi128ELi4EZNS0_15gpu_kernel_implIZZZNS0_61_GLOBAL__N__b29612f4_23_ActivationMishKernel_cu_9e10b42f_310020mish_backward_kernelERNS_14TensorIteratorEENKUlvE_clEvENKUlvE_clEvEUlddE_EEvRNS_18TensorIteratorBaseERKT_EUliE_EEviT1_,@function
        .size           _ZN2at6native18elementwise_kernelILi128ELi4EZNS0_15gpu_kernel_implIZZZNS0_61_GLOBAL__N__b29612f4_23_ActivationMishKernel_cu_9e10b42f_310020mish_backward_kernelERNS_14TensorIteratorEENKUlvE_clEvENKUlvE_clEvEUlddE_EEvRNS_18TensorIteratorBaseERKT_EUliE_EEviT1_,(.L_x_7221 - _ZN2at6native18elementwise_kernelILi128ELi4EZNS0_15gpu_kernel_implIZZZNS0_61_GLOBAL__N__b29612f4_23_ActivationMishKernel_cu_9e10b42f_310020mish_backward_kernelERNS_14TensorIteratorEENKUlvE_clEvENKUlvE_clEvEUlddE_EEvRNS_18TensorIteratorBaseERKT_EUliE_EEviT1_)
        .other          _ZN2at6native18elementwise_kernelILi128ELi4EZNS0_15gpu_kernel_implIZZZNS0_61_GLOBAL__N__b29612f4_23_ActivationMishKernel_cu_9e10b42f_310020mish_backward_kernelERNS_14TensorIteratorEENKUlvE_clEvENKUlvE_clEvEUlddE_EEvRNS_18TensorIteratorBaseERKT_EUliE_EEviT1_,@"STO_CUDA_ENTRY STV_DEFAULT"
_ZN2at6native18elementwise_kernelILi128ELi4EZNS0_15gpu_kernel_implIZZZNS0_61_GLOBAL__N__b29612f4_23_ActivationMishKernel_cu_9e10b42f_310020mish_backward_kernelERNS_14TensorIteratorEENKUlvE_clEvENKUlvE_clEvEUlddE_EEvRNS_18TensorIteratorBaseERKT_EUliE_EEviT1_:
.text._ZN2at6native18elementwise_kernelILi128ELi4EZNS0_15gpu_kernel_implIZZZNS0_61_GLOBAL__N__b29612f4_23_ActivationMishKernel_cu_9e10b42f_310020mish_backward_kernelERNS_14TensorIteratorEENKUlvE_clEvENKUlvE_clEvEUlddE_EEvRNS_18TensorIteratorBaseERKT_EUliE_EEviT1_:
        /* <DEDUP_REMOVED lines=371> */
.L_x_2669:
        /* <DEDUP_REMOVED lines=16> */
[----:B--2---:R4:W0:Y:S02]  /*1830*/  I2F.F64.S16 R18, R4 ;  /* 0x0000000400127312 */ /* 0x0048240000101c00 */
[----:B0---4-:R-:W-:Y:S05]  /*1840*/  BRA `(.L_x_2676) ;  /* 0x0000000c00707947 */ /* 0x011fea0003800000 */
.L_x_2674:
[----:B------:R-:W2:Y:S02]  /*1850*/  LDG.E.U8 R4, desc[UR36][R4.64] ;  /* 0x0000002404047981 */ /* 0x000ea4000c1e1100 */
[----:B--2---:R4:W0:Y:S02]  /*1860*/  I2F.F64.U16 R18, R4 ;  /* 0x0000000400127312 */ /* 0x0048240000101800 */
[----:B0---4-:R-:W-:Y:S05]  /*1870*/  BRA `(.L_x_2676) ;  /* 0x0000000c00647947 */ /* 0x011fea0003800000 */
.L_x_2673:
[----:B------:R-:W-:-:S09]  /*1880*/  UISETP.NE.AND UP0, UPT, UR4, 0x2, UPT ;  /* 0x000000020400788c */ /* 0x000fd2000bf05270 */
[----:B------:R-:W-:Y:S05]  /*1890*/  BRA.U !UP0, `(.L_x_2677) ;  /* 0x0000000108287547 */ /* 0x000fea000b800000 */
[----:B------:R-:W-:-:S09]  /*18a0*/  UISETP.NE.AND UP0, UPT, UR4, 0x3, UPT ;  /* 0x000000030400788c */ /* 0x000fd2000bf05270 */
[----:B------:R-:W-:Y:S05]  /*18b0*/  BRA.U !UP0, `(.L_x_2678) ;  /* 0x0000000108147547 */ /* 0x000fea000b800000 */
[----:B------:R-:W-:-:S09]  /*18c0*/  UISETP.NE.AND UP0, UPT, UR4, 0x4, UPT ;  /* 0x000000040400788c */ /* 0x000fd2000bf05270 */
[----:B------:R-:W-:Y:S05]  /*18d0*/  BRA.U UP0, `(.L_x_2675) ;  /* 0x0000000900c07547 */ /* 0x000fea000b800000 */
[----:B------:R-:W2:Y:S02]  /*18e0*/  LDG.E.64 R18, desc[UR36][R4.64] ;  /* 0x0000002404127981 */ /* 0x000ea4000c1e1b00 */
[----:B--2---:R-:W4:Y:S02]  /*18f0*/  I2F.F64.S64 R18, R18 ;  /* 0x0000001200127312 */ /* 0x004f240000301c00 */
[----:B----4-:R-:W-:Y:S05]  /*1900*/  BRA `(.L_x_2676) ;  /* 0x0000000c00407947 */ /* 0x010fea0003800000 */
.L_x_2678:
[----:B------:R-:W2:Y:S02]  /*1910*/  LDG.E R4, desc[UR36][R4.64] ;  /* 0x0000002404047981 */ /* 0x000ea4000c1e1900 */
[----:B--2---:R4:W0:Y:S02]  /*1920*/  I2F.F64 R18, R4 ;  /* 0x0000000400127312 */ /* 0x0048240000201c00 */
[----:B0---4-:R-:W-:Y:S05]  /*1930*/  BRA `(.L_x_2676) ;  /* 0x0000000c00347947 */ /* 0x011fea0003800000 */
.L_x_2677:
[----:B------:R-:W2:Y:S02]  /*1940*/  LDG.E.U16 R4, desc[UR36][R4.64] ;  /* 0x0000002404047981 */ /* 0x000ea4000c1e1500 */
[----:B--2---:R4:W0:Y:S02]  /*1950*/  I2F.F64.S16 R18, R4 ;  /* 0x0000000400127312 */ /* 0x0048240000101c00 */
[----:B0---4-:R-:W-:Y:S05]  /*1960*/  BRA `(.L_x_2676) ;  /* 0x0000000c00287947 */ /* 0x011fea0003800000 */
.L_x_2672:
[----:B------:R-:W-:-:S09]  /*1970*/  UISETP.GT.AND UP0, UPT, UR4, 0x6, UPT ;  /* 0x000000060400788c */ /* 0x000fd2000bf04270 */
[----:B------:R-:W-:Y:S05]  /*1980*/  BRA.U UP0, `(.L_x_2679) ;  /* 0x0000000100347547 */ /* 0x000fea000b800000 */
[----:B------:R-:W-:-:S09]  /*1990*/  UISETP.NE.AND UP0, UPT, UR4, 0x5, UPT ;  /* 0x000000050400788c */ /* 0x000fd2000bf05270 */
[----:B------:R-:W-:Y:S05]  /*19a0*/  BRA.U !UP0, `(.L_x_2680) ;  /* 0x0000000108187547 */ /* 0x000fea000b800000 */
[----:B------:R-:W-:-:S09]  /*19b0*/  UISETP.NE.AND UP0, UPT, UR4, 0x6, UPT ;  /* 0x000000060400788c */ /* 0x000fd2000bf05270 */
[----:B------:R-:W-:Y:S05]  /*19c0*/  BRA.U UP0, `(.L_x_2675) ;  /* 0x0000000900847547 */ /* 0x000fea000b800000 */
[----:B------:R-:W2:Y:S02]  /*19d0*/  LDG.E R18, desc[UR36][R4.64] ;  /* 0x0000002404127981 */ /* 0x000ea4000c1e1900 */
[----:B--2---:R-:W-:-:S06]  /*19e0*/  FMUL.FTZ R18, R18, 1 ;  /* 0x3f80000012127820 */ /* 0x004fcc0000410000 */
[----:B------:R-:W3:Y:S02]  /*19f0*/  F2F.F64.F32 R18, R18 ;  /* 0x0000001200127310 */ /* 0x000ee40000201800 */
[----:B---3--:R-:W-:Y:S05]  /*1a00*/  BRA `(.L_x_2676) ;  /* 0x0000000c00007947 */ /* 0x008fea0003800000 */
.L_x_2680:
[----:B------:R-:W2:Y:S02]  /*1a10*/  LDG.E.U16 R0, desc[UR36][R4.64] ;  /* 0x0000002404007981 */ /* 0x000ea4000c1e1500 */
[----:B--2---:R-:W-:-:S05]  /*1a20*/  HADD2.F32 R0, -RZ, R0.H0_H0 ;  /* 0x20000000ff007230 */ /* 0x004fca0000004100 */
[----:B------:R-:W-:-:S04]  /*1a30*/  FMUL.FTZ R0, R0, 1 ;  /* 0x3f80000000007820 */ /* 0x000fc80000410000 */
[----:B------:R3:W4:Y:S02]  /*1a40*/  F2F.F64.F32 R18, R0 ;  /* 0x0000000000127310 */ /* 0x0007240000201800 */
[----:B---34-:R-:W-:Y:S05]  /*1a50*/  BRA `(.L_x_2676) ;  /* 0x0000000800ec7947 */ /* 0x018fea0003800000 */
.L_x_2679:
[----:B------:R-:W-:-:S09]  /*1a60*/  UISETP.NE.AND UP0, UPT, UR4, 0x7, UPT ;  /* 0x000000070400788c */ /* 0x000fd2000bf05270 */
[----:B------:R-:W-:Y:S05]  /*1a70*/  BRA.U !UP0, `(.L_x_2681) ;  /* 0x0000000108347547 */ /* 0x000fea000b800000 */
[----:B------:R-:W-:-:S09]  /*1a80*/  UISETP.NE.AND UP0, UPT, UR4, 0x8, UPT ;  /* 0x000000080400788c */ /* 0x000fd2000bf05270 */
[----:B------:R-:W-:Y:S05]  /*1a90*/  BRA.U !UP0, `(.L_x_2682) ;  /* 0x0000000108187547 */ /* 0x000fea000b800000 */
[----:B------:R-:W-:-:S09]  /*1aa0*/  UISETP.NE.AND UP0, UPT, UR4, 0x9, UPT ;  /* 0x000000090400788c */ /* 0x000fd2000bf05270 */
[----:B------:R-:W-:Y:S05]  /*1ab0*/  BRA.U UP0, `(.L_x_2675) ;  /* 0x0000000900487547 */ /* 0x000fea000b800000 */
[----:B------:R-:W2:Y:S02]  /*1ac0*/  LDG.E R4, desc[UR36][R4.64] ;  /* 0x0000002404047981 */ /* 0x000ea4000c1e1900 */
[----:B--2---:R-:W-:-:S06]  /*1ad0*/  FMUL.FTZ R18, R4, 1 ;  /* 0x3f80000004127820 */ /* 0x004fcc0000410000 */
[----:B------:R-:W4:Y:S02]  /*1ae0*/  F2F.F64.F32 R18, R18 ;  /* 0x0000001200127310 */ /* 0x000f240000201800 */
[----:B----4-:R-:W-:Y:S05]  /*1af0*/  BRA `(.L_x_2676) ;  /* 0x0000000800c47947 */ /* 0x010fea0003800000 */
.L_x_2682:
[----:B------:R-:W2:Y:S02]  /*1b00*/  LDG.E.U16 R4, desc[UR36][R4.64] ;  /* 0x0000002404047981 */ /* 0x000ea4000c1e1500 */
[----:B--2---:R-:W-:-:S05]  /*1b10*/  HADD2.F32 R0, -RZ, R4.H0_H0 ;  /* 0x20000004ff007230 */ /* 0x004fca0000004100 */
[----:B------:R-:W-:-:S04]  /*1b20*/  FMUL.FTZ R0, R0, 1 ;  /* 0x3f80000000007820 */ /* 0x000fc80000410000 */
[----:B------:R4:W0:Y:S02]  /*1b30*/  F2F.F64.F32 R18, R0 ;  /* 0x0000000000127310 */ /* 0x0008240000201800 */
[----:B0---4-:R-:W-:Y:S05]  /*1b40*/  BRA `(.L_x_2676) ;  /* 0x0000000800b07947 */ /* 0x011fea0003800000 */
.L_x_2681:
[----:B------:R3:W5:Y:S01]  /*1b50*/  LDG.E.64 R18, desc[UR36][R4.64] ;  /* 0x0000002404127981 */ /* 0x000762000c1e1b00 */
[----:B------:R-:W-:Y:S05]  /*1b60*/  BRA `(.L_x_2676) ;  /* 0x0000000800a87947 */ /* 0x000fea0003800000 */
.L_x_2671:
        /* <DEDUP_REMOVED lines=8> */
[----:B------:R-:W2:Y:S01]  /*1bf0*/  LDG.E.U8 R4, desc[UR36][R4.64] ;  /* 0x0000002404047981 */ /* 0x000ea2000c1e1100 */
[----:B------:R-:W-:Y:S01]  /*1c00*/  IMAD.MOV.U32 R18, RZ, RZ, RZ ;  /* 0x000000ffff127224 */ /* 0x000fe200078e00ff */
[----:B--2---:R-:W-:-:S04]  /*1c10*/  ISETP.NE.AND P0, PT, R4, RZ, PT ;  /* 0x000000ff0400720c */ /* 0x004fc80003f05270 */
[----:B------:R-:W-:Y:S01]  /*1c20*/  FSEL R19, RZ, 1.875, !P0 ;  /* 0x3ff00000ff137808 */ /* 0x000fe20004000000 */
[----:B------:R-:W-:Y:S08]  /*1c30*/  BRA `(.L_x_2676) ;  /* 0x0000000800747947 */ /* 0x000ff00003800000 */
.L_x_2685:
[----:B------:R2:W5:Y:S01]  /*1c40*/  LDG.E.64 R18, desc[UR36][R4.64] ;  /* 0x0000002404127981 */ /* 0x000562000c1e1b00 */
[----:B------:R-:W-:Y:S05]  /*1c50*/  BRA `(.L_x_2676) ;  /* 0x00000008006c7947 */ /* 0x000fea0003800000 */
.L_x_2684:
        /* <DEDUP_REMOVED lines=23> */
[----:B------:R-:W-:-:S05]  /*1dd0*/  LOP3.LUT R3, R3, 0x80000000, R0, 0xf8, !PT ;  /* 0x8000000003037812 */ /* 0x000fca00078ef800 */
[----:B------:R-:W-:-:S04]  /*1de0*/  FMUL.FTZ R3, R3, 1 ;  /* 0x3f80000003037820 */ /* 0x000fc80000410000 */
[----:B------:R2:W3:Y:S02]  /*1df0*/  F2F.F64.F32 R18, R3 ;  /* 0x0000000300127310 */ /* 0x0004e40000201800 */
[----:B--23--:R-:W-:Y:S05]  /*1e00*/  BRA `(.L_x_2676) ;  /* 0x0000000800007947 */ /* 0x00cfea0003800000 */
.L_x_2687:
[----:B------:R-:W2:Y:S02]  /*1e10*/  LDG.E.U8 R4, desc[UR36][R4.64] ;  /* 0x0000002404047981 */ /* 0x000ea4000c1e1100 */
[C---:B--2---:R-:W-:Y:S01]  /*1e20*/  SHF.L.U32 R3, R4.reuse, 0x19, RZ ;  /* 0x0000001904037819 */ /* 0x044fe200000006ff */
        /* <DEDUP_REMOVED lines=9> */
[----:B------:R-:W-:-:S05]  /*1ec0*/  LOP3.LUT R0, R0, 0x80000000, R3, 0xf8, !PT ;  /* 0x8000000000007812 */ /* 0x000fca00078ef803 */
[----:B------:R-:W-:-:S04]  /*1ed0*/  FMUL.FTZ R0, R0, 1 ;  /* 0x3f80000000007820 */ /* 0x000fc80000410000 */
[----:B------:R2:W3:Y:S02]  /*1ee0*/  F2F.F64.F32 R18, R0 ;  /* 0x0000000000127310 */ /* 0x0004e40000201800 */
[----:B--23--:R-:W-:Y:S05]  /*1ef0*/  BRA `(.L_x_2676) ;  /* 0x0000000400c47947 */ /* 0x00cfea0003800000 */
.L_x_2686:
[----:B------:R-:W2:Y:S02]  /*1f00*/  LDG.E.U16 R0, desc[UR36][R4.64] ;  /* 0x0000002404007981 */ /* 0x000ea4000c1e1500 */
[----:B--2---:R-:W-:-:S05]  /*1f10*/  SHF.L.U32 R0, R0, 0x10, RZ ;  /* 0x0000001000007819 */ /* 0x004fca00000006ff */
[----:B------:R-:W-:-:S04]  /*1f20*/  FMUL.FTZ R0, R0, 1 ;  /* 0x3f80000000007820 */ /* 0x000fc80000410000 */
[----:B------:R2:W3:Y:S02]  /*1f30*/  F2F.F64.F32 R18, R0 ;  /* 0x0000000000127310 */ /* 0x0004e40000201800 */
[----:B--23--:R-:W-:Y:S05]  /*1f40*/  BRA `(.L_x_2676) ;  /* 0x0000000400b07947 */ /* 0x00cfea0003800000 */
.L_x_2683:
        /* <DEDUP_REMOVED lines=9> */
[----:B--2---:R2:W3:Y:S02]  /*1fe0*/  I2F.F64.U16 R18, R4 ;  /* 0x0000000400127312 */ /* 0x0044e40000101800 */
[----:B--23--:R-:W-:Y:S05]  /*1ff0*/  BRA `(.L_x_2676) ;  /* 0x0000000400847947 */ /* 0x00cfea0003800000 */
.L_x_2690:
[----:B------:R-:W2:Y:S01]  /*2000*/  LDG.E.U8 R4, desc[UR36][R4.64] ;  /* 0x0000002404047981 */ /* 0x000ea2000c1e1100 */
[----:B------:R-:W-:Y:S02]  /*2010*/  CS2R R18, SRZ ;  /* 0x0000000000127805 */ /* 0x000fe4000001ff00 */
[----:B--2---:R-:W-:-:S13]  /*2020*/  ISETP.NE.AND P0, PT, R4, RZ, PT ;  /* 0x000000ff0400720c */ /* 0x004fda0003f05270 */
[----:B------:R-:W-:Y:S05]  /*2030*/  @!P0 BRA `(.L_x_2676) ;  /* 0x0000000400748947 */ /* 0x000fea0003800000 */
[----:B------:R-:W-:-:S13]  /*2040*/  ISETP.NE.AND P0, PT, R4, 0x80, PT ;  /* 0x000000800400780c */ /* 0x000fda0003f05270 */
[----:B------:R-:W-:Y:S02]  /*2050*/  @!P0 IMAD.MOV.U32 R18, RZ, RZ, 0x20000000 ;  /* 0x20000000ff128424 */ /* 0x000fe400078e00ff */
        /* <DEDUP_REMOVED lines=15> */
.L_x_2692:
[----:B------:R-:W-:Y:S05]  /*2150*/  BSYNC.RECONVERGENT B0 ;  /* 0x0000000000007941 */ /* 0x000fea0003800200 */
.L_x_2691:
[----:B------:R-:W-:Y:S01]  /*2160*/  IMAD.SHL.U32 R0, R0, 0x100000, RZ ;  /* 0x0010000000007824 */ /* 0x000fe200078e00ff */
[----:B------:R-:W-:-:S04]  /*2170*/  LEA R3, R3, 0x3b800000, 0x17 ;  /* 0x3b80000003037811 */ /* 0x000fc800078eb8ff */
[----:B------:R-:W-:-:S05]  /*2180*/  LOP3.LUT R0, R3, R0, R7, 0xfe, !PT ;  /* 0x0000000003007212 */ /* 0x000fca00078efe07 */
[----:B------:R-:W-:-:S04]  /*2190*/  FMUL.FTZ R0, R0, 1 ;  /* 0x3f80000000007820 */ /* 0x000fc80000410000 */
[----:B------:R2:W3:Y:S02]  /*21a0*/  F2F.F64.F32 R18, R0 ;  /* 0x0000000000127310 */ /* 0x0004e40000201800 */
[----:B--23--:R-:W-:Y:S05]  /*21b0*/  BRA `(.L_x_2676) ;  /* 0x0000000400147947 */ /* 0x00cfea0003800000 */
.L_x_2689:
[----:B------:R-:W2:Y:S01]  /*21c0*/  LDG.E.U8 R4, desc[UR36][R4.64] ;  /* 0x0000002404047981 */ /* 0x000ea2000c1e1100 */
[----:B------:R-:W-:Y:S02]  /*21d0*/  CS2R R18, SRZ ;  /* 0x0000000000127805 */ /* 0x000fe4000001ff00 */
[----:B--2---:R-:W-:-:S13]  /*21e0*/  ISETP.NE.AND P0, PT, R4, RZ, PT ;  /* 0x000000ff0400720c */ /* 0x004fda0003f05270 */
[----:B------:R-:W-:Y:S05]  /*21f0*/  @!P0 BRA `(.L_x_2676) ;  /* 0x0000000400048947 */ /* 0x000fea0003800000 */
[----:B------:R-:W-:-:S13]  /*2200*/  ISETP.NE.AND P0, PT, R4, 0x80, PT ;  /* 0x000000800400780c */ /* 0x000fda0003f05270 */
[----:B------:R-:W-:Y:S01]  /*2210*/  @!P0 MOV R18, 0x20000000 ;  /* 0x2000000000128802 */ /* 0x000fe20000000f00 */
        /* <DEDUP_REMOVED lines=15> */
.L_x_2694:
[----:B------:R-:W-:Y:S05]  /*2310*/  BSYNC.RECONVERGENT B0 ;  /* 0x0000000000007941 */ /* 0x000fea0003800200 */
.L_x_2693:
[----:B------:R-:W-:Y:S01]  /*2320*/  IMAD.SHL.U32 R0, R0, 0x200000, RZ ;  /* 0x0020000000007824 */ /* 0x000fe200078e00ff */
[----:B------:R-:W-:-:S04]  /*2330*/  LEA R3, R3, 0x37800000, 0x17 ;  /* 0x3780000003037811 */ /* 0x000fc800078eb8ff */
[----:B------:R-:W-:-:S05]  /*2340*/  LOP3.LUT R0, R3, R0, R7, 0xfe, !PT ;  /* 0x0000000003007212 */ /* 0x000fca00078efe07 */
[----:B------:R-:W-:-:S04]  /*2350*/  FMUL.FTZ R0, R0, 1 ;  /* 0x3f80000000007820 */ /* 0x000fc80000410000 */
[----:B------:R2:W3:Y:S02]  /*2360*/  F2F.F64.F32 R18, R0 ;  /* 0x0000000000127310 */ /* 0x0004e40000201800 */
[----:B--23--:R-:W-:Y:S05]  /*2370*/  BRA `(.L_x_2676) ;  /* 0x0000000000a47947 */ /* 0x00cfea0003800000 */
.L_x_2688:
[----:B------:R-:W-:-:S09]  /*2380*/  UISETP.NE.AND UP0, UPT, UR4, 0x1c, UPT ;  /* 0x0000001c0400788c */ /* 0x000fd2000bf05270 */
[----:B------:R-:W-:Y:S05]  /*2390*/  BRA.U !UP0, `(.L_x_2695) ;  /* 0x0000000108947547 */ /* 0x000fea000b800000 */
[----:B------:R-:W-:-:S09]  /*23a0*/  UISETP.NE.AND UP0, UPT, UR4, 0x1d, UPT ;  /* 0x0000001d0400788c */ /* 0x000fd2000bf05270 */
[----:B------:R-:W-:Y:S05]  /*23b0*/  BRA.U !UP0, `(.L_x_2696) ;  /* 0x0000000108807547 */ /* 0x000fea000b800000 */
[----:B------:R-:W-:-:S09]  /*23c0*/  UISETP.NE.AND UP0, UPT, UR4, 0x2c, UPT ;  /* 0x0000002c0400788c */ /* 0x000fd2000bf05270 */
[----:B------:R-:W-:Y:S05]  /*23d0*/  BRA.U !UP0, `(.L_x_2697) ;  /* 0x0000000108487547 */ /* 0x000fea000b800000 */
.L_x_2675:
        /* <DEDUP_REMOVED lines=16> */
.L_x_2698:
[----:B------:R-:W-:Y:S01]  /*24e0*/  CS2R R18, SRZ ;  /* 0x0000000000127805 */ /* 0x000fe2000001ff00 */
[----:B------:R-:W-:Y:S06]  /*24f0*/  BRA `(.L_x_2676) ;  /* 0x0000000000447947 */ /* 0x000fec0003800000 */
.L_x_2697:
[----:B------:R-:W2:Y:S01]  /*2500*/  LDG.E.U8 R0, desc[UR36][R4.64] ;  /* 0x0000002404007981 */ /* 0x000ea2000c1e1100 */
[----:B------:R-:W-:Y:S01]  /*2510*/  IMAD.MOV.U32 R18, RZ, RZ, 0x0 ;  /* 0x00000000ff127424 */ /* 0x000fe200078e00ff */
[----:B------:R-:W-:Y:S02]  /*2520*/  MOV R19, 0x38000000 ;  /* 0x3800000000137802 */ /* 0x000fe40000000f00 */
[----:B--2---:R-:W-:-:S13]  /*2530*/  ISETP.NE.AND P0, PT, R0, RZ, PT ;  /* 0x000000ff0000720c */ /* 0x004fda0003f05270 */
[----:B------:R-:W-:Y:S05]  /*2540*/  @!P0 BRA `(.L_x_2676) ;  /* 0x0000000000308947 */ /* 0x000fea0003800000 */
[----:B------:R-:W-:-:S13]  /*2550*/  ISETP.NE.AND P0, PT, R0, 0xff, PT ;  /* 0x000000ff0000780c */ /* 0x000fda0003f05270 */
[----:B------:R-:W-:Y:S01]  /*2560*/  @P0 IMAD.SHL.U32 R0, R0, 0x800000, RZ ;  /* 0x0080000000000824 */ /* 0x000fe200078e00ff */
[----:B------:R-:W-:Y:S01]  /*2570*/  @!P0 MOV R19, 0x7ff80000 ;  /* 0x7ff8000000138802 */ /* 0x000fe20000000f00 */
[----:B------:R-:W-:Y:S02]  /*2580*/  @!P0 IMAD.MOV.U32 R18, RZ, RZ, 0x20000000 ;  /* 0x20000000ff128424 */ /* 0x000fe400078e00ff */
[----:B------:R-:W-:-:S04]  /*2590*/  @P0 FMUL.FTZ R0, R0, 1 ;  /* 0x3f80000000000820 */ /* 0x000fc80000410000 */
[----:B------:R2:W3:Y:S02]  /*25a0*/  @P0 F2F.F64.F32 R18, R0 ;  /* 0x0000000000120310 */ /* 0x0004e40000201800 */
[----:B--23--:R-:W-:Y:S05]  /*25b0*/  BRA `(.L_x_2676) ;  /* 0x0000000000147947 */ /* 0x00cfea0003800000 */
.L_x_2696:
[----:B------:R-:W2:Y:S02]  /*25c0*/  LDG.E.64 R18, desc[UR36][R4.64] ;  /* 0x0000002404127981 */ /* 0x000ea4000c1e1b00 */
[----:B--2---:R-:W2:Y:S02]  /*25d0*/  I2F.F64.U64 R18, R18 ;  /* 0x0000001200127312 */ /* 0x004ea40000301800 */
[----:B--2---:R-:W-:Y:S05]  /*25e0*/  BRA `(.L_x_2676) ;  /* 0x0000000000087947 */ /* 0x004fea0003800000 */
.L_x_2695:
[----:B------:R-:W2:Y:S02]  /*25f0*/  LDG.E R4, desc[UR36][R4.64] ;  /* 0x0000002404047981 */ /* 0x000ea4000c1e1900 */
[----:B--2---:R0:W1:Y:S02]  /*2600*/  I2F.F64.U32 R18, R4 ;  /* 0x0000000400127312 */ /* 0x0040640000201800 */
.L_x_2676:
[----:B------:R-:W-:Y:S05]  /*2610*/  BSYNC.RECONVERGENT B7 ;  /* 0x0000000000077941 */ /* 0x000fea0003800200 */
.L_x_2670:
[----:B------:R-:W0:Y:S01]  /*2620*/  LDCU.64 UR6, c[0x0][0x5f8] ;  /* 0x0000bf00ff0677ac */ /* 0x000e220008000a00 */
[----:B------:R-:W-:Y:S01]  /*2630*/  BSSY.RECONVERGENT B7, `(.L_x_2699) ;  /* 0x00000ed000077945 */ /* 0x000fe20003800200 */
[----:B------:R-:W-:-:S04]  /*2640*/  UPRMT UR4, UR42, 0x9910, URZ ;  /* 0x000099102a047896 */ /* 0x000fc800080000ff */
[----:B------:R-:W-:Y:S01]  /*2650*/  UISETP.GT.AND UP0, UPT, UR4, 0x9, UPT ;  /* 0x000000090400788c */ /* 0x000fe2000bf04270 */
[----:B0-23--:R-:W-:-:S05]  /*2660*/  IADD3 R4, P0, PT, R16, UR6, RZ ;  /* 0x0000000610047c10 */ /* 0x00dfca000ff1e0ff */
        /* <DEDUP_REMOVED lines=11> */
[----:B--2---:R0:W2:Y:S02]  /*2720*/  I2F.F64.S16 R32, R4 ;  /* 0x0000000400207312 */ /* 0x0040a40000101c00 */
[----:B0-2---:R-:W-:Y:S05]  /*2730*/  BRA `(.L_x_2705) ;  /* 0x0000000c00707947 */ /* 0x005fea0003800000 */
.L_x_2703:
[----:B------:R-:W2:Y:S02]  /*2740*/  LDG.E.U8 R4, desc[UR36][R4.64] ;  /* 0x0000002404047981 */ /* 0x000ea4000c1e1100 */
[----:B--2---:R0:W2:Y:S02]  /*2750*/  I2F.F64.U16 R32, R4 ;  /* 0x0000000400207312 */ /* 0x0040a40000101800 */
[----:B0-2---:R-:W-:Y:S05]  /*2760*/  BRA `(.L_x_2705) ;  /* 0x0000000c00647947 */ /* 0x005fea0003800000 */
.L_x_2702:
[----:B------:R-:W-:-:S09]  /*2770*/  UISETP.NE.AND UP0, UPT, UR4, 0x2, UPT ;  /* 0x000000020400788c */ /* 0x000fd2000bf05270 */
[----:B------:R-:W-:Y:S05]  /*2780*/  BRA.U !UP0, `(.L_x_2706) ;  /* 0x0000000108287547 */ /* 0x000fea000b800000 */
[----:B------:R-:W-:-:S09]  /*2790*/  UISETP.NE.AND UP0, UPT, UR4, 0x3, UPT ;  /* 0x000000030400788c */ /* 0x000fd2000bf05270 */
[----:B------:R-:W-:Y:S05]  /*27a0*/  BRA.U !UP0, `(.L_x_2707) ;  /* 0x0000000108147547 */ /* 0x000fea000b800000 */
[----:B------:R-:W-:-:S09]  /*27b0*/  UISETP.NE.AND UP0, UPT, UR4, 0x4, UPT ;  /* 0x000000040400788c */ /* 0x000fd2000bf05270 */
[----:B------:R-:W-:Y:S05]  /*27c0*/  BRA.U UP0, `(.L_x_2704) ;  /* 0x0000000900c07547 */ /* 0x000fea000b800000 */
[----:B------:R-:W2:Y:S02]  /*27d0*/  LDG.E.64 R32, desc[UR36][R4.64] ;  /* 0x0000002404207981 */ /* 0x000ea4000c1e1b00 */
[----:B--2---:R-:W0:Y:S02]  /*27e0*/  I2F.F64.S64 R32, R32 ;  /* 0x0000002000207312 */ /* 0x004e240000301c00 */
[----:B0-----:R-:W-:Y:S05]  /*27f0*/  BRA `(.L_x_2705) ;  /* 0x0000000c00407947 */ /* 0x001fea0003800000 */
.L_x_2707:
[----:B------:R-:W2:Y:S02]  /*2800*/  LDG.E R4, desc[UR36][R4.64] ;  /* 0x0000002404047981 */ /* 0x000ea4000c1e1900 */
[----:B--2---:R0:W2:Y:S02]  /*2810*/  I2F.F64 R32, R4 ;  /* 0x0000000400207312 */ /* 0x0040a40000201c00 */
[----:B0-2---:R-:W-:Y:S05]  /*2820*/  BRA `(.L_x_2705) ;  /* 0x0000000c00347947 */ /* 0x005fea0003800000 */
.L_x_2706:
[----:B------:R-:W2:Y:S02]  /*2830*/  LDG.E.U16 R4, desc[UR36][R4.64] ;  /* 0x0000002404047981 */ /* 0x000ea4000c1e1500 */
[----:B--2---:R0:W2:Y:S02]  /*2840*/  I2F.F64.S16 R32, R4 ;  /* 0x0000000400207312 */ /* 0x0040a40000101c00 */
[----:B0-2---:R-:W-:Y:S05]  /*2850*/  BRA `(.L_x_2705) ;  /* 0x0000000c00287947 */ /* 0x005fea0003800000 */
.L_x_2701:
        /* <DEDUP_REMOVED lines=10> */
.L_x_2709:
[----:B------:R-:W2:Y:S02]  /*2900*/  LDG.E.U16 R0, desc[UR36][R4.64] ;  /* 0x0000002404007981 */ /* 0x000ea4000c1e1500 */
[----:B--2---:R-:W-:-:S05]  /*2910*/  HADD2.F32 R0, -RZ, R0.H0_H0 ;  /* 0x20000000ff007230 */ /* 0x004fca0000004100 */
[----:B------:R-:W-:-:S04]  /*2920*/  FMUL.FTZ R0, R0, 1 ;  /* 0x3f80000000007820 */ /* 0x000fc80000410000 */
[----:B------:R4:W0:Y:S02]  /*2930*/  F2F.F64.F32 R32, R0 ;  /* 0x0000000000207310 */ /* 0x0008240000201800 */
[----:B0---4-:R-:W-:Y:S05]  /*2940*/  BRA `(.L_x_2705) ;  /* 0x0000000800ec7947 */ /* 0x011fea0003800000 */
.L_x_2708:
        /* <DEDUP_REMOVED lines=8> */
[----:B------:R-:W0:Y:S02]  /*29d0*/  F2F.F64.F32 R32, R32 ;  /* 0x0000002000207310 */ /* 0x000e240000201800 */
[----:B0-----:R-:W-:Y:S05]  /*29e0*/  BRA `(.L_x_2705) ;  /* 0x0000000800c47947 */ /* 0x001fea0003800000 */
.L_x_2711:
[----:B------:R-:W2:Y:S02]  /*29f0*/  LDG.E.U16 R4, desc[UR36][R4.64] ;  /* 0x0000002404047981 */ /* 0x000ea4000c1e1500 */
[----:B--2---:R-:W-:-:S05]  /*2a00*/  HADD2.F32 R0, -RZ, R4.H0_H0 ;  /* 0x20000004ff007230 */ /* 0x004fca0000004100 */
[----:B------:R-:W-:-:S04]  /*2a10*/  FMUL.FTZ R0, R0, 1 ;  /* 0x3f80000000007820 */ /* 0x000fc80000410000 */
[----:B------:R0:W2:Y:S02]  /*2a20*/  F2F.F64.F32 R32, R0 ;  /* 0x0000000000207310 */ /* 0x0000a40000201800 */
[----:B0-2---:R-:W-:Y:S05]  /*2a30*/  BRA `(.L_x_2705) ;  /* 0x0000000800b07947 */ /* 0x005fea0003800000 */
.L_x_2710:
[----:B------:R4:W5:Y:S01]  /*2a40*/  LDG.E.64 R32, desc[UR36][R4.64] ;  /* 0x0000002404207981 */ /* 0x000962000c1e1b00 */
[----:B------:R-:W-:Y:S05]  /*2a50*/  BRA `(.L_x_2705) ;  /* 0x0000000800a87947 */ /* 0x000fea0003800000 */
.L_x_2700:
        /* <DEDUP_REMOVED lines=13> */
.L_x_2714:
[----:B------:R3:W5:Y:S01]  /*2b30*/  LDG.E.64 R32, desc[UR36][R4.64] ;  /* 0x0000002404207981 */ /* 0x000762000c1e1b00 */
[----:B------:R-:W-:Y:S05]  /*2b40*/  BRA `(.L_x_2705) ;  /* 0x00000008006c7947 */ /* 0x000fea0003800000 */
.L_x_2713:
        /* <DEDUP_REMOVED lines=19> */
[----:B------:R-:W-:Y:S02]  /*2c80*/  SHF.R.S32.HI R6, RZ, 0x8, R6 ;  /* 0x00000008ff067819 */ /* 0x000fe40000011406 */
[----:B------:R-:W-:-:S04]  /*2c90*/  IADD3 R7, PT, PT, R7, 0x3c000000, RZ ;  /* 0x3c00000007077810 */ /* 0x000fc80007ffe0ff */
[----:B------:R-:W-:-:S04]  /*2ca0*/  LOP3.LUT R6, R7, 0x7f800000, R6, 0xf8, !PT ;  /* 0x7f80000007067812 */ /* 0x000fc800078ef806 */
[----:B------:R-:W-:-:S04]  /*2cb0*/  SEL R3, R6, RZ, P0 ;  /* 0x000000ff06037207 */ /* 0x000fc80000000000 */
[----:B------:R-:W-:-:S05]  /*2cc0*/  LOP3.LUT R3, R3, 0x80000000, R0, 0xf8, !PT ;  /* 0x8000000003037812 */ /* 0x000fca00078ef800 */
[----:B------:R-:W-:-:S04]  /*2cd0*/  FMUL.FTZ R3, R3, 1 ;  /* 0x3f80000003037820 */ /* 0x000fc80000410000 */
[----:B------:R3:W4:Y:S02]  /*2ce0*/  F2F.F64.F32 R32, R3 ;  /* 0x0000000300207310 */ /* 0x0007240000201800 */
[----:B---34-:R-:W-:Y:S05]  /*2cf0*/  BRA `(.L_x_2705) ;  /* 0x0000000800007947 */ /* 0x018fea0003800000 */
.L_x_2716:
        /* <DEDUP_REMOVED lines=10> */
[----:B------:R-:W-:-:S04]  /*2da0*/  MOV R3, R6 ;  /* 0x0000000600037202 */ /* 0x000fc80000000f00 */
[----:B------:R-:W-:-:S05]  /*2db0*/  LOP3.LUT R0, R0, 0x80000000, R3, 0xf8, !PT ;  /* 0x8000000000007812 */ /* 0x000fca00078ef803 */
[----:B------:R-:W-:-:S04]  /*2dc0*/  FMUL.FTZ R0, R0, 1 ;  /* 0x3f80000000007820 */ /* 0x000fc80000410000 */
[----:B------:R3:W4:Y:S02]  /*2dd0*/  F2F.F64.F32 R32, R0 ;  /* 0x0000000000207310 */ /* 0x0007240000201800 */
[----:B---34-:R-:W-:Y:S05]  /*2de0*/  BRA `(.L_x_2705) ;  /* 0x0000000400c47947 */ /* 0x018fea0003800000 */
.L_x_2715:
[----:B------:R-:W2:Y:S02]  /*2df0*/  LDG.E.U16 R0, desc[UR36][R4.64] ;  /* 0x0000002404007981 */ /* 0x000ea4000c1e1500 */
[----:B--2---:R-:W-:-:S04]  /*2e00*/  IMAD.U32 R0, R0, 0x10000, RZ ;  /* 0x0001000000007824 */ /* 0x004fc800078e00ff */
[----:B------:R-:W-:-:S04]  /*2e10*/  FMUL.FTZ R0, R0, 1 ;  /* 0x3f80000000007820 */ /* 0x000fc80000410000 */
[----:B------:R3:W4:Y:S02]  /*2e20*/  F2F.F64.F32 R32, R0 ;  /* 0x0000000000207310 */ /* 0x0007240000201800 */
[----:B---34-:R-:W-:Y:S05]  /*2e30*/  BRA `(.L_x_2705) ;  /* 0x0000000400b07947 */ /* 0x018fea0003800000 */
.L_x_2712:
        /* <DEDUP_REMOVED lines=9> */
[----:B--2---:R3:W4:Y:S02]  /*2ed0*/  I2F.F64.U16 R32, R4 ;  /* 0x0000000400207312 */ /* 0x0047240000101800 */
[----:B---34-:R-:W-:Y:S05]  /*2ee0*/  BRA `(.L_x_2705) ;  /* 0x0000000400847947 */ /* 0x018fea0003800000 */
.L_x_2719:
[----:B------:R-:W2:Y:S01]  /*2ef0*/  LDG.E.U8 R4, desc[UR36][R4.64] ;  /* 0x0000002404047981 */ /* 0x000ea2000c1e1100 */
[----:B------:R-:W-:Y:S02]  /*2f00*/  CS2R R32, SRZ ;  /* 0x0000000000207805 */ /* 0x000fe4000001ff00 */
[----:B--2---:R-:W-:-:S13]  /*2f10*/  ISETP.NE.AND P0, PT, R4, RZ, PT ;  /* 0x000000ff0400720c */ /* 0x004fda0003f05270 */
[----:B------:R-:W-:Y:S05]  /*2f20*/  @!P0 BRA `(.L_x_2705) ;  /* 0x0000000400748947 */ /* 0x000fea0003800000 */
[----:B------:R-:W-:-:S13]  /*2f30*/  ISETP.NE.AND P0, PT, R4, 0x80, PT ;  /* 0x000000800400780c */ /* 0x000fda0003f05270 */
[----:B------:R-:W-:Y:S01]  /*2f40*/  @!P0 IMAD.MOV.U32 R32, RZ, RZ, 0x20000000 ;  /* 0x20000000ff208424 */ /* 0x000fe200078e00ff */
        /* <DEDUP_REMOVED lines=15> */
.L_x_2721:
[----:B------:R-:W-:Y:S05]  /*3040*/  BSYNC.RECONVERGENT B0 ;  /* 0x0000000000007941 */ /* 0x000fea0003800200 */
.L_x_2720:
[----:B------:R-:W-:Y:S02]  /*3050*/  SHF.L.U32 R0, R0, 0x14, RZ ;  /* 0x0000001400007819 */ /* 0x000fe400000006ff */
[----:B------:R-:W-:-:S04]  /*3060*/  LEA R3, R3, 0x3b800000, 0x17 ;  /* 0x3b80000003037811 */ /* 0x000fc800078eb8ff */
[----:B------:R-:W-:-:S05]  /*3070*/  LOP3.LUT R0, R3, R0, R7, 0xfe, !PT ;  /* 0x0000000003007212 */ /* 0x000fca00078efe07 */
[----:B------:R-:W-:-:S04]  /*3080*/  FMUL.FTZ R0, R0, 1 ;  /* 0x3f80000000007820 */ /* 0x000fc80000410000 */
[----:B------:R3:W4:Y:S02]  /*3090*/  F2F.F64.F32 R32, R0 ;  /* 0x0000000000207310 */ /* 0x0007240000201800 */
[----:B---34-:R-:W-:Y:S05]  /*30a0*/  BRA `(.L_x_2705) ;  /* 0x0000000400147947 */ /* 0x018fea0003800000 */
.L_x_2718:
        /* <DEDUP_REMOVED lines=21> */
.L_x_2723:
[----:B------:R-:W-:Y:S05]  /*3200*/  BSYNC.RECONVERGENT B0 ;  /* 0x0000000000007941 */ /* 0x000fea0003800200 */
.L_x_2722:
[----:B------:R-:W-:Y:S01]  /*3210*/  IMAD.SHL.U32 R0, R0, 0x200000, RZ ;  /* 0x0020000000007824 */ /* 0x000fe200078e00ff */
[----:B------:R-:W-:-:S04]  /*3220*/  LEA R3, R3, 0x37800000, 0x17 ;  /* 0x3780000003037811 */ /* 0x000fc800078eb8ff */
[----:B------:R-:W-:-:S05]  /*3230*/  LOP3.LUT R0, R3, R0, R7, 0xfe, !PT ;  /* 0x0000000003007212 */ /* 0x000fca00078efe07 */
[----:B------:R-:W-:-:S04]  /*3240*/  FMUL.FTZ R0, R0, 1 ;  /* 0x3f80000000007820 */ /* 0x000fc80000410000 */
[----:B------:R3:W4:Y:S02]  /*3250*/  F2F.F64.F32 R32, R0 ;  /* 0x0000000000207310 */ /* 0x0007240000201800 */
[----:B---34-:R-:W-:Y:S05]  /*3260*/  BRA `(.L_x_2705) ;  /* 0x0000000000a47947 */ /* 0x018fea0003800000 */
.L_x_2717:
[----:B------:R-:W-:-:S09]  /*3270*/  UISETP.NE.AND UP0, UPT, UR4, 0x1c, UPT ;  /* 0x0000001c0400788c */ /* 0x000fd2000bf05270 */
[----:B------:R-:W-:Y:S05]  /*3280*/  BRA.U !UP0, `(.L_x_2724) ;  /* 0x0000000108947547 */ /* 0x000fea000b800000 */
[----:B------:R-:W-:-:S09]  /*3290*/  UISETP.NE.AND UP0, UPT, UR4, 0x1d, UPT ;  /* 0x0000001d0400788c */ /* 0x000fd2000bf05270 */
[----:B------:R-:W-:Y:S05]  /*32a0*/  BRA.U !UP0, `(.L_x_2725) ;  /* 0x0000000108807547 */ /* 0x000fea000b800000 */
[----:B------:R-:W-:-:S09]  /*32b0*/  UISETP.NE.AND UP0, UPT, UR4, 0x2c, UPT ;  /* 0x0000002c0400788c */ /* 0x000fd2000bf05270 */
[----:B------:R-:W-:Y:S05]  /*32c0*/  BRA.U !UP0, `(.L_x_2726) ;  /* 0x0000000108487547 */ /* 0x000fea000b800000 */
.L_x_2704:
[----:B------:R-:W-:Y:S01]  /*32d0*/  MOV R0, 0x0 ;  /* 0x0000000000007802 */ /* 0x000fe20000000f00 */
[----:B------:R-:W0:Y:S01]  /*32e0*/  LDCU.64 UR4, c[0x4][0x128] ;  /* 0x01002500ff0477ac */ /* 0x000e220008000a00 */
[----:B------:R-:W-:Y:S02]  /*32f0*/  HFMA2 R8, -RZ, RZ, 0, 4.64916229248046875e-06 ;  /* 0x0000004eff087431 */ /* 0x000fe400000001ff */
[----:B------:R-:W-:Y:S01]  /*3300*/  IMAD.MOV.U32 R12, RZ, RZ, 0x1 ;  /* 0x00000001ff0c7424 */ /* 0x000fe200078e00ff */
[----:B------:R2:W3:Y:S01]  /*3310*/  LDC.64 R14, c[0x4][R0] ;  /* 0x01000000000e7b82 */ /* 0x0004e20000000a00 */
[----:B------:R-:W4:Y:S01]  /*3320*/  LDCU.64 UR6, c[0x4][0x130] ;  /* 0x01002600ff0677ac */ /* 0x000f220008000a00 */
[----:B------:R-:W-:Y:S01]  /*3330*/  IMAD.MOV.U32 R13, RZ, RZ, RZ ;  /* 0x000000ffff0d7224 */ /* 0x000fe200078e00ff */
[----:B------:R-:W1:Y:S01]  /*3340*/  LDCU.64 UR8, c[0x4][0x8] ;  /* 0x01000100ff0877ac */ /* 0x000e620008000a00 */
[----:B0-----:R-:W-:Y:S01]  /*3350*/  MOV R4, UR4 ;  /* 0x0000000400047c02 */ /* 0x001fe20008000f00 */
[----:B------:R-:W-:-:S02]  /*3360*/  IMAD.U32 R5, RZ, RZ, UR5 ;  /* 0x00000005ff057e24 */ /* 0x000fc4000f8e00ff */
[----:B----4-:R-:W-:Y:S01]  /*3370*/  IMAD.U32 R6, RZ, RZ, UR6 ;  /* 0x00000006ff067e24 */ /* 0x010fe2000f8e00ff */
[----:B------:R-:W-:Y:S01]  /*3380*/  MOV R7, UR7 ;  /* 0x0000000700077c02 */ /* 0x000fe20008000f00 */
[----:B-1----:R-:W-:Y:S02]  /*3390*/  IMAD.U32 R10, RZ, RZ, UR8 ;  /* 0x00000008ff0a7e24 */ /* 0x002fe4000f8e00ff */
[----:B--2---:R-:W-:-:S07]  /*33a0*/  IMAD.U32 R11, RZ, RZ, UR9 ;  /* 0x00000009ff0b7e24 */ /* 0x004fce000f8e00ff */
[----:B------:R-:W-:-:S07]  /*33b0*/  LEPC R20, `(.L_x_2727) ;  /* 0x000000001014794e */ /* 0x000fce0000000000 */
[----:B---3-5:R-:W-:Y:S05]  /*33c0*/  CALL.ABS.NOINC R14 ;  /* 0x000000000e007343 */ /* 0x028fea0003c00000 */
.L_x_2727:
[----:B------:R-:W-:Y:S01]  /*33d0*/  CS2R R32, SRZ ;  /* 0x0000000000207805 */ /* 0x000fe2000001ff00 */
[----:B------:R-:W-:Y:S06]  /*33e0*/  BRA `(.L_x_2705) ;  /* 0x0000000000447947 */ /* 0x000fec0003800000 */
.L_x_2726:
[----:B------:R-:W2:Y:S01]  /*33f0*/  LDG.E.U8 R0, desc[UR36][R4.64] ;  /* 0x0000002404007981 */ /* 0x000ea2000c1e1100 */
[----:B------:R-:W-:Y:S01]  /*3400*/  MOV R32, 0x0 ;  /* 0x0000000000207802 */ /* 0x000fe20000000f00 */
[----:B------:R-:W-:Y:S01]  /*3410*/  IMAD.MOV.U32 R33, RZ, RZ, 0x38000000 ;  /* 0x38000000ff217424 */ /* 0x000fe200078e00ff */
[----:B--2---:R-:W-:-:S13]  /*3420*/  ISETP.NE.AND P0, PT, R0, RZ, PT ;  /* 0x000000ff0000720c */ /* 0x004fda0003f05270 */
[----:B------:R-:W-:Y:S05]  /*3430*/  @!P0 BRA `(.L_x_2705) ;  /* 0x0000000000308947 */ /* 0x000fea0003800000 */
[----:B------:R-:W-:-:S13]  /*3440*/  ISETP.NE.AND P0, PT, R0, 0xff, PT ;  /* 0x000000ff0000780c */ /* 0x000fda0003f05270 */
[----:B------:R-:W-:Y:S01]  /*3450*/  @P0 IMAD.SHL.U32 R0, R0, 0x800000, RZ ;  /* 0x0080000000000824 */ /* 0x000fe200078e00ff */
[----:B------:R-:W-:Y:S01]  /*3460*/  @!P0 MOV R32, 0x20000000 ;  /* 0x2000000000208802 */ /* 0x000fe20000000f00 */
[----:B------:R-:W-:Y:S02]  /*3470*/  @!P0 IMAD.MOV.U32 R33, RZ, RZ, 0x7ff80000 ;  /* 0x7ff80000ff218424 */ /* 0x000fe400078e00ff */
[----:B------:R-:W-:-:S04]  /*3480*/  @P0 FMUL.FTZ R0, R0, 1 ;  /* 0x3f80000000000820 */ /* 0x000fc80000410000 */
[----:B------:R0:W2:Y:S02]  /*3490*/  @P0 F2F.F64.F32 R32, R0 ;  /* 0x0000000000200310 */ /* 0x0000a40000201800 */
[----:B0-2---:R-:W-:Y:S05]  /*34a0*/  BRA `(.L_x_2705) ;  /* 0x0000000000147947 */ /* 0x005fea0003800000 */
.L_x_2725:
[----:B------:R-:W2:Y:S02]  /*34b0*/  LDG.E.64 R32, desc[UR36][R4.64] ;  /* 0x0000002404207981 */ /* 0x000ea4000c1e1b00 */
[----:B--2---:R-:W0:Y:S02]  /*34c0*/  I2F.F64.U64 R32, R32 ;  /* 0x0000002000207312 */ /* 0x004e240000301800 */
[----:B0-----:R-:W-:Y:S05]  /*34d0*/  BRA `(.L_x_2705) ;  /* 0x0000000000087947 */ /* 0x001fea0003800000 */
.L_x_2724:
[----:B------:R-:W2:Y:S02]  /*34e0*/  LDG.E R4, desc[UR36][R4.64] ;  /* 0x0000002404047981 */ /* 0x000ea4000c1e1900 */
[----:B--2---:R0:W2:Y:S02]  /*34f0*/  I2F.F64.U32 R32, R4 ;  /* 0x0000000400207312 */ /* 0x0040a40000201800 */
.L_x_2705:
[----:B------:R-:W-:Y:S05]  /*3500*/  BSYNC.RECONVERGENT B7 ;  /* 0x0000000000077941 */ /* 0x000fea0003800200 */
.L_x_2699:
[----:B------:R-:W-:Y:S01]  /*3510*/  IMAD.MOV.U32 R6, RZ, RZ, 0x652b82fe ;  /* 0x652b82feff067424 */ /* 0x000fe200078e00ff */
[----:B------:R-:W-:Y:S01]  /*3520*/  MOV R7, 0x3ff71547 ;  /* 0x3ff7154700077802 */ /* 0x000fe20000000f00 */
[----:B------:R-:W-:Y:S01]  /*3530*/  IMAD.MOV.U32 R8, RZ, RZ, 0x652b82fe ;  /* 0x652b82feff087424 */ /* 0x000fe200078e00ff */
[----:B0--34-:R-:W-:Y:S01]  /*3540*/  MOV R4, 0xfefa39ef ;  /* 0xfefa39ef00047802 */ /* 0x019fe20000000f00 */
[----:B------:R-:W-:Y:S01]  /*3550*/  IMAD.MOV.U32 R9, RZ, RZ, 0x3ff71547 ;  /* 0x3ff71547ff097424 */ /* 0x000fe200078e00ff */
[----:B------:R-:W-:Y:S01]  /*3560*/  MOV R25, 0x3c7abc9e ;  /* 0x3c7abc9e00197802 */ /* 0x000fe20000000f00 */
[----:B------:R-:W-:Y:S01]  /*3570*/  IMAD.MOV.U32 R5, RZ, RZ, 0x3fe62e42 ;  /* 0x3fe62e42ff057424 */ /* 0x000fe200078e00ff */
[----:B--2--5:R-:W0:Y:S01]  /*3580*/  DFMA R6, R32, -R6, 6.75539944105574400000e+15 ;  /* 0x433800002006742b */ /* 0x024e220000000806 */
[----:B------:R-:W-:Y:S01]  /*3590*/  IMAD.MOV.U32 R24, RZ, RZ, 0x3b39803f ;  /* 0x3b39803fff187424 */ /* 0x000fe200078e00ff */
[----:B------:R-:W-:Y:S01]  /*35a0*/  BSSY.RECONVERGENT B0, `(.L_x_2728) ;  /* 0x00000c0000007945 */ /* 0x000fe20003800200 */
[----:B------:R-:W-:-:S15]  /*35b0*/  FSETP.GEU.FTZ.AND P2, PT, |R33|, 4.1917929649353027344, PT ;  /* 0x4086232b2100780b */ /* 0x000fde0003f5e200 */
[----:B------:R-:W-:-:S15]  /*35c0*/  NOP ;  /* 0x0000000000007918 */ /* 0x000fde0000000000 */
[----:B------:R-:W-:-:S15]  /*35d0*/  NOP ;  /* 0x0000000000007918 */ /* 0x000fde0000000000 */
[----:B------:R-:W-:-:S15]  /*35e0*/  NOP ;  /* 0x0000000000007918 */ /* 0x000fde0000000000 */
[----:B------:R-:W-:-:S01]  /*35f0*/  NOP ;  /* 0x0000000000007918 */ /* 0x000fc20000000000 */
[----:B------:R-:W2:-:S15]  /*3600*/  DFMA R8, R32, R8, 6.75539944105574400000e+15 ;  /* 0x433800002008742b */ /* 0x000e9e0000000008 */
[----:B------:R-:W-:-:S15]  /*3610*/  NOP ;  /* 0x0000000000007918 */ /* 0x000fde0000000000 */
[----:B------:R-:W-:-:S15]  /*3620*/  NOP ;  /* 0x0000000000007918 */ /* 0x000fde0000000000 */
[----:B------:R-:W-:-:S15]  /*3630*/  NOP ;  /* 0x0000000000007918 */ /* 0x000fde0000000000 */
[----:B------:R-:W-:-:S04]  /*3640*/  NOP ;  /* 0x0000000000007918 */ /* 0x000fc80000000000 */
[----:B0-----:R-:W0:-:S15]  /*3650*/  DADD R12, R6, -6.75539944105574400000e+15 ;  /* 0xc3380000060c7429 */ /* 0x001e1e0000000000 */
[----:B------:R-:W-:-:S15]  /*3660*/  NOP ;  /* 0x0000000000007918 */ /* 0x000fde0000000000 */
[----:B------:R-:W-:-:S15]  /*3670*/  NOP ;  /* 0x0000000000007918 */ /* 0x000fde0000000000 */
[----:B------:R-:W-:-:S15]  /*3680*/  NOP ;  /* 0x0000000000007918 */ /* 0x000fde0000000000 */
[----:B------:R-:W-:-:S04]  /*3690*/  NOP ;  /* 0x0000000000007918 */ /* 0x000fc80000000000 */
[----:B--2---:R-:W2:-:S15]  /*36a0*/  DADD R20, R8, -6.75539944105574400000e+15 ;  /* 0xc338000008147429 */ /* 0x004e9e0000000000 */
[----:B------:R-:W-:-:S15]  /*36b0*/  NOP ;  /* 0x0000000000007918 */ /* 0x000fde0000000000 */
[----:B------:R-:W-:-:S15]  /*36c0*/  NOP ;  /* 0x0000000000007918 */ /* 0x000fde0000000000 */
[----:B------:R-:W-:-:S15]  /*36d0*/  NOP ;  /* 0x0000000000007918 */ /* 0x000fde0000000000 */
[----:B------:R-:W-:-:S04]  /*36e0*/  NOP ;  /* 0x0000000000007918 */ /* 0x000fc80000000000 */
[----:B0-----:R-:W0:-:S15]  /*36f0*/  DFMA R14, R12, -R4, -R32 ;  /* 0x800000040c0e722b */ /* 0x001e1e0000000820 */
[----:B------:R-:W-:-:S15]  /*3700*/  NOP ;  /* 0x0000000000007918 */ /* 0x000fde0000000000 */
[----:B------:R-:W-:-:S15]  /*3710*/  NOP ;  /* 0x0000000000007918 */ /* 0x000fde0000000000 */
[----:B------:R-:W-:-:S15]  /*3720*/  NOP ;  /* 0x0000000000007918 */ /* 0x000fde0000000000 */
[----:B------:R-:W-:-:S04]  /*3730*/  NOP ;  /* 0x0000000000007918 */ /* 0x000fc80000000000 */
[----:B--2---:R-:W2:-:S15]  /*3740*/  DFMA R22, R20, -R4, R32 ;  /* 0x800000041416722b */ /* 0x004e9e0000000020 */
[----:B------:R-:W-:-:S15]  /*3750*/  NOP ;  /* 0x0000000000007918 */ /* 0x000fde0000000000 */
[----:B------:R-:W-:-:S15]  /*3760*/  NOP ;  /* 0x0000000000007918 */ /* 0x000fde0000000000 */
[----:B------:R-:W-:-:S15]  /*3770*/  NOP ;  /* 0x0000000000007918 */ /* 0x000fde0000000000 */
[----:B------:R-:W-:-:S04]  /*3780*/  NOP ;  /* 0x0000000000007918 */ /* 0x000fc80000000000 */
[----:B0-----:R-:W0:-:S15]  /*3790*/  DFMA R12, R12, -R24, R14 ;  /* 0x800000180c0c722b */ /* 0x001e1e000000000e */
[----:B------:R-:W-:-:S15]  /*37a0*/  NOP ;  /* 0x0000000000007918 */ /* 0x000fde0000000000 */
[----:B------:R-:W-:-:S15]  /*37b0*/  NOP ;  /* 0x0000000000007918 */ /* 0x000fde0000000000 */
[----:B------:R-:W-:-:S15]  /*37c0*/  NOP ;  /* 0x0000000000007918 */ /* 0x000fde0000000000 */
[----:B------:R-:W-:-:S04]  /*37d0*/  NOP ;  /* 0x0000000000007918 */ /* 0x000fc80000000000 */
[----:B--2---:R2:W3:Y:S02]  /*37e0*/  DFMA R14, R20, -R24, R22 ;  /* 0x80000018140e722b */ /* 0x0044e40000000016 */
[----:B--2---:R-:W-:Y:S01]  /*37f0*/  IMAD.MOV.U32 R22, RZ, RZ, 0x69ce2bdf ;  /* 0x69ce2bdfff167424 */ /* 0x004fe200078e00ff */
[----:B------:R-:W-:Y:S01]  /*3800*/  MOV R24, 0xfca213ea ;  /* 0xfca213ea00187802 */ /* 0x000fe20000000f00 */
[----:B------:R-:W-:Y:S02]  /*3810*/  IMAD.MOV.U32 R23, RZ, RZ, 0x3e5ade15 ;  /* 0x3e5ade15ff177424 */ /* 0x000fe400078e00ff */
[----:B------:R-:W-:-:S15]  /*3820*/  IMAD.MOV.U32 R25, RZ, RZ, 0x3e928af3 ;  /* 0x3e928af3ff197424 */ /* 0x000fde00078e00ff */
[----:B------:R-:W-:-:S15]  /*3830*/  NOP ;  /* 0x0000000000007918 */ /* 0x000fde0000000000 */
[----:B------:R-:W-:-:S15]  /*3840*/  NOP ;  /* 0x0000000000007918 */ /* 0x000fde0000000000 */
[----:B------:R-:W-:-:S13]  /*3850*/  NOP ;  /* 0x0000000000007918 */ /* 0x000fda0000000000 */
[----:B0-----:R-:W0:-:S15]  /*3860*/  DFMA R20, R12, R22, R24 ;  /* 0x000000160c14722b */ /* 0x001e1e0000000018 */
[----:B------:R-:W-:-:S15]  /*3870*/  NOP ;  /* 0x0000000000007918 */ /* 0x000fde0000000000 */
[----:B------:R-:W-:-:S15]  /*3880*/  NOP ;  /* 0x0000000000007918 */ /* 0x000fde0000000000 */
[----:B------:R-:W-:-:S15]  /*3890*/  NOP ;  /* 0x0000000000007918 */ /* 0x000fde0000000000 */
[----:B------:R-:W-:-:S04]  /*38a0*/  NOP ;  /* 0x0000000000007918 */ /* 0x000fc80000000000 */
[----:B---3--:R2:W3:Y:S02]  /*38b0*/  DFMA R22, R14, R22, R24 ;  /* 0x000000160e16722b */ /* 0x0084e40000000018 */
[----:B--2---:R-:W-:Y:S01]  /*38c0*/  IMAD.MOV.U32 R24, RZ, RZ, 0x62401315 ;  /* 0x62401315ff187424 */ /* 0x004fe200078e00ff */
[----:B------:R-:W-:-:S15]  /*38d0*/  MOV R25, 0x3ec71dee ;  /* 0x3ec71dee00197802 */ /* 0x000fde0000000f00 */
[----:B------:R-:W-:-:S15]  /*38e0*/  NOP ;  /* 0x0000000000007918 */ /* 0x000fde0000000000 */
[----:B------:R-:W-:-:S15]  /*38f0*/  NOP ;  /* 0x0000000000007918 */ /* 0x000fde0000000000 */
[----:B------:R-:W-:-:S15]  /*3900*/  NOP ;  /* 0x0000000000007918 */ /* 0x000fde0000000000 */
[----:B------:R-:W-:-:S01]  /*3910*/  NOP ;  /* 0x0000000000007918 */ /* 0x000fc20000000000 */
[----:B0-----:R-:W0:-:S15]  /*3920*/  DFMA R20, R12, R20, R24 ;  /* 0x000000140c14722b */ /* 0x001e1e0000000018 */
[----:B------:R-:W-:-:S15]  /*3930*/  NOP ;  /* 0x0000000000007918 */ /* 0x000fde0000000000 */
[----:B------:R-:W-:-:S15]  /*3940*/  NOP ;  /* 0x0000000000007918 */ /* 0x000fde0000000000 */
[----:B------:R-:W-:-:S15]  /*3950*/  NOP ;  /* 0x0000000000007918 */ /* 0x000fde0000000000 */
[----:B------:R-:W-:-:S04]  /*3960*/  NOP ;  /* 0x0000000000007918 */ /* 0x000fc80000000000 */
[----:B---3--:R2:W3:Y:S02]  /*3970*/  DFMA R22, R14, R22, R24 ;  /* 0x000000160e16722b */ /* 0x0084e40000000018 */
[----:B--2---:R-:W-:Y:S02]  /*3980*/  IMAD.MOV.U32 R24, RZ, RZ, 0x7c89eb71 ;  /* 0x7c89eb71ff187424 */ /* 0x004fe400078e00ff */
[----:B------:R-:W-:-:S15]  /*3990*/  IMAD.MOV.U32 R25, RZ, RZ, 0x3efa0199 ;  /* 0x3efa0199ff197424 */ /* 0x000fde00078e00ff */
[----:B------:R-:W-:-:S15]  /*39a0*/  NOP ;  /* 0x0000000000007918 */ /* 0x000fde0000000000 */
[----:B------:R-:W-:-:S15]  /*39b0*/  NOP ;  /* 0x0000000000007918 */ /* 0x000fde0000000000 */
[----:B------:R-:W-:-:S15]  /*39c0*/  NOP ;  /* 0x0000000000007918 */ /* 0x000fde0000000000 */
[----:B0-----:R-:W0:-:S15]  /*39d0*/  DFMA R20, R12, R20, R24 ;  /* 0x000000140c14722b */ /* 0x001e1e0000000018 */
[----:B------:R-:W-:-:S15]  /*39e0*/  NOP ;  /* 0x0000000000007918 */ /* 0x000fde0000000000 */
[----:B------:R-:W-:-:S15]  /*39f0*/  NOP ;  /* 0x0000000000007918 */ /* 0x000fde0000000000 */
[----:B------:R-:W-:-:S15]  /*3a00*/  NOP ;  /* 0x0000000000007918 */ /* 0x000fde0000000000 */
[----:B------:R-:W-:-:S04]  /*3a10*/  NOP ;  /* 0x0000000000007918 */ /* 0x000fc80000000000 */
[----:B---3--:R2:W3:Y:S02]  /*3a20*/  DFMA R22, R14, R22, R24 ;  /* 0x000000160e16722b */ /* 0x0084e40000000018 */
[----:B--2---:R-:W-:Y:S01]  /*3a30*/  MOV R24, 0x14761f65 ;  /* 0x14761f6500187802 */ /* 0x004fe20000000f00 */
[----:B------:R-:W-:-:S15]  /*3a40*/  IMAD.MOV.U32 R25, RZ, RZ, 0x3f2a01a0 ;  /* 0x3f2a01a0ff197424 */ /* 0x000fde00078e00ff */
        /* <DEDUP_REMOVED lines=39> */
[----:B0-----:R-:W-:-:S15]  /*3cc0*/  DFMA R20, R12, R20, R24 ;  /* 0x000000140c14722b */ /* 0x001fde0000000018 */
[----:B------:R-:W-:-:S15]  /*3cd0*/  NOP ;  /* 0x0000000000007918 */ /* 0x000fde0000000000 */
[----:B------:R-:W-:-:S15]  /*3ce0*/  NOP ;  /* 0x0000000000007918 */ /* 0x000fde0000000000 */
[----:B------:R-:W-:-:S15]  /*3cf0*/  NOP ;  /* 0x0000000000007918 */ /* 0x000fde0000000000 */
[----:B------:R-:W-:-:S04]  /*3d00*/  NOP ;  /* 0x0000000000007918 */ /* 0x000fc80000000000 */
[----:B---3--:R0:W-:Y:S02]  /*3d10*/  DFMA R22, R14, R22, R24 ;  /* 0x000000160e16722b */ /* 0x0081e40000000018 */
[----:B0-----:R-:W-:Y:S01]  /*3d20*/  IMAD.MOV.U32 R24, RZ, RZ, 0x55555511 ;  /* 0x55555511ff187424 */ /* 0x001fe200078e00ff */
[----:B------:R-:W-:-:S15]  /*3d30*/  MOV R25, 0x3fc55555 ;  /* 0x3fc5555500197802 */ /* 0x000fde0000000f00 */
[----:B------:R-:W-:-:S15]  /*3d40*/  NOP ;  /* 0x0000000000007918 */ /* 0x000fde0000000000 */
[----:B------:R-:W-:-:S15]  /*3d50*/  NOP ;  /* 0x0000000000007918 */ /* 0x000fde0000000000 */
[----:B------:R-:W-:-:S15]  /*3d60*/  NOP ;  /* 0x0000000000007918 */ /* 0x000fde0000000000 */
[----:B------:R-:W-:-:S01]  /*3d70*/  NOP ;  /* 0x0000000000007918 */ /* 0x000fc20000000000 */
[----:B------:R-:W0:Y:S02]  /*3d80*/  DADD R10, -RZ, -R32 ;  /* 0x00000000ff0a7229 */ /* 0x000e240000000920 */
[----:B0-----:R-:W-:-:S15]  /*3d90*/  FSETP.GEU.FTZ.AND P0, PT, |R11|, 4.1917929649353027344, PT ;  /* 0x4086232b0b00780b */ /* 0x001fde0003f1e200 */
[----:B------:R-:W-:-:S15]  /*3da0*/  NOP ;  /* 0x0000000000007918 */ /* 0x000fde0000000000 */
[----:B------:R-:W-:-:S15]  /*3db0*/  NOP ;  /* 0x0000000000007918 */ /* 0x000fde0000000000 */
[----:B------:R-:W-:-:S15]  /*3dc0*/  NOP ;  /* 0x0000000000007918 */ /* 0x000fde0000000000 */
[----:B------:R-:W-:-:S02]  /*3dd0*/  NOP ;  /* 0x0000000000007918 */ /* 0x000fc40000000000 */
[----:B------:R-:W0:-:S15]  /*3de0*/  DFMA R20, R12, R20, R24 ;  /* 0x000000140c14722b */ /* 0x000e1e0000000018 */
[----:B------:R-:W-:-:S15]  /*3df0*/  NOP ;  /* 0x0000000000007918 */ /* 0x000fde0000000000 */
[----:B------:R-:W-:-:S15]  /*3e00*/  NOP ;  /* 0x0000000000007918 */ /* 0x000fde0000000000 */
[----:B------:R-:W-:-:S15]  /*3e10*/  NOP ;  /* 0x0000000000007918 */ /* 0x000fde0000000000 */
[----:B------:R-:W-:-:S04]  /*3e20*/  NOP ;  /* 0x0000000000007918 */ /* 0x000fc80000000000 */
[----:B------:R2:W3:Y:S02]  /*3e30*/  DFMA R22, R14, R22, R24 ;  /* 0x000000160e16722b */ /* 0x0004e40000000018 */
        /* <DEDUP_REMOVED lines=10> */
[----:B---3--:R-:W2:-:S15]  /*3ee0*/  DFMA R22, R14, R22, R24 ;  /* 0x000000160e16722b */ /* 0x008e9e0000000018 */
[----:B------:R-:W-:-:S15]  /*3ef0*/  NOP ;  /* 0x0000000000007918 */ /* 0x000fde0000000000 */
[----:B------:R-:W-:-:S15]  /*3f00*/  NOP ;  /* 0x0000000000007918 */ /* 0x000fde0000000000 */
[----:B------:R-:W-:-:S15]  /*3f10*/  NOP ;  /* 0x0000000000007918 */ /* 0x000fde0000000000 */
[----:B------:R-:W-:-:S04]  /*3f20*/  NOP ;  /* 0x0000000000007918 */ /* 0x000fc80000000000 */
[----:B0-----:R-:W0:-:S15]  /*3f30*/  DFMA R20, R12, R20, 1 ;  /* 0x3ff000000c14742b */ /* 0x001e1e0000000014 */
[----:B------:R-:W-:-:S15]  /*3f40*/  NOP ;  /* 0x0000000000007918 */ /* 0x000fde0000000000 */
[----:B------:R-:W-:-:S15]  /*3f50*/  NOP ;  /* 0x0000000000007918 */ /* 0x000fde0000000000 */
[----:B------:R-:W-:-:S15]  /*3f60*/  NOP ;  /* 0x0000000000007918 */ /* 0x000fde0000000000 */
[----:B------:R-:W-:-:S04]  /*3f70*/  NOP ;  /* 0x0000000000007918 */ /* 0x000fc80000000000 */
[----:B--2---:R-:W-:-:S15]  /*3f80*/  DFMA R22, R14, R22, 1 ;  /* 0x3ff000000e16742b */ /* 0x004fde0000000016 */
[----:B------:R-:W-:-:S15]  /*3f90*/  NOP ;  /* 0x0000000000007918 */ /* 0x000fde0000000000 */
[----:B------:R-:W-:-:S15]  /*3fa0*/  NOP ;  /* 0x0000000000007918 */ /* 0x000fde0000000000 */
[----:B------:R-:W-:-:S15]  /*3fb0*/  NOP ;  /* 0x0000000000007918 */ /* 0x000fde0000000000 */
[----:B------:R-:W-:-:S04]  /*3fc0*/  NOP ;  /* 0x0000000000007918 */ /* 0x000fc80000000000 */
[----:B0-----:R-:W0:Y:S02]  /*3fd0*/  DFMA R20, R12, R20, 1 ;  /* 0x3ff000000c14742b */ /* 0x001e240000000014 */
[----:B0-----:R-:W-:Y:S01]  /*3fe0*/  LEA R29, R6, R21, 0x14 ;  /* 0x00000015061d7211 */ /* 0x001fe200078ea0ff */
[----:B------:R-:W-:-:S15]  /*3ff0*/  IMAD.MOV.U32 R28, RZ, RZ, R20 ;  /* 0x000000ffff1c7224 */ /* 0x000fde00078e0014 */
[----:B------:R-:W-:-:S15]  /*4000*/  NOP ;  /* 0x0000000000007918 */ /* 0x000fde0000000000 */
[----:B------:R-:W-:-:S15]  /*4010*/  NOP ;  /* 0x0000000000007918 */ /* 0x000fde0000000000 */
[----:B------:R-:W-:-:S15]  /*4020*/  NOP ;  /* 0x0000000000007918 */ /* 0x000fde0000000000 */
[----:B------:R-:W-:-:S01]  /*4030*/  NOP ;  /* 0x0000000000007918 */ /* 0x000fc20000000000 */
[----:B------:R-:W0:Y:S02]  /*4040*/  DFMA R14, R14, R22, 1 ;  /* 0x3ff000000e0e742b */ /* 0x000e240000000016 */
[----:B0-----:R-:W-:Y:S01]  /*4050*/  IMAD R31, R8, 0x100000, R15 ;  /* 0x00100000081f7824 */ /* 0x001fe200078e020f */
[----:B------:R-:W-:Y:S01]  /*4060*/  MOV R30, R14 ;  /* 0x0000000e001e7202 */ /* 0x000fe20000000f00 */
[----:B------:R-:W-:Y:S06]  /*4070*/  @!P0 BRA `(.L_x_2729) ;  /* 0x0000000000488947 */ /* 0x000fec0003800000 */
[----:B------:R-:W-:Y:S01]  /*4080*/  FSETP.GEU.FTZ.AND P1, PT, |R11|, 4.2275390625, PT ;  /* 0x408748000b00780b */ /* 0x000fe20003f3e200 */
[----:B------:R-:W-:-:S12]  /*4090*/  DSETP.GT.AND P0, PT, R32, RZ, PT ;  /* 0x000000ff2000722a */ /* 0x000fd80003f04000 */
[----:B------:R-:W-:Y:S01]  /*40a0*/  @!P1 LEA.HI R0, R6, R6, RZ, 0x1 ;  /* 0x0000000606009211 */ /* 0x000fe200078f08ff */
[----:B------:R-:W-:-:S03]  /*40b0*/  @!P1 IMAD.MOV.U32 R10, RZ, RZ, RZ ;  /* 0x000000ffff0a9224 */ /* 0x000fc600078e00ff */
[----:B------:R-:W-:-:S05]  /*40c0*/  @!P1 SHF.R.S32.HI R7, RZ, 0x1, R0 ;  /* 0x00000001ff079819 */ /* 0x000fca0000011400 */
[----:B------:R-:W-:Y:S02]  /*40d0*/  @!P1 IMAD.IADD R6, R6, 0x1, -R7 ;  /* 0x0000000106069824 */ /* 0x000fe400078e0a07 */
[----:B------:R-:W-:-:S03]  /*40e0*/  @!P1 IMAD R7, R7, 0x100000, R21 ;  /* 0x0010000007079824 */ /* 0x000fc600078e0215 */
[----:B------:R-:W-:Y:S02]  /*40f0*/  @!P1 LEA R11, R6, 0x3ff00000, 0x14 ;  /* 0x3ff00000060b9811 */ /* 0x000fe400078ea0ff */
[----:B------:R-:W-:-:S15]  /*4100*/  @!P1 MOV R6, R20 ;  /* 0x0000001400069202 */ /* 0x000fde0000000f00 */
[----:B------:R-:W-:-:S15]  /*4110*/  NOP ;  /* 0x0000000000007918 */ /* 0x000fde0000000000 */
[----:B------:R-:W-:-:S06]  /*4120*/  NOP ;  /* 0x0000000000007918 */ /* 0x000fcc0000000000 */
[----:B------:R-:W0:Y:S02]  /*4130*/  DADD R12, -R32, +INF ;  /* 0x7ff00000200c7429 */ /* 0x000e240000000100 */
[----:B0-----:R-:W-:Y:S02]  /*4140*/  FSEL R28, R12, RZ, !P0 ;  /* 0x000000ff0c1c7208 */ /* 0x001fe40004000000 */
[----:B------:R-:W-:-:S15]  /*4150*/  FSEL R29, R13, RZ, !P0 ;  /* 0x000000ff0d1d7208 */ /* 0x000fde0004000000 */
[----:B------:R-:W-:-:S15]  /*4160*/  NOP ;  /* 0x0000000000007918 */ /* 0x000fde0000000000 */
[----:B------:R-:W-:-:S15]  /*4170*/  NOP ;  /* 0x0000000000007918 */ /* 0x000fde0000000000 */
[----:B------:R-:W-:-:S15]  /*4180*/  NOP ;  /* 0x0000000000007918 */ /* 0x000fde0000000000 */
[----:B------:R0:W2:Y:S02]  /*4190*/  @!P1 DMUL R28, R6, R10 ;  /* 0x0000000a061c9228 */ /* 0x0000a40000000000 */
.L_x_2729:
[----:B------:R-:W-:Y:S05]  /*41a0*/  BSYNC.RECONVERGENT B0 ;  /* 0x0000000000007941 */ /* 0x000fea0003800200 */
.L_x_2728:
[----:B------:R-:W-:Y:S04]  /*41b0*/  BSSY.RECONVERGENT B0, `(.L_x_2730) ;  /* 0x0000013000007945 */ /* 0x000fe80003800200 */
[----:B------:R-:W-:Y:S05]  /*41c0*/  @!P2 BRA `(.L_x_2731) ;  /* 0x000000000044a947 */ /* 0x000fea0003800000 */
[----:B------:R-:W-:Y:S01]  /*41d0*/  FSETP.GEU.FTZ.AND P0, PT, |R33|, 4.2275390625, PT ;  /* 0x408748002100780b */ /* 0x000fe20003f1e200 */
[----:B------:R-:W-:-:S12]  /*41e0*/  DSETP.GEU.AND P1, PT, R32, RZ, PT ;  /* 0x000000ff2000722a */ /* 0x000fd80003f2e000 */
[----:B------:R-:W-:-:S04]  /*41f0*/  @!P0 LEA.HI R0, R8, R8, RZ, 0x1 ;  /* 0x0000000808008211 */ /* 0x000fc800078f08ff */
[----:B------:R-:W-:-:S04]  /*4200*/  @!P0 SHF.R.S32.HI R3, RZ, 0x1, R0 ;  /* 0x00000001ff038819 */ /* 0x000fc80000011400 */
[----:B------:R-:W-:Y:S01]  /*4210*/  @!P0 LEA R15, R3, R15, 0x14 ;  /* 0x0000000f030f8211 */ /* 0x000fe200078ea0ff */
[----:B0-----:R-:W-:-:S05]  /*4220*/  @!P0 IMAD.IADD R6, R8, 0x1, -R3 ;  /* 0x0000000108068824 */ /* 0x001fca00078e0a03 */
[----:B------:R-:W-:Y:S01]  /*4230*/  @!P0 LEA R7, R6, 0x3ff00000, 0x14 ;  /* 0x3ff0000006078811 */ /* 0x000fe200078ea0ff */
[----:B------:R-:W-:-:S15]  /*4240*/  @!P0 IMAD.MOV.U32 R6, RZ, RZ, RZ ;  /* 0x000000ffff068224 */ /* 0x000fde00078e00ff */
[----:B------:R-:W-:-:S15]  /*4250*/  NOP ;  /* 0x0000000000007918 */ /* 0x000fde0000000000 */
[----:B------:R-:W-:-:S07]  /*4260*/  NOP ;  /* 0x0000000000007918 */ /* 0x000fce0000000000 */
[----:B------:R-:W0:Y:S02]  /*4270*/  DADD R10, R32, +INF ;  /* 0x7ff00000200a7429 */ /* 0x000e240000000000 */
[----:B0-----:R-:W-:Y:S02]  /*4280*/  FSEL R30, R10, RZ, P1 ;  /* 0x000000ff0a1e7208 */ /* 0x001fe40000800000 */
[----:B------:R-:W-:-:S15]  /*4290*/  FSEL R31, R11, RZ, P1 ;  /* 0x000000ff0b1f7208 */ /* 0x000fde0000800000 */
[----:B------:R-:W-:-:S15]  /*42a0*/  NOP ;  /* 0x0000000000007918 */ /* 0x000fde0000000000 */
[----:B------:R-:W-:-:S15]  /*42b0*/  NOP ;  /* 0x0000000000007918 */ /* 0x000fde0000000000 */
[----:B------:R-:W-:-:S15]  /*42c0*/  NOP ;  /* 0x0000000000007918 */ /* 0x000fde0000000000 */
[----:B------:R3:W4:Y:S02]  /*42d0*/  @!P0 DMUL R30, R14, R6 ;  /* 0x000000060e1e8228 */ /* 0x0007240000000000 */
.L_x_2731:
[----:B------:R-:W-:Y:S05]  /*42e0*/  BSYNC.RECONVERGENT B0 ;  /* 0x0000000000007941 */ /* 0x000fea0003800200 */
.L_x_2730:
[C---:B----4-:R-:W-:Y:S01]  /*42f0*/  FSETP.GEU.FTZ.AND P0, PT, R31.reuse, 1.7916666269302368164, PT ;  /* 0x3fe555551f00780b */ /* 0x050fe20003f1e000 */
[----:B------:R-:W-:Y:S01]  /*4300*/  BSSY.RECONVERGENT B0, `(.L_x_2732) ;  /* 0x0000148000007945 */ /* 0x000fe20003800200 */
[----:B------:R-:W-:Y:S01]  /*4310*/  FSETP.GT.FTZ.AND P1, PT, R31, -1.6999999284744262695, PT ;  /* 0xbfd999991f00780b */ /* 0x000fe20003f34000 */
[----:B--2---:R-:W2:Y:S03]  /*4320*/  DADD R28, R28, 1 ;  /* 0x3ff000001c1c7429 */ /* 0x004ea60000000000 */
[----:B------:R-:W-:-:S13]  /*4330*/  PLOP3.LUT P0, PT, P0, P1, PT, 0xf2, 0x2f ;  /* 0x00000000002f781c */ /* 0x000fda0000703e72 */
[----:B--2---:R-:W-:Y:S05]  /*4340*/  @P0 BRA `(.L_x_2733) ;  /* 0x0000000800100947 */ /* 0x004fea0003800000 */
[----:B0-----:R-:W0:Y:S01]  /*4350*/  DADD R10, R30, 2 ;  /* 0x400000001e0a7429 */ /* 0x001e220000000000 */
[----:B------:R-:W-:Y:S01]  /*4360*/  IMAD.MOV.U32 R4, RZ, RZ, 0x1 ;  /* 0x00000001ff047424 */ /* 0x000fe200078e00ff */
[----:B0-----:R-:W3:Y:S01]  /*4370*/  MUFU.RCP64H R5, R11 ;  /* 0x0000000b00057308 */ /* 0x001ee20000001800 */
[----:B------:R-:W-:Y:S01]  /*4380*/  FSETP.GEU.AND P1, PT, |R31|, 6.5827683646048100446e-37, PT ;  /* 0x036000001f00780b */ /* 0x000fe20003f2e200 */
[----:B------:R-:W-:-:S15]  /*4390*/  BSSY.RECONVERGENT B1, `(.L_x_2734) ;  /* 0x0000031000017945 */ /* 0x000fde0003800200 */
[----:B------:R-:W-:-:S15]  /*43a0*/  NOP ;  /* 0x0000000000007918 */ /* 0x000fde0000000000 */
[----:B------:R-:W-:-:S15]  /*43b0*/  NOP ;  /* 0x0000000000007918 */ /* 0x000fde0000000000 */
[----:B------:R-:W-:-:S15]  /*43c0*/  NOP ;  /* 0x0000000000007918 */ /* 0x000fde0000000000 */
[----:B---3--:R-:W0:-:S15]  /*43d0*/  DFMA R6, -R10, R4, 1 ;  /* 0x3ff000000a06742b */ /* 0x008e1e0000000104 */
[----:B------:R-:W-:-:S15]  /*43e0*/  NOP ;  /* 0x0000000000007918 */ /* 0x000fde0000000000 */
[----:B------:R-:W-:-:S15]  /*43f0*/  NOP ;  /* 0x0000000000007918 */ /* 0x000fde0000000000 */
[----:B------:R-:W-:-:S15]  /*4400*/  NOP ;  /* 0x0000000000007918 */ /* 0x000fde0000000000 */
[----:B------:R-:W-:-:S04]  /*4410*/  NOP ;  /* 0x0000000000007918 */ /* 0x000fc80000000000 */
[----:B0-----:R-:W0:-:S15]  /*4420*/  DFMA R6, R6, R6, R6 ;  /* 0x000000060606722b */ /* 0x001e1e0000000006 */
        /* <DEDUP_REMOVED lines=9> */
[----:B0-----:R-:W0:-:S15]  /*44c0*/  DFMA R4, -R10, R6, 1 ;  /* 0x3ff000000a04742b */ /* 0x001e1e0000000106 */
        /* <DEDUP_REMOVED lines=9> */
[----:B0-----:R-:W0:-:S15]  /*4560*/  DMUL R6, R4, R30 ;  /* 0x0000001e04067228 */ /* 0x001e1e0000000000 */
[----:B------:R-:W-:-:S15]  /*4570*/  NOP ;  /* 0x0000000000007918 */ /* 0x000fde0000000000 */
[----:B------:R-:W-:-:S15]  /*4580*/  NOP ;  /* 0x0000000000007918 */ /* 0x000fde0000000000 */
[----:B------:R-:W-:-:S15]  /*4590*/  NOP ;  /* 0x0000000000007918 */ /* 0x000fde0000000000 */
[----:B------:R-:W-:-:S04]  /*45a0*/  NOP ;  /* 0x0000000000007918 */ /* 0x000fc80000000000 */
[----:B0-----:R-:W0:-:S15]  /*45b0*/  DFMA R8, -R10, R6, R30 ;  /* 0x000000060a08722b */ /* 0x001e1e000000011e */
[----:B------:R-:W-:-:S15]  /*45c0*/  NOP ;  /* 0x0000000000007918 */ /* 0x000fde0000000000 */
[----:B------:R-:W-:-:S15]  /*45d0*/  NOP ;  /* 0x0000000000007918 */ /* 0x000fde0000000000 */
[----:B------:R-:W-:-:S15]  /*45e0*/  NOP ;  /* 0x0000000000007918 */ /* 0x000fde0000000000 */
[----:B------:R-:W-:-:S04]  /*45f0*/  NOP ;  /* 0x0000000000007918 */ /* 0x000fc80000000000 */
[----:B0-----:R-:W0:Y:S02]  /*4600*/  DFMA R4, R4, R8, R6 ;  /* 0x000000080404722b */ /* 0x001e240000000006 */
[----:B0-----:R-:W-:-:S05]  /*4610*/  FFMA R0, RZ, R11, R5 ;  /* 0x0000000bff007223 */ /* 0x001fca0000000005 */
[----:B------:R-:W-:-:S13]  /*4620*/  FSETP.GT.AND P0, PT, |R0|, 1.469367938527859385e-39, PT ;  /* 0x001000000000780b */ /* 0x000fda0003f04200 */
[----:B------:R-:W-:Y:S05]  /*4630*/  @P0 BRA P1, `(.L_x_2735) ;  /* 0x0000000000180947 */ /* 0x000fea0000800000 */
[----:B------:R-:W-:Y:S01]  /*4640*/  MOV R12, R30 ;  /* 0x0000001e000c7202 */ /* 0x000fe20000000f00 */
[----:B------:R-:W-:Y:S01]  /*4650*/  IMAD.MOV.U32 R13, RZ, RZ, R31 ;  /* 0x000000ffff0d7224 */ /* 0x000fe200078e001f */
[----:B------:R-:W-:-:S07]  /*4660*/  MOV R4, 0x4680 ;  /* 0x0000468000047802 */ /* 0x000fce0000000f00 */
[----:B-1----:R-:W-:Y:S05]  /*4670*/  CALL.REL.NOINC `($__internal_1_$__cuda_sm20_div_rn_f64_full) ;  /* 0x000001b0006c7944 */ /* 0x002fea0003c00000 */
[----:B------:R-:W-:Y:S01]  /*4680*/  IMAD.MOV.U32 R4, RZ, RZ, R20 ;  /* 0x000000ffff047224 */ /* 0x000fe200078e0014 */
[----:B------:R-:W-:-:S07]  /*4690*/  MOV R5, R21 ;  /* 0x0000001500057202 */ /* 0x000fce0000000f00 */
.L_x_2735:
[----:B------:R-:W-:Y:S05]  /*46a0*/  BSYNC.RECONVERGENT B1 ;  /* 0x0000000000017941 */ /* 0x000fea0003800200 */
.L_x_2734:
[----:B------:R-:W-:Y:S01]  /*46b0*/  IMAD.MOV.U32 R10, RZ, RZ, -0x314d23bc ;  /* 0xceb2dc44ff0a7424 */ /* 0x000fe200078e00ff */
[----:B------:R-:W0:Y:S01]  /*46c0*/  DMUL R4, R4, -R30 ;  /* 0x8000001e04047228 */ /* 0x000e220000000000 */
[----:B------:R-:W-:Y:S01]  /*46d0*/  IMAD.MOV.U32 R11, RZ, RZ, 0x3ed087ff ;  /* 0x3ed087ffff0b7424 */ /* 0x000fe200078e00ff */
[----:B------:R-:W-:Y:S01]  /*46e0*/  UMOV UR4, 0x2fbe14b5 ;  /* 0x2fbe14b500047882 */ /* 0x000fe20000000000 */
[----:B------:R-:W-:-:S15]  /*46f0*/  UMOV UR5, 0x3eb372fb ;  /* 0x3eb372fb00057882 */ /* 0x000fde0000000000 */
[----:B------:R-:W-:-:S15]  /*4700*/  NOP ;  /* 0x0000000000007918 */ /* 0x000fde0000000000 */
[----:B------:R-:W-:-:S15]  /*4710*/  NOP ;  /* 0x0000000000007918 */ /* 0x000fde0000000000 */
[----:B------:R-:W-:-:S15]  /*4720*/  NOP ;  /* 0x0000000000007918 */ /* 0x000fde0000000000 */
[----:B------:R-:W-:-:S01]  /*4730*/  NOP ;  /* 0x0000000000007918 */ /* 0x000fc20000000000 */
[----:B0-----:R-:W0:-:S15]  /*4740*/  DADD R6, R4, R30 ;  /* 0x0000000004067229 */ /* 0x001e1e000000001e */
        /* <DEDUP_REMOVED lines=9> */
[----:B0-----:R-:W0:Y:S01]  /*47e0*/  DFMA R10, R8, UR4, R10 ;  /* 0x00000004080a7c2b */ /* 0x001e22000800000a */
[----:B------:R-:W-:Y:S01]  /*47f0*/  UMOV UR4, 0x890f468c ;  /* 0x890f468c00047882 */ /* 0x000fe20000000000 */
[----:B------:R-:W-:-:S15]  /*4800*/  UMOV UR5, 0x3ef3b9ff ;  /* 0x3ef3b9ff00057882 */ /* 0x000fde0000000000 */
[----:B------:R-:W-:-:S15]  /*4810*/  NOP ;  /* 0x0000000000007918 */ /* 0x000fde0000000000 */
[----:B------:R-:W-:-:S15]  /*4820*/  NOP ;  /* 0x0000000000007918 */ /* 0x000fde0000000000 */
[----:B------:R-:W-:-:S15]  /*4830*/  NOP ;  /* 0x0000000000007918 */ /* 0x000fde0000000000 */
[----:B------:R-:W-:-:S02]  /*4840*/  NOP ;  /* 0x0000000000007918 */ /* 0x000fc40000000000 */
[----:B0-----:R-:W0:Y:S01]  /*4850*/  DFMA R10, R8, R10, UR4 ;  /* 0x00000004080a7e2b */ /* 0x001e22000800000a */
        /* <DEDUP_REMOVED lines=34> */
[----:B0-----:R-:W0:-:S15]  /*4a80*/  DFMA R10, R8, R10, UR4 ;  /* 0x00000004080a7e2b */ /* 0x001e1e000800000a */
        /* <DEDUP_REMOVED lines=14> */
[----:B0-----:R0:W2:Y:S02]  /*4b70*/  DADD R8, R10, R30 ;  /* 0x000000000a087229 */ /* 0x0010a4000000001e */
[----:B0-2---:R-:W-:Y:S05]  /*4b80*/  BRA `(.L_x_2736) ;  /* 0x0000000800fc7947 */ /* 0x005fea0003800000 */
.L_x_2733:
[----:B------:R-:W2:Y:S02]  /*4b90*/  DADD R30, R30, 1 ;  /* 0x3ff000001e1e7429 */ /* 0x000ea40000000000 */
[----:B--2---:R-:W-:Y:S01]  /*4ba0*/  ISETP.GT.AND P0, PT, R31, 0xfffff, PT ;  /* 0x000fffff1f00780c */ /* 0x004fe20003f04270 */
[----:B0--3--:R-:W-:Y:S01]  /*4bb0*/  IMAD.MOV.U32 R7, RZ, RZ, R31 ;  /* 0x000000ffff077224 */ /* 0x009fe200078e001f */
[----:B------:R-:W-:-:S15]  /*4bc0*/  MOV R6, R30 ;  /* 0x0000001e00067202 */ /* 0x000fde0000000f00 */
[----:B------:R-:W-:-:S15]  /*4bd0*/  NOP ;  /* 0x0000000000007918 */ /* 0x000fde0000000000 */
[----:B------:R-:W-:-:S15]  /*4be0*/  NOP ;  /* 0x0000000000007918 */ /* 0x000fde0000000000 */
[----:B------:R-:W-:-:S15]  /*4bf0*/  NOP ;  /* 0x0000000000007918 */ /* 0x000fde0000000000 */
[----:B------:R-:W0:Y:S02]  /*4c00*/  @!P0 DMUL R6, R6, 1.80143985094819840000e+16 ;  /* 0x4350000006068828 */ /* 0x000e240000000000 */
[----:B0-----:R-:W-:Y:S01]  /*4c10*/  @!P0 IMAD.MOV.U32 R31, RZ, RZ, R7 ;  /* 0x000000ffff1f8224 */ /* 0x001fe200078e0007 */
[----:B------:R-:W-:-:S04]  /*4c20*/  @!P0 MOV R30, R6 ;  /* 0x00000006001e8202 */ /* 0x000fc80000000f00 */
[----:B------:R-:W-:-:S04]  /*4c30*/  IADD3 R0, PT, PT, R31, -0x1, RZ ;  /* 0xffffffff1f007810 */ /* 0x000fc80007ffe0ff */
[----:B------:R-:W-:Y:S01]  /*4c40*/  ISETP.GT.U32.AND P1, PT, R0, 0x7feffffe, PT ;  /* 0x7feffffe0000780c */ /* 0x000fe20003f24070 */
[----:B------:R-:W-:Y:S02]  /*4c50*/  IMAD.MOV.U32 R0, RZ, RZ, -0x3ff ;  /* 0xfffffc01ff007424 */ /* 0x000fe400078e00ff */
[----:B------:R-:W-:-:S10]  /*4c60*/  @!P0 IMAD.MOV.U32 R0, RZ, RZ, -0x435 ;  /* 0xfffffbcbff008424 */ /* 0x000fd400078e00ff */
[----:B------:R-:W-:Y:S05]  /*4c70*/  @P1 BRA `(.L_x_2737) ;  /* 0x0000000800a81947 */ /* 0x000fea0003800000 */
[C---:B------:R-:W-:Y:S01]  /*4c80*/  LOP3.LUT R3, R31.reuse, 0xfffff, RZ, 0xc0, !PT ;  /* 0x000fffff1f037812 */ /* 0x040fe200078ec0ff */
[----:B------:R-:W-:Y:S01]  /*4c90*/  IMAD.MOV.U32 R6, RZ, RZ, R30 ;  /* 0x000000ffff067224 */ /* 0x000fe200078e001e */
[----:B------:R-:W-:Y:S01]  /*4ca0*/  LEA.HI R0, R31, R0, RZ, 0xc ;  /* 0x000000001f007211 */ /* 0x000fe200078f60ff */
[----:B------:R-:W-:Y:S01]  /*4cb0*/  UMOV UR4, 0x80000000 ;  /* 0x8000000000047882 */ /* 0x000fe20000000000 */
[----:B------:R-:W-:Y:S01]  /*4cc0*/  LOP3.LUT R7, R3, 0x3ff00000, RZ, 0xfc, !PT ;  /* 0x3ff0000003077812 */ /* 0x000fe200078efcff */
[----:B------:R-:W-:Y:S01]  /*4cd0*/  UMOV UR5, 0x43300000 ;  /* 0x4330000000057882 */ /* 0x000fe20000000000 */
[----:B------:R-:W-:Y:S02]  /*4ce0*/  MOV R8, RZ ;  /* 0x000000ff00087202 */ /* 0x000fe40000000f00 */
[----:B------:R-:W-:-:S13]  /*4cf0*/  ISETP.GE.U32.AND P0, PT, R7, 0x3ff6a09f, PT ;  /* 0x3ff6a09f0700780c */ /* 0x000fda0003f06070 */
[----:B------:R-:W-:Y:S02]  /*4d00*/  @P0 VIADD R3, R7, 0xfff00000 ;  /* 0xfff0000007030836 */ /* 0x000fe40000000000 */
[----:B------:R-:W-:-:S03]  /*4d10*/  @P0 VIADD R0, R0, 0x1 ;  /* 0x0000000100000836 */ /* 0x000fc60000000000 */
[----:B------:R-:W-:-:S06]  /*4d20*/  @P0 MOV R7, R3 ;  /* 0x0000000300070202 */ /* 0x000fcc0000000f00 */
[----:B------:R-:W0:Y:S02]  /*4d30*/  DADD R20, R6, 1 ;  /* 0x3ff0000006147429 */ /* 0x000e240000000000 */
[----:B0-----:R-:W0:-:S15]  /*4d40*/  MUFU.RCP64H R9, R21 ;  /* 0x0000001500097308 */ /* 0x001e1e0000001800 */
[----:B------:R-:W-:-:S15]  /*4d50*/  NOP ;  /* 0x0000000000007918 */ /* 0x000fde0000000000 */
[----:B------:R-:W-:-:S15]  /*4d60*/  NOP ;  /* 0x0000000000007918 */ /* 0x000fde0000000000 */
[----:B------:R-:W-:-:S15]  /*4d70*/  NOP ;  /* 0x0000000000007918 */ /* 0x000fde0000000000 */
[----:B------:R-:W-:-:S02]  /*4d80*/  NOP ;  /* 0x0000000000007918 */ /* 0x000fc40000000000 */
[----:B------:R2:W-:Y:S02]  /*4d90*/  DADD R14, R6, -1 ;  /* 0xbff00000060e7429 */ /* 0x0005e40000000000 */
[----:B--2---:R-:W-:Y:S01]  /*4da0*/  LOP3.LUT R6, R0, 0x80000000, RZ, 0x3c, !PT ;  /* 0x8000000000067812 */ /* 0x004fe200078e3cff */
[----:B------:R-:W-:-:S15]  /*4db0*/  IMAD.MOV.U32 R7, RZ, RZ, 0x43300000 ;  /* 0x43300000ff077424 */ /* 0x000fde00078e00ff */
[----:B------:R-:W-:-:S15]  /*4dc0*/  NOP ;  /* 0x0000000000007918 */ /* 0x000fde0000000000 */
[----:B------:R-:W-:-:S15]  /*4dd0*/  NOP ;  /* 0x0000000000007918 */ /* 0x000fde0000000000 */
[----:B------:R-:W-:-:S15]  /*4de0*/  NOP ;  /* 0x0000000000007918 */ /* 0x000fde0000000000 */
[----:B------:R-:W-:-:S01]  /*4df0*/  NOP ;  /* 0x0000000000007918 */ /* 0x000fc20000000000 */
[----:B0-----:R0:W2:Y:S02]  /*4e00*/  DFMA R10, -R20, R8, 1 ;  /* 0x3ff00000140a742b */ /* 0x0010a40000000108 */
[----:B0-----:R-:W-:Y:S02]  /*4e10*/  IMAD.MOV.U32 R20, RZ, RZ, -0x748574fc ;  /* 0x8b7a8b04ff147424 */ /* 0x001fe400078e00ff */
[----:B------:R-:W-:-:S15]  /*4e20*/  IMAD.MOV.U32 R21, RZ, RZ, 0x3ed0ee25 ;  /* 0x3ed0ee25ff157424 */ /* 0x000fde00078e00ff */
[----:B------:R-:W-:-:S15]  /*4e30*/  NOP ;  /* 0x0000000000007918 */ /* 0x000fde0000000000 */
[----:B------:R-:W-:-:S15]  /*4e40*/  NOP ;  /* 0x0000000000007918 */ /* 0x000fde0000000000 */
[----:B------:R-:W-:-:S15]  /*4e50*/  NOP ;  /* 0x0000000000007918 */ /* 0x000fde0000000000 */
[----:B--2---:R-:W0:-:S15]  /*4e60*/  DFMA R10, R10, R10, R10 ;  /* 0x0000000a0a0a722b */ /* 0x004e1e000000000a */
[----:B------:R-:W-:-:S15]  /*4e70*/  NOP ;  /* 0x0000000000007918 */ /* 0x000fde0000000000 */
[----:B------:R-:W-:-:S15]  /*4e80*/  NOP ;  /* 0x0000000000007918 */ /* 0x000fde0000000000 */
[----:B------:R-:W-:-:S15]  /*4e90*/  NOP ;  /* 0x0000000000007918 */ /* 0x000fde0000000000 */
[----:B------:R-:W-:-:S04]  /*4ea0*/  NOP ;  /* 0x0000000000007918 */ /* 0x000fc80000000000 */
[----:B------:R-:W-:Y:S01]  /*4eb0*/  DADD R6, R6, -UR4 ;  /* 0x8000000406067e29 */ /* 0x000fe20008000000 */
[----:B------:R-:W-:Y:S01]  /*4ec0*/  UMOV UR4, 0xfefa39ef ;  /* 0xfefa39ef00047882 */ /* 0x000fe20000000000 */
[----:B------:R-:W-:-:S15]  /*4ed0*/  UMOV UR5, 0x3fe62e42 ;  /* 0x3fe62e4200057882 */ /* 0x000fde0000000000 */
[----:B------:R-:W-:-:S15]  /*4ee0*/  NOP ;  /* 0x0000000000007918 */ /* 0x000fde0000000000 */
[----:B------:R-:W-:-:S15]  /*4ef0*/  NOP ;  /* 0x0000000000007918 */ /* 0x000fde0000000000 */
[----:B------:R-:W-:-:S15]  /*4f00*/  NOP ;  /* 0x0000000000007918 */ /* 0x000fde0000000000 */
[----:B------:R-:W-:-:S02]  /*4f10*/  NOP ;  /* 0x0000000000007918 */ /* 0x000fc40000000000 */
        /* <DEDUP_REMOVED lines=15> */
[----:B0-----:R-:W-:Y:S01]  /*5010*/  DFMA R8, R6, UR4, R10 ;  /* 0x0000000406087c2b */ /* 0x001fe2000800000a */
[----:B------:R-:W-:Y:S01]  /*5020*/  UMOV UR4, 0x3ae80f1e ;  /* 0x3ae80f1e00047882 */ /* 0x000fe20000000000 */
[----:B------:R-:W-:-:S15]  /*5030*/  UMOV UR5, 0x3eb1380b ;  /* 0x3eb1380b00057882 */ /* 0x000fde0000000000 */
[----:B------:R-:W-:-:S15]  /*5040*/  NOP ;  /* 0x0000000000007918 */ /* 0x000fde0000000000 */
[----:B------:R-:W-:-:S15]  /*5050*/  NOP ;  /* 0x0000000000007918 */ /* 0x000fde0000000000 */
[----:B------:R-:W-:-:S15]  /*5060*/  NOP ;  /* 0x0000000000007918 */ /* 0x000fde0000000000 */
[----:B------:R-:W-:-:S02]  /*5070*/  NOP ;  /* 0x0000000000007918 */ /* 0x000fc40000000000 */
[----:B------:R-:W0:-:S15]  /*5080*/  DMUL R12, R10, R10 ;  /* 0x0000000a0a0c7228 */ /* 0x000e1e0000000000 */
        /* <DEDUP_REMOVED lines=39> */
[----:B0-----:R-:W-:Y:S01]  /*5300*/  DFMA R20, R12, R20, UR4 ;  /* 0x000000040c147e2b */ /* 0x001fe20008000014 */
[----:B------:R-:W-:Y:S01]  /*5310*/  UMOV UR4, 0x55555554 ;  /* 0x5555555400047882 */ /* 0x000fe20000000000 */
[----:B------:R-:W-:-:S15]  /*5320*/  UMOV UR5, 0x3fb55555 ;  /* 0x3fb5555500057882 */ /* 0x000fde0000000000 */
[----:B------:R-:W-:-:S15]  /*5330*/  NOP ;  /* 0x0000000000007918 */ /* 0x000fde0000000000 */
[----:B------:R-:W-:-:S15]  /*5340*/  NOP ;  /* 0x0000000000007918 */ /* 0x000fde0000000000 */
[----:B------:R-:W-:-:S15]  /*5350*/  NOP ;  /* 0x0000000000007918 */ /* 0x000fde0000000000 */
[----:B------:R-:W-:-:S02]  /*5360*/  NOP ;  /* 0x0000000000007918 */ /* 0x000fc40000000000 */
[----:B------:R-:W0:-:S15]  /*5370*/  DADD R24, R14, -R10 ;  /* 0x000000000e187229 */ /* 0x000e1e000000080a */
[----:B------:R-:W-:-:S15]  /*5380*/  NOP ;  /* 0x0000000000007918 */ /* 0x000fde0000000000 */
[----:B------:R-:W-:-:S15]  /*5390*/  NOP ;  /* 0x0000000000007918 */ /* 0x000fde0000000000 */
[----:B------:R-:W-:-:S15]  /*53a0*/  NOP ;  /* 0x0000000000007918 */ /* 0x000fde0000000000 */
[----:B------:R-:W-:-:S04]  /*53b0*/  NOP ;  /* 0x0000000000007918 */ /* 0x000fc80000000000 */
[----:B0-----:R-:W0:-:S15]  /*53c0*/  DADD R24, R24, R24 ;  /* 0x0000000018187229 */ /* 0x001e1e0000000018 */
        /* <DEDUP_REMOVED lines=9> */
[----:B------:R-:W2:Y:S01]  /*5460*/  DFMA R20, R12, R20, UR4 ;  /* 0x000000040c147e2b */ /* 0x000ea20008000014 */
[----:B------:R-:W-:Y:S01]  /*5470*/  UMOV UR4, 0x3b39803f ;  /* 0x3b39803f00047882 */ /* 0x000fe20000000000 */
[----:B------:R-:W-:-:S15]  /*5480*/  UMOV UR5, 0x3c7abc9e ;  /* 0x3c7abc9e00057882 */ /* 0x000fde0000000000 */
[----:B------:R-:W-:-:S15]  /*5490*/  NOP ;  /* 0x0000000000007918 */ /* 0x000fde0000000000 */
[----:B------:R-:W-:-:S15]  /*54a0*/  NOP ;  /* 0x0000000000007918 */ /* 0x000fde0000000000 */
[----:B------:R-:W-:-:S15]  /*54b0*/  NOP ;  /* 0x0000000000007918 */ /* 0x000fde0000000000 */
[----:B------:R-:W-:-:S02]  /*54c0*/  NOP ;  /* 0x0000000000007918 */ /* 0x000fc40000000000 */
[----:B------:R-:W3:-:S15]  /*54d0*/  DFMA R4, R6, -R4, R8 ;  /* 0x800000040604722b */ /* 0x000ede0000000008 */
[----:B------:R-:W-:-:S15]  /*54e0*/  NOP ;  /* 0x0000000000007918 */ /* 0x000fde0000000000 */
[----:B------:R-:W-:-:S15]  /*54f0*/  NOP ;  /* 0x0000000000007918 */ /* 0x000fde0000000000 */
[----:B------:R-:W-:-:S15]  /*5500*/  NOP ;  /* 0x0000000000007918 */ /* 0x000fde0000000000 */
[----:B------:R-:W-:-:S04]  /*5510*/  NOP ;  /* 0x0000000000007918 */ /* 0x000fc80000000000 */
[----:B0-----:R-:W-:-:S15]  /*5520*/  DMUL R24, R22, R24 ;  /* 0x0000001816187228 */ /* 0x001fde0000000000 */
[----:B------:R-:W-:-:S15]  /*5530*/  NOP ;  /* 0x0000000000007918 */ /* 0x000fde0000000000 */
[----:B------:R-:W-:-:S15]  /*5540*/  NOP ;  /* 0x0000000000007918 */ /* 0x000fde0000000000 */
[----:B------:R-:W-:-:S15]  /*5550*/  NOP ;  /* 0x0000000000007918 */ /* 0x000fde0000000000 */
[----:B------:R-:W-:-:S04]  /*5560*/  NOP ;  /* 0x0000000000007918 */ /* 0x000fc80000000000 */
[----:B--2---:R-:W0:-:S15]  /*5570*/  DMUL R20, R12, R20 ;  /* 0x000000140c147228 */ /* 0x004e1e0000000000 */
[----:B------:R-:W-:-:S15]  /*5580*/  NOP ;  /* 0x0000000000007918 */ /* 0x000fde0000000000 */
[----:B------:R-:W-:-:S15]  /*5590*/  NOP ;  /* 0x0000000000007918 */ /* 0x000fde0000000000 */
[----:B------:R-:W-:-:S15]  /*55a0*/  NOP ;  /* 0x0000000000007918 */ /* 0x000fde0000000000 */
[----:B------:R-:W-:-:S04]  /*55b0*/  NOP ;  /* 0x0000000000007918 */ /* 0x000fc80000000000 */
[----:B---3--:R-:W-:-:S15]  /*55c0*/  DADD R4, -R10, R4 ;  /* 0x000000000a047229 */ /* 0x008fde0000000104 */
        /* <DEDUP_REMOVED lines=9> */
[----:B0-----:R-:W0:-:S15]  /*5660*/  DADD R4, R20, -R4 ;  /* 0x0000000014047229 */ /* 0x001e1e0000000804 */
[----:B------:R-:W-:-:S15]  /*5670*/  NOP ;  /* 0x0000000000007918 */ /* 0x000fde0000000000 */
[----:B------:R-:W-:-:S15]  /*5680*/  NOP ;  /* 0x0000000000007918 */ /* 0x000fde0000000000 */
[----:B------:R-:W-:-:S15]  /*5690*/  NOP ;  /* 0x0000000000007918 */ /* 0x000fde0000000000 */
[----:B------:R-:W-:-:S04]  /*56a0*/  NOP ;  /* 0x0000000000007918 */ /* 0x000fc80000000000 */
[----:B0-----:R-:W0:-:S15]  /*56b0*/  DFMA R4, R6, UR4, R4 ;  /* 0x0000000406047c2b */ /* 0x001e1e0008000004 */
[----:B------:R-:W-:-:S15]  /*56c0*/  NOP ;  /* 0x0000000000007918 */ /* 0x000fde0000000000 */
[----:B------:R-:W-:-:S15]  /*56d0*/  NOP ;  /* 0x0000000000007918 */ /* 0x000fde0000000000 */
[----:B------:R-:W-:-:S15]  /*56e0*/  NOP ;  /* 0x0000000000007918 */ /* 0x000fde0000000000 */
[----:B------:R-:W-:-:S04]  /*56f0*/  NOP ;  /* 0x0000000000007918 */ /* 0x000fc80000000000 */
[----:B0-----:R0:W2:Y:S02]  /*5700*/  DADD R8, R8, R4 ;  /* 0x0000000008087229 */ /* 0x0010a40000000004 */
[----:B0-2---:R-:W-:Y:S05]  /*5710*/  BRA `(.L_x_2736) ;  /* 0x0000000000187947 */ /* 0x005fea0003800000 */
.L_x_2737:
[----:B------:R-:W-:Y:S01]  /*5720*/  MOV R4, 0x0 ;  /* 0x0000000000047802 */ /* 0x000fe20000000f00 */
[----:B------:R-:W-:Y:S01]  /*5730*/  IMAD.MOV.U32 R5, RZ, RZ, 0x7ff00000 ;  /* 0x7ff00000ff057424 */ /* 0x000fe200078e00ff */
[----:B------:R-:W-:-:S05]  /*5740*/  LOP3.LUT P0, RZ, R7, 0x7fffffff, RZ, 0xc0, !PT ;  /* 0x7fffffff07ff7812 */ /* 0x000fca000780c0ff */
[----:B------:R-:W0:Y:S02]  /*5750*/  DFMA R6, R6, R4, +INF ;  /* 0x7ff000000606742b */ /* 0x000e240000000004 */
[----:B0-----:R-:W-:Y:S02]  /*5760*/  FSEL R8, R6, RZ, P0 ;  /* 0x000000ff06087208 */ /* 0x001fe40000000000 */
[----:B------:R-:W-:-:S07]  /*5770*/  FSEL R9, R7, -QNAN , P0 ;  /* 0xfff0000007097808 */ /* 0x000fce0000000000 */
.L_x_2736:
[----:B------:R-:W-:Y:S05]  /*5780*/  BSYNC.RECONVERGENT B0 ;  /* 0x0000000000007941 */ /* 0x000fea0003800200 */
.L_x_2732:
[----:B------:R-:W-:Y:S01]  /*5790*/  LOP3.LUT R5, R9, 0x7fffffff, RZ, 0xc0, !PT ;  /* 0x7fffffff09057812 */ /* 0x000fe200078ec0ff */
[----:B------:R-:W-:Y:S01]  /*57a0*/  IMAD.MOV.U32 R4, RZ, RZ, R8 ;  /* 0x000000ffff047224 */ /* 0x000fe200078e0008 */
[----:B------:R-:W-:Y:S01]  /*57b0*/  UMOV UR4, 0x24dd2f1a ;  /* 0x24dd2f1a00047882 */ /* 0x000fe20000000000 */
[----:B------:R-:W-:Y:S01]  /*57c0*/  UMOV UR5, 0x3fe4f922 ;  /* 0x3fe4f92200057882 */ /* 0x000fe20000000000 */
[----:B------:R-:W-:Y:S03]  /*57d0*/  BSSY.RECONVERGENT B0, `(.L_x_2738) ;  /* 0x00000ef000007945 */ /* 0x000fe60003800200 */
[----:B------:R-:W0:Y:S02]  /*57e0*/  DSETP.GE.AND P0, PT, R4, UR4, PT ;  /* 0x0000000404007e2a */ /* 0x000e24000bf06000 */
[----:B0-----:R-:W-:Y:S05]  /*57f0*/  @!P0 BRA `(.L_x_2739) ;  /* 0x0000000800648947 */ /* 0x001fea0003800000 */
[----:B------:R-:W0:Y:S01]  /*5800*/  DADD R10, R4, R4 ;  /* 0x00000000040a7229 */ /* 0x000e220000000004 */
[----:B------:R-:W-:Y:S01]  /*5810*/  UMOV UR4, 0xf0000000 ;  /* 0xf000000000047882 */ /* 0x000fe20000000000 */
[----:B------:R-:W-:-:S15]  /*5820*/  UMOV UR5, 0x380fffff ;  /* 0x380fffff00057882 */ /* 0x000fde0000000000 */
[----:B------:R-:W-:-:S15]  /*5830*/  NOP ;  /* 0x0000000000007918 */ /* 0x000fde0000000000 */
[----:B------:R-:W-:-:S15]  /*5840*/  NOP ;  /* 0x0000000000007918 */ /* 0x000fde0000000000 */
[----:B------:R-:W-:-:S15]  /*5850*/  NOP ;  /* 0x0000000000007918 */ /* 0x000fde0000000000 */
[----:B------:R-:W-:-:S02]  /*5860*/  NOP ;  /* 0x0000000000007918 */ /* 0x000fc40000000000 */
[----:B0-----:R-:W0:Y:S01]  /*5870*/  F2F.F32.F64 R0, R10 ;  /* 0x0000000a00007310 */ /* 0x001e220000301000 */
[----:B------:R-:W-:Y:S01]  /*5880*/  MOV R12, 0xf89b6999 ;  /* 0xf89b6999000c7802 */ /* 0x000fe20000000f00 */
[----:B------:R-:W-:-:S15]  /*5890*/  IMAD.MOV.U32 R13, RZ, RZ, 0x3e928a27 ;  /* 0x3e928a27ff0d7424 */ /* 0x000fde00078e00ff */
[----:B------:R-:W-:-:S15]  /*58a0*/  NOP ;  /* 0x0000000000007918 */ /* 0x000fde0000000000 */
[----:B------:R-:W-:-:S15]  /*58b0*/  NOP ;  /* 0x0000000000007918 */ /* 0x000fde0000000000 */
[----:B------:R-:W-:-:S15]  /*58c0*/  NOP ;  /* 0x0000000000007918 */ /* 0x000fde0000000000 */
[----:B------:R-:W-:-:S02]  /*58d0*/  NOP ;  /* 0x0000000000007918 */ /* 0x000fc40000000000 */
[----:B------:R-:W0:Y:S01]  /*58e0*/  DSETP.GEU.AND P0, PT, |R10|, UR4, PT ;  /* 0x000000040a007e2a */ /* 0x000e22000bf0e200 */
[----:B------:R-:W-:Y:S01]  /*58f0*/  UMOV UR4, 0xfefa39ef ;  /* 0xfefa39ef00047882 */ /* 0x000fe20000000000 */
[----:B0-----:R-:W-:Y:S01]  /*5900*/  @!P0 FMUL R0, R0, 1.175494350822287508e-38 ;  /* 0x0080000000008820 */ /* 0x001fe20000400000 */
[----:B------:R-:W-:Y:S01]  /*5910*/  UMOV UR5, 0x3fe62e42 ;  /* 0x3fe62e4200057882 */ /* 0x000fe20000000000 */
[----:B------:R-:W-:Y:S02]  /*5920*/  ISETP.GT.U32.AND P0, PT, R5, 0x40330fc1, PT ;  /* 0x40330fc10500780c */ /* 0x000fe40003f04070 */
[----:B------:R-:W-:-:S06]  /*5930*/  FMUL.FTZ R0, R0, 1.4426950216293334961 ;  /* 0x3fb8aa3b00007820 */ /* 0x000fcc0000410000 */
[----:B------:R-:W0:Y:S02]  /*5940*/  FRND R0, R0 ;  /* 0x0000000000007307 */ /* 0x000e240000201000 */
[----:B0-----:R-:W-:-:S06]  /*5950*/  FMUL.FTZ R3, R0, 1 ;  /* 0x3f80000000037820 */ /* 0x001fcc0000410000 */
[----:B------:R-:W0:-:S15]  /*5960*/  MUFU.EX2 R4, R0 ;  /* 0x0000000000047308 */ /* 0x000e1e0000000800 */
[----:B------:R-:W-:-:S15]  /*5970*/  NOP ;  /* 0x0000000000007918 */ /* 0x000fde0000000000 */
[----:B------:R-:W-:-:S14]  /*5980*/  NOP ;  /* 0x0000000000007918 */ /* 0x000fdc0000000000 */
[----:B------:R-:W2:Y:S01]  /*5990*/  F2F.F64.F32 R6, R3 ;  /* 0x0000000300067310 */ /* 0x000ea20000201800 */
[----:B0-----:R-:W-:-:S15]  /*59a0*/  FMUL.FTZ R4, R4, 1 ;  /* 0x3f80000004047820 */ /* 0x001fde0000410000 */
[----:B------:R-:W-:-:S15]  /*59b0*/  NOP ;  /* 0x0000000000007918 */ /* 0x000fde0000000000 */
[----:B------:R-:W-:-:S15]  /*59c0*/  NOP ;  /* 0x0000000000007918 */ /* 0x000fde0000000000 */
[----:B------:R-:W-:-:S15]  /*59d0*/  NOP ;  /* 0x0000000000007918 */ /* 0x000fde0000000000 */
[----:B------:R-:W-:-:S03]  /*59e0*/  NOP ;  /* 0x0000000000007918 */ /* 0x000fc60000000000 */
[----:B--2---:R-:W0:Y:S01]  /*59f0*/  DFMA R6, R6, -UR4, R10 ;  /* 0x8000000406067c2b */ /* 0x004e22000800000a */
[----:B------:R-:W-:Y:S01]  /*5a00*/  UMOV UR4, 0xa4741b81 ;  /* 0xa4741b8100047882 */ /* 0x000fe20000000000 */
[----:B------:R-:W-:-:S15]  /*5a10*/  UMOV UR5, 0x3e5ae904 ;  /* 0x3e5ae90400057882 */ /* 0x000fde0000000000 */
[----:B------:R-:W-:-:S15]  /*5a20*/  NOP ;  /* 0x0000000000007918 */ /* 0x000fde0000000000 */
[----:B------:R-:W-:-:S15]  /*5a30*/  NOP ;  /* 0x0000000000007918 */ /* 0x000fde0000000000 */
[----:B------:R-:W-:-:S15]  /*5a40*/  NOP ;  /* 0x0000000000007918 */ /* 0x000fde0000000000 */
[----:B------:R-:W-:-:S02]  /*5a50*/  NOP ;  /* 0x0000000000007918 */ /* 0x000fc40000000000 */
[----:B0-----:R0:W2:Y:S01]  /*5a60*/  DFMA R10, R6, UR4, R12 ;  /* 0x00000004060a7c2b */ /* 0x0010a2000800000c */
[----:B------:R-:W-:Y:S01]  /*5a70*/  UMOV UR4, 0x15ff7e07 ;  /* 0x15ff7e0700047882 */ /* 0x000fe20000000000 */
[----:B------:R-:W-:-:S15]  /*5a80*/  UMOV UR5, 0x3ec71de7 ;  /* 0x3ec71de700057882 */ /* 0x000fde0000000000 */
[----:B------:R-:W-:-:S15]  /*5a90*/  NOP ;  /* 0x0000000000007918 */ /* 0x000fde0000000000 */
[----:B------:R-:W-:-:S15]  /*5aa0*/  NOP ;  /* 0x0000000000007918 */ /* 0x000fde0000000000 */
[----:B------:R-:W-:-:S15]  /*5ab0*/  NOP ;  /* 0x0000000000007918 */ /* 0x000fde0000000000 */
[----:B------:R-:W-:-:S02]  /*5ac0*/  NOP ;  /* 0x0000000000007918 */ /* 0x000fc40000000000 */
[----:B0-----:R-:W0:-:S15]  /*5ad0*/  F2F.F64.F32 R12, R4 ;  /* 0x00000004000c7310 */ /* 0x001e1e0000201800 */
[----:B------:R-:W-:-:S15]  /*5ae0*/  NOP ;  /* 0x0000000000007918 */ /* 0x000fde0000000000 */
[----:B------:R-:W-:-:S15]  /*5af0*/  NOP ;  /* 0x0000000000007918 */ /* 0x000fde0000000000 */
[----:B------:R-:W-:-:S15]  /*5b00*/  NOP ;  /* 0x0000000000007918 */ /* 0x000fde0000000000 */
[----:B------:R-:W-:-:S04]  /*5b10*/  NOP ;  /* 0x0000000000007918 */ /* 0x000fc80000000000 */
[----:B--2---:R-:W2:Y:S01]  /*5b20*/  DFMA R10, R6, R10, UR4 ;  /* 0x00000004060a7e2b */ /* 0x004ea2000800000a */
[----:B------:R-:W-:Y:S01]  /*5b30*/  UMOV UR4, 0x6b0ac45a ;  /* 0x6b0ac45a00047882 */ /* 0x000fe20000000000 */
[----:B------:R-:W-:-:S15]  /*5b40*/  UMOV UR5, 0x3efa019a ;  /* 0x3efa019a00057882 */ /* 0x000fde0000000000 */
[----:B------:R-:W-:-:S15]  /*5b50*/  NOP ;  /* 0x0000000000007918 */ /* 0x000fde0000000000 */
[----:B------:R-:W-:-:S15]  /*5b60*/  NOP ;  /* 0x0000000000007918 */ /* 0x000fde0000000000 */
[----:B------:R-:W-:-:S15]  /*5b70*/  NOP ;  /* 0x0000000000007918 */ /* 0x000fde0000000000 */
[----:B------:R-:W-:-:S02]  /*5b80*/  NOP ;  /* 0x0000000000007918 */ /* 0x000fc40000000000 */
        /* <DEDUP_REMOVED lines=42> */
[----:B--2---:R-:W2:-:S15]  /*5e30*/  DFMA R10, R6, R10, UR4 ;  /* 0x00000004060a7e2b */ /* 0x004e9e000800000a */
[----:B------:R-:W-:-:S15]  /*5e40*/  NOP ;  /* 0x0000000000007918 */ /* 0x000fde0000000000 */
[----:B------:R-:W-:-:S15]  /*5e50*/  NOP ;  /* 0x0000000000007918 */ /* 0x000fde0000000000 */
[----:B------:R-:W-:-:S15]  /*5e60*/  NOP ;  /* 0x0000000000007918 */ /* 0x000fde0000000000 */
[----:B------:R-:W-:-:S04]  /*5e70*/  NOP ;  /* 0x0000000000007918 */ /* 0x000fc80000000000 */
[----:B--2---:R-:W2:-:S15]  /*5e80*/  DMUL R10, R6, R10 ;  /* 0x0000000a060a7228 */ /* 0x004e9e0000000000 */
[----:B------:R-:W-:-:S15]  /*5e90*/  NOP ;  /* 0x0000000000007918 */ /* 0x000fde0000000000 */
[----:B------:R-:W-:-:S15]  /*5ea0*/  NOP ;  /* 0x0000000000007918 */ /* 0x000fde0000000000 */
[----:B------:R-:W-:-:S15]  /*5eb0*/  NOP ;  /* 0x0000000000007918 */ /* 0x000fde0000000000 */
[----:B------:R-:W-:-:S04]  /*5ec0*/  NOP ;  /* 0x0000000000007918 */ /* 0x000fc80000000000 */
[----:B0-----:R-:W-:-:S15]  /*5ed0*/  DADD R14, -R12, 1 ;  /* 0x3ff000000c0e7429 */ /* 0x001fde0000000100 */
[----:B------:R-:W-:-:S15]  /*5ee0*/  NOP ;  /* 0x0000000000007918 */ /* 0x000fde0000000000 */
[----:B------:R-:W-:-:S15]  /*5ef0*/  NOP ;  /* 0x0000000000007918 */ /* 0x000fde0000000000 */
[----:B------:R-:W-:-:S15]  /*5f00*/  NOP ;  /* 0x0000000000007918 */ /* 0x000fde0000000000 */
[----:B------:R-:W-:-:S04]  /*5f10*/  NOP ;  /* 0x0000000000007918 */ /* 0x000fc80000000000 */
[----:B--2---:R0:W2:Y:S02]  /*5f20*/  DFMA R10, R6, R10, R6 ;  /* 0x0000000a060a722b */ /* 0x0040a40000000006 */
[----:B0-----:R-:W-:-:S15]  /*5f30*/  IMAD.MOV.U32 R6, RZ, RZ, RZ ;  /* 0x000000ffff067224 */ /* 0x001fde00078e00ff */
[----:B------:R-:W-:-:S15]  /*5f40*/  NOP ;  /* 0x0000000000007918 */ /* 0x000fde0000000000 */
[----:B------:R-:W-:-:S15]  /*5f50*/  NOP ;  /* 0x0000000000007918 */ /* 0x000fde0000000000 */
[----:B------:R-:W-:-:S15]  /*5f60*/  NOP ;  /* 0x0000000000007918 */ /* 0x000fde0000000000 */
[----:B------:R-:W-:-:S02]  /*5f70*/  NOP ;  /* 0x0000000000007918 */ /* 0x000fc40000000000 */
[----:B--2---:R-:W0:-:S15]  /*5f80*/  DFMA R10, -R10, R12, R14 ;  /* 0x0000000c0a0a722b */ /* 0x004e1e000000010e */
[----:B------:R-:W-:-:S15]  /*5f90*/  NOP ;  /* 0x0000000000007918 */ /* 0x000fde0000000000 */
[----:B------:R-:W-:-:S15]  /*5fa0*/  NOP ;  /* 0x0000000000007918 */ /* 0x000fde0000000000 */
[----:B------:R-:W-:-:S15]  /*5fb0*/  NOP ;  /* 0x0000000000007918 */ /* 0x000fde0000000000 */
[----:B------:R-:W-:-:S04]  /*5fc0*/  NOP ;  /* 0x0000000000007918 */ /* 0x000fc80000000000 */
[----:B0-----:R-:W0:Y:S02]  /*5fd0*/  DADD R10, -R10, 2 ;  /* 0x400000000a0a7429 */ /* 0x001e240000000100 */
[----:B0-----:R-:W0:-:S15]  /*5fe0*/  MUFU.RCP64H R7, R11 ;  /* 0x0000000b00077308 */ /* 0x001e1e0000001800 */
[----:B------:R-:W-:-:S15]  /*5ff0*/  NOP ;  /* 0x0000000000007918 */ /* 0x000fde0000000000 */
[----:B------:R-:W-:-:S15]  /*6000*/  NOP ;  /* 0x0000000000007918 */ /* 0x000fde0000000000 */
[----:B------:R-:W-:-:S15]  /*6010*/  NOP ;  /* 0x0000000000007918 */ /* 0x000fde0000000000 */
[----:B------:R-:W-:-:S02]  /*6020*/  NOP ;  /* 0x0000000000007918 */ /* 0x000fc40000000000 */
        /* <DEDUP_REMOVED lines=10> */
[----:B0-----:R0:W2:Y:S02]  /*60d0*/  DFMA R12, R6, R12, R6 ;  /* 0x0000000c060c722b */ /* 0x0010a40000000006 */
[----:B0-----:R-:W-:Y:S01]  /*60e0*/  MOV R6, 0x0 ;  /* 0x0000000000067802 */ /* 0x001fe20000000f00 */
[----:B------:R-:W-:-:S15]  /*60f0*/  IMAD.MOV.U32 R7, RZ, RZ, 0x40000000 ;  /* 0x40000000ff077424 */ /* 0x000fde00078e00ff */
[----:B------:R-:W-:-:S15]  /*6100*/  NOP ;  /* 0x0000000000007918 */ /* 0x000fde0000000000 */
[----:B------:R-:W-:-:S15]  /*6110*/  NOP ;  /* 0x0000000000007918 */ /* 0x000fde0000000000 */
[----:B------:R-:W-:-:S15]  /*6120*/  NOP ;  /* 0x0000000000007918 */ /* 0x000fde0000000000 */
[----:B------:R-:W-:-:S01]  /*6130*/  NOP ;  /* 0x0000000000007918 */ /* 0x000fc20000000000 */
[----:B--2---:R-:W0:Y:S02]  /*6140*/  DFMA R12, R12, -R6, 1 ;  /* 0x3ff000000c0c742b */ /* 0x004e240000000806 */
[----:B0-----:R-:W-:Y:S02]  /*6150*/  FSEL R3, R13, 1.875, !P0 ;  /* 0x3ff000000d037808 */ /* 0x001fe40004000000 */
[----:B------:R-:W-:Y:S02]  /*6160*/  FSEL R8, R12, RZ, !P0 ;  /* 0x000000ff0c087208 */ /* 0x000fe40004000000 */
[----:B------:R-:W-:Y:S01]  /*6170*/  LOP3.LUT R9, R3, 0x80000000, R9, 0xb8, !PT ;  /* 0x8000000003097812 */ /* 0x000fe200078eb809 */
[----:B------:R-:W-:Y:S06]  /*6180*/  BRA `(.L_x_2740) ;  /* 0x00000004004c7947 */ /* 0x000fec0003800000 */
.L_x_2739:
[----:B------:R-:W-:Y:S01]  /*6190*/  IMAD.MOV.U32 R6, RZ, RZ, 0x420afc3d ;  /* 0x420afc3dff067424 */ /* 0x000fe200078e00ff */
[----:B------:R-:W-:Y:S01]  /*61a0*/  MOV R7, 0x3f14359f ;  /* 0x3f14359f00077802 */ /* 0x000fe20000000f00 */
[----:B------:R-:W-:Y:S01]  /*61b0*/  UMOV UR4, 0xe2f5e964 ;  /* 0xe2f5e96400047882 */ /* 0x000fe20000000000 */
[----:B------:R-:W-:Y:S01]  /*61c0*/  UMOV UR5, 0x3ef0bc46 ;  /* 0x3ef0bc4600057882 */ /* 0x000fe20000000000 */
[----:B------:R-:W0:-:S15]  /*61d0*/  DMUL R4, R8, R8 ;  /* 0x0000000808047228 */ /* 0x000e1e0000000000 */
[----:B------:R-:W-:-:S15]  /*61e0*/  NOP ;  /* 0x0000000000007918 */ /* 0x000fde0000000000 */
[----:B------:R-:W-:-:S15]  /*61f0*/  NOP ;  /* 0x0000000000007918 */ /* 0x000fde0000000000 */
[----:B------:R-:W-:-:S15]  /*6200*/  NOP ;  /* 0x0000000000007918 */ /* 0x000fde0000000000 */
[----:B------:R-:W-:-:S04]  /*6210*/  NOP ;  /* 0x0000000000007918 */ /* 0x000fc80000000000 */
[----:B0-----:R-:W0:Y:S01]  /*6220*/  DFMA R6, R4, -UR4, R6 ;  /* 0x8000000404067c2b */ /* 0x001e220008000006 */
[----:B------:R-:W-:Y:S01]  /*6230*/  UMOV UR4, 0x728c5d84 ;  /* 0x728c5d8400047882 */ /* 0x000fe20000000000 */
[----:B------:R-:W-:-:S15]  /*6240*/  UMOV UR5, 0x3f2df9f0 ;  /* 0x3f2df9f000057882 */ /* 0x000fde0000000000 */
[----:B------:R-:W-:-:S15]  /*6250*/  NOP ;  /* 0x0000000000007918 */ /* 0x000fde0000000000 */
[----:B------:R-:W-:-:S15]  /*6260*/  NOP ;  /* 0x0000000000007918 */ /* 0x000fde0000000000 */
[----:B------:R-:W-:-:S15]  /*6270*/  NOP ;  /* 0x0000000000007918 */ /* 0x000fde0000000000 */
[----:B------:R-:W-:-:S02]  /*6280*/  NOP ;  /* 0x0000000000007918 */ /* 0x000fc40000000000 */
[----:B0-----:R-:W0:Y:S01]  /*6290*/  DFMA R6, R4, R6, -UR4 ;  /* 0x8000000404067e2b */ /* 0x001e220008000006 */
        /* <DEDUP_REMOVED lines=55> */
[----:B0-----:R-:W0:-:S15]  /*6610*/  DFMA R6, R4, R6, -UR4 ;  /* 0x8000000404067e2b */ /* 0x001e1e0008000006 */
[----:B------:R-:W-:-:S15]  /*6620*/  NOP ;  /* 0x0000000000007918 */ /* 0x000fde0000000000 */
[----:B------:R-:W-:-:S15]  /*6630*/  NOP ;  /* 0x0000000000007918 */ /* 0x000fde0000000000 */
[----:B------:R-:W-:-:S15]  /*6640*/  NOP ;  /* 0x0000000000007918 */ /* 0x000fde0000000000 */
[----:B------:R-:W-:-:S04]  /*6650*/  NOP ;  /* 0x0000000000007918 */ /* 0x000fc80000000000 */
[----:B0-----:R-:W0:-:S15]  /*6660*/  DFMA R6, R4, R6, RZ ;  /* 0x000000060406722b */ /* 0x001e1e00000000ff */
[----:B------:R-:W-:-:S15]  /*6670*/  NOP ;  /* 0x0000000000007918 */ /* 0x000fde0000000000 */
[----:B------:R-:W-:-:S15]  /*6680*/  NOP ;  /* 0x0000000000007918 */ /* 0x000fde0000000000 */
[----:B------:R-:W-:-:S15]  /*6690*/  NOP ;  /* 0x0000000000007918 */ /* 0x000fde0000000000 */
[----:B------:R-:W-:-:S04]  /*66a0*/  NOP ;  /* 0x0000000000007918 */ /* 0x000fc80000000000 */
[----:B0-----:R0:W2:Y:S02]  /*66b0*/  DFMA R8, R6, R8, R8 ;  /* 0x000000080608722b */ /* 0x0010a40000000008 */
.L_x_2740:
[----:B------:R-:W-:Y:S05]  /*66c0*/  BSYNC.RECONVERGENT B0 ;  /* 0x0000000000007941 */ /* 0x000fea0003800200 */
.L_x_2738:
[----:B------:R-:W0:Y:S01]  /*66d0*/  MUFU.RCP64H R5, R29 ;  /* 0x0000001d00057308 */ /* 0x000e220000001800 */
[----:B------:R-:W3:Y:S01]  /*66e0*/  LDCU.64 UR4, c[0x0][0x5e8] ;  /* 0x0000bd00ff0477ac */ /* 0x000ee20008000a00 */
[----:B------:R-:W-:Y:S01]  /*66f0*/  VIADD R4, R29, 0x300402 ;  /* 0x003004021d047836 */ /* 0x000fe20000000000 */
[----:B------:R-:W-:Y:S04]  /*6700*/  BSSY.RECONVERGENT B0, `(.L_x_2741) ;  /* 0x000001f000007945 */ /* 0x000fe80003800200 */
[----:B------:R-:W-:Y:S01]  /*6710*/  FSETP.GEU.AND P0, PT, |R4|, 5.8789094863358348022e-39, PT ;  /* 0x004004020400780b */ /* 0x000fe20003f0e200 */
        /* <DEDUP_REMOVED lines=10> */
[----:B0-----:R3:W0:Y:S02]  /*67c0*/  DFMA R10, R4, R6, R4 ;  /* 0x00000006040a722b */ /* 0x0016240000000004 */
[----:B---3--:R-:W-:-:S05]  /*67d0*/  IADD3 R6, P1, PT, R2, UR4, RZ ;  /* 0x0000000402067c10 */ /* 0x008fca000ff3e0ff */
[----:B------:R-:W-:-:S15]  /*67e0*/  IMAD.X R7, RZ, RZ, UR5, P1 ;  /* 0x00000005ff077e24 */ /* 0x000fde00088e06ff */
[----:B------:R-:W-:-:S15]  /*67f0*/  NOP ;  /* 0x0000000000007918 */ /* 0x000fde0000000000 */
[----:B------:R-:W-:-:S15]  /*6800*/  NOP ;  /* 0x0000000000007918 */ /* 0x000fde0000000000 */
[----:B------:R-:W-:-:S12]  /*6810*/  NOP ;  /* 0x0000000000007918 */ /* 0x000fd80000000000 */
[----:B0-----:R-:W0:-:S15]  /*6820*/  DFMA R12, -R28, R10, 1 ;  /* 0x3ff000001c0c742b */ /* 0x001e1e000000010a */
[----:B------:R-:W-:-:S15]  /*6830*/  NOP ;  /* 0x0000000000007918 */ /* 0x000fde0000000000 */
[----:B------:R-:W-:-:S15]  /*6840*/  NOP ;  /* 0x0000000000007918 */ /* 0x000fde0000000000 */
[----:B------:R-:W-:-:S15]  /*6850*/  NOP ;  /* 0x0000000000007918 */ /* 0x000fde0000000000 */
[----:B------:R-:W-:-:S04]  /*6860*/  NOP ;  /* 0x0000000000007918 */ /* 0x000fc80000000000 */
[----:B0-----:R0:W3:Y:S02]  /*6870*/  DFMA R10, R10, R12, R10 ;  /* 0x0000000c0a0a722b */ /* 0x0010e4000000000a */
[----:B0--3--:R-:W-:Y:S05]  /*6880*/  @P0 BRA `(.L_x_2742) ;  /* 0x0000000000180947 */ /* 0x009fea0003800000 */
[----:B------:R-:W-:Y:S01]  /*6890*/  LOP3.LUT R2, R29, 0x7fffffff, RZ, 0xc0, !PT ;  /* 0x7fffffff1d027812 */ /* 0x000fe200078ec0ff */
[----:B------:R-:W-:Y:S01]  /*68a0*/  IMAD.MOV.U32 R5, RZ, RZ, R29 ;  /* 0x000000ffff057224 */ /* 0x000fe200078e001d */
[----:B------:R-:W-:Y:S02]  /*68b0*/  MOV R4, R28 ;  /* 0x0000001c00047202 */ /* 0x000fe40000000f00 */
[----:B------:R-:W-:Y:S01]  /*68c0*/  MOV R0, 0x68f0 ;  /* 0x000068f000007802 */ /* 0x000fe20000000f00 */
[----:B------:R-:W-:-:S07]  /*68d0*/  VIADD R2, R2, 0xfff00000 ;  /* 0xfff0000002027836 */ /* 0x000fce0000000000 */
[----:B-12---:R-:W-:Y:S05]  /*68e0*/  CALL.REL.NOINC `($__internal_0_$__cuda_sm20_dblrcp_rn_slowpath_v3) ;  /* 0x0000018800547944 */ /* 0x006fea0003c00000 */
.L_x_2742:
[----:B------:R-:W-:Y:S05]  /*68f0*/  BSYNC.RECONVERGENT B0 ;  /* 0x0000000000007941 */ /* 0x000fea0003800200 */
.L_x_2741:
[----:B------:R-:W-:Y:S01]  /*6900*/  UPRMT UR4, UR43, 0x9910, URZ ;  /* 0x000099102b047896 */ /* 0x000fe200080000ff */
[----:B------:R-:W-:Y:S03]  /*6910*/  DMUL R10, R10, R32 ;  /* 0x000000200a0a7228 */ /* 0x000fe60000000000 */
[----:B------:R-:W-:-:S15]  /*6920*/  UISETP.GT.AND UP0, UPT, UR4, 0x9, UPT ;  /* 0x000000090400788c */ /* 0x000fde000bf04270 */
[----:B------:R-:W-:-:S15]  /*6930*/  NOP ;  /* 0x0000000000007918 */ /* 0x000fde0000000000 */
[----:B------:R-:W-:-:S15]  /*6940*/  NOP ;  /* 0x0000000000007918 */ /* 0x000fde0000000000 */
[----:B------:R-:W-:-:S15]  /*6950*/  NOP ;  /* 0x0000000000007918 */ /* 0x000fde0000000000 */
[----:B------:R-:W-:-:S01]  /*6960*/  NOP ;  /* 0x0000000000007918 */ /* 0x000fc20000000000 */
[----:B--2---:R-:W0:-:S15]  /*6970*/  DFMA R2, -R8, R8, 1 ;  /* 0x3ff000000802742b */ /* 0x004e1e0000000108 */
[----:B------:R-:W-:-:S15]  /*6980*/  NOP ;  /* 0x0000000000007918 */ /* 0x000fde0000000000 */
[----:B------:R-:W-:-:S15]  /*6990*/  NOP ;  /* 0x0000000000007918 */ /* 0x000fde0000000000 */
[----:B------:R-:W-:-:S15]  /*69a0*/  NOP ;  /* 0x0000000000007918 */ /* 0x000fde0000000000 */
[----:B------:R-:W-:-:S04]  /*69b0*/  NOP ;  /* 0x0000000000007918 */ /* 0x000fc80000000000 */
[----:B0-----:R-:W1:-:S15]  /*69c0*/  DFMA R8, R10, R2, R8 ;  /* 0x000000020a08722b */ /* 0x001e5e0000000008 */
[----:B------:R-:W-:-:S15]  /*69d0*/  NOP ;  /* 0x0000000000007918 */ /* 0x000fde0000000000 */
[----:B------:R-:W-:-:S15]  /*69e0*/  NOP ;  /* 0x0000000000007918 */ /* 0x000fde0000000000 */
[----:B------:R-:W-:-:S15]  /*69f0*/  NOP ;  /* 0x0000000000007918 */ /* 0x000fde0000000000 */
[----:B------:R-:W-:-:S04]  /*6a00*/  NOP ;  /* 0x0000000000007918 */ /* 0x000fc80000000000 */
[----:B-1----:R0:W1:Y:S02]  /*6a10*/  DMUL R8, R8, R18 ;  /* 0x0000001208087228 */ /* 0x0020640000000000 */
[----:B01----:R-:W-:Y:S05]  /*6a20*/  BRA.U UP0, `(.L_x_2743) ;  /* 0x0000000500707547 */ /* 0x003fea000b800000 */
        /* <DEDUP_REMOVED lines=8> */
[----:B------:R-:W0:Y:S02]  /*6ab0*/  F2I.F64.TRUNC R9, R8 ;  /* 0x0000000800097311 */ /* 0x000e24000030d100 */
[----:B0-----:R0:W-:Y:S01]  /*6ac0*/  STG.E.U8 desc[UR36][R6.64], R9 ;  /* 0x0000000906007986 */ /* 0x0011e2000c101124 */
[----:B------:R-:W-:Y:S05]  /*6ad0*/  BRA `(.L_x_2748) ;  /* 0x00000010008c7947 */ /* 0x000fea0003800000 */
.L_x_2746:
[----:B------:R-:W0:Y:S02]  /*6ae0*/  F2I.S64.F64.TRUNC R8, R8 ;  /* 0x0000000800087311 */ /* 0x000e24000030d900 */
[----:B0-----:R-:W-:-:S05]  /*6af0*/  MOV R3, R8 ;  /* 0x0000000800037202 */ /* 0x001fca0000000f00 */
[----:B------:R0:W-:Y:S01]  /*6b00*/  STG.E.U8 desc[UR36][R6.64], R3 ;  /* 0x0000000306007986 */ /* 0x0001e2000c101124 */
[----:B------:R-:W-:Y:S05]  /*6b10*/  BRA `(.L_x_2748) ;  /* 0x00000010007c7947 */ /* 0x000fea0003800000 */
.L_x_2745:
[----:B------:R-:W-:-:S09]  /*6b20*/  UISETP.NE.AND UP0, UPT, UR4, 0x2, UPT ;  /* 0x000000020400788c */ /* 0x000fd2000bf05270 */
[----:B------:R-:W-:Y:S05]  /*6b30*/  BRA.U !UP0, `(.L_x_2749) ;  /* 0x0000000108287547 */ /* 0x000fea000b800000 */
[----:B------:R-:W-:-:S09]  /*6b40*/  UISETP.NE.AND UP0, UPT, UR4, 0x3, UPT ;  /* 0x000000030400788c */ /* 0x000fd2000bf05270 */
[----:B------:R-:W-:Y:S05]  /*6b50*/  BRA.U !UP0, `(.L_x_2750) ;  /* 0x0000000108147547 */ /* 0x000fea000b800000 */
[----:B------:R-:W-:-:S09]  /*6b60*/  UISETP.NE.AND UP0, UPT, UR4, 0x4, UPT ;  /* 0x000000040400788c */ /* 0x000fd2000bf05270 */
[----:B------:R-:W-:Y:S05]  /*6b70*/  BRA.U UP0, `(.L_x_2747) ;  /* 0x0000000d00ac7547 */ /* 0x000fea000b800000 */
[----:B------:R-:W0:Y:S02]  /*6b80*/  F2I.S64.F64.TRUNC R8, R8 ;  /* 0x0000000800087311 */ /* 0x000e24000030d900 */
[----:B0-----:R0:W-:Y:S01]  /*6b90*/  STG.E.64 desc[UR36][R6.64], R8 ;  /* 0x0000000806007986 */ /* 0x0011e2000c101b24 */
[----:B------:R-:W-:Y:S05]  /*6ba0*/  BRA `(.L_x_2748) ;  /* 0x0000001000587947 */ /* 0x000fea0003800000 */
.L_x_2750:
[----:B------:R-:W0:Y:S02]  /*6bb0*/  F2I.F64.TRUNC R9, R8 ;  /* 0x0000000800097311 */ /* 0x000e24000030d100 */
[----:B0-----:R0:W-:Y:S01]  /*6bc0*/  STG.E desc[UR36][R6.64], R9 ;  /* 0x0000000906007986 */ /* 0x0011e2000c101924 */
[----:B------:R-:W-:Y:S05]  /*6bd0*/  BRA `(.L_x_2748) ;  /* 0x00000010004c7947 */ /* 0x000fea0003800000 */
.L_x_2749:
[----:B------:R-:W0:Y:S02]  /*6be0*/  F2I.F64.TRUNC R9, R8 ;  /* 0x0000000800097311 */ /* 0x000e24000030d100 */
[----:B0-----:R0:W-:Y:S01]  /*6bf0*/  STG.E.U16 desc[UR36][R6.64], R9 ;  /* 0x0000000906007986 */ /* 0x0011e2000c101524 */
[----:B------:R-:W-:Y:S05]  /*6c00*/  BRA `(.L_x_2748) ;  /* 0x0000001000407947 */ /* 0x000fea0003800000 */
.L_x_2744:
[----:B------:R-:W-:-:S09]  /*6c10*/  UISETP.GT.AND UP0, UPT, UR4, 0x6, UPT ;  /* 0x000000060400788c */ /* 0x000fd2000bf04270 */
[----:B------:R-:W-:Y:S05]  /*6c20*/  BRA.U UP0, `(.L_x_2751) ;  /* 0x00000001006c7547 */ /* 0x000fea000b800000 */
[----:B------:R-:W-:-:S09]  /*6c30*/  UISETP.NE.AND UP0, UPT, UR4, 0x5, UPT ;  /* 0x000000050400788c */ /* 0x000fd2000bf05270 */
[----:B------:R-:W-:Y:S05]  /*6c40*/  BRA.U !UP0, `(.L_x_2752) ;  /* 0x0000000108347547 */ /* 0x000fea000b800000 */
[----:B------:R-:W-:-:S09]  /*6c50*/  UISETP.NE.AND UP0, UPT, UR4, 0x6, UPT ;  /* 0x000000060400788c */ /* 0x000fd2000bf05270 */
[----:B------:R-:W-:Y:S05]  /*6c60*/  BRA.U UP0, `(.L_x_2747) ;  /* 0x0000000d00707547 */ /* 0x000fea000b800000 */
[----:B------:R-:W-:Y:S01]  /*6c70*/  UMOV UR4, 0xf0000000 ;  /* 0xf000000000047882 */ /* 0x000fe20000000000 */
[----:B------:R-:W-:Y:S01]  /*6c80*/  UMOV UR5, 0x380fffff ;  /* 0x380fffff00057882 */ /* 0x000fe20000000000 */
[----:B------:R-:W0:-:S15]  /*6c90*/  F2F.F32.F64 R3, R8 ;  /* 0x0000000800037310 */ /* 0x000e1e0000301000 */
[----:B------:R-:W-:-:S15]  /*6ca0*/  NOP ;  /* 0x0000000000007918 */ /* 0x000fde0000000000 */
[----:B------:R-:W-:-:S15]  /*6cb0*/  NOP ;  /* 0x0000000000007918 */ /* 0x000fde0000000000 */
[----:B------:R-:W-:-:S15]  /*6cc0*/  NOP ;  /* 0x0000000000007918 */ /* 0x000fde0000000000 */
[----:B------:R-:W-:-:S04]  /*6cd0*/  NOP ;  /* 0x0000000000007918 */ /* 0x000fc80000000000 */
[----:B------:R-:W0:Y:S02]  /*6ce0*/  DSETP.GEU.AND P0, PT, |R8|, UR4, PT ;  /* 0x0000000408007e2a */ /* 0x000e24000bf0e200 */
[----:B0-----:R-:W-:-:S05]  /*6cf0*/  @!P0 FMUL R3, R3, 1.175494350822287508e-38 ;  /* 0x0080000003038820 */ /* 0x001fca0000400000 */
[----:B------:R0:W-:Y:S01]  /*6d00*/  STG.E desc[UR36][R6.64], R3 ;  /* 0x0000000306007986 */ /* 0x0001e2000c101924 */
[----:B------:R-:W-:Y:S05]  /*6d10*/  BRA `(.L_x_2748) ;  /* 0x0000000c00fc7947 */ /* 0x000fea0003800000 */
.L_x_2752:
        /* <DEDUP_REMOVED lines=9> */
[----:B------:R-:W-:-:S05]  /*6db0*/  F2FP.F16.F32.PACK_AB R0, RZ, R0 ;  /* 0x00000000ff00723e */ /* 0x000fca00000000ff */
[----:B------:R0:W-:Y:S01]  /*6dc0*/  STG.E.U16 desc[UR36][R6.64], R0 ;  /* 0x0000000006007986 */ /* 0x0001e2000c101524 */
[----:B------:R-:W-:Y:S05]  /*6dd0*/  BRA `(.L_x_2748) ;  /* 0x0000000c00cc7947 */ /* 0x000fea0003800000 */
.L_x_2751:
[----:B------:R-:W-:-:S09]  /*6de0*/  UISETP.NE.AND UP0, UPT, UR4, 0x7, UPT ;  /* 0x000000070400788c */ /* 0x000fd2000bf05270 */
[----:B------:R-:W-:Y:S05]  /*6df0*/  BRA.U !UP0, `(.L_x_2753) ;  /* 0x0000000108747547 */ /* 0x000fea000b800000 */
        /* <DEDUP_REMOVED lines=11> */
[----:B------:R-:W0:Y:S01]  /*6eb0*/  DSETP.GEU.AND P0, PT, |R8|, UR4, PT ;  /* 0x0000000408007e2a */ /* 0x000e22000bf0e200 */
[----:B------:R-:W-:Y:S02]  /*6ec0*/  IMAD.MOV.U32 R3, RZ, RZ, RZ ;  /* 0x000000ffff037224 */ /* 0x000fe400078e00ff */
[----:B0-----:R-:W-:-:S05]  /*6ed0*/  @!P0 FMUL R2, R2, 1.175494350822287508e-38 ;  /* 0x0080000002028820 */ /* 0x001fca0000400000 */
[----:B------:R0:W-:Y:S01]  /*6ee0*/  STG.E.64 desc[UR36][R6.64], R2 ;  /* 0x0000000206007986 */ /* 0x0001e2000c101b24 */
[----:B------:R-:W-:Y:S05]  /*6ef0*/  BRA `(.L_x_2748) ;  /* 0x0000000c00847947 */ /* 0x000fea0003800000 */
.L_x_2754:
        /* <DEDUP_REMOVED lines=9> */
[----:B------:R-:W-:-:S04]  /*6f90*/  F2FP.F16.F32.PACK_AB R3, RZ, R0 ;  /* 0x00000000ff03723e */ /* 0x000fc800000000ff */
[----:B------:R-:W-:-:S05]  /*6fa0*/  PRMT R3, R3, 0x5410, RZ ;  /* 0x0000541003037816 */ /* 0x000fca00000000ff */
[----:B------:R0:W-:Y:S01]  /*6fb0*/  STG.E desc[UR36][R6.64], R3 ;  /* 0x0000000306007986 */ /* 0x0001e2000c101924 */
[----:B------:R-:W-:Y:S05]  /*6fc0*/  BRA `(.L_x_2748) ;  /* 0x0000000c00507947 */ /* 0x000fea0003800000 */
.L_x_2753:
[----:B------:R0:W-:Y:S01]  /*6fd0*/  STG.E.64 desc[UR36][R6.64], R8 ;  /* 0x0000000806007986 */ /* 0x0001e2000c101b24 */
[----:B------:R-:W-:Y:S05]  /*6fe0*/  BRA `(.L_x_2748) ;  /* 0x0000000c00487947 */ /* 0x000fea0003800000 */
.L_x_2743:
        /* <DEDUP_REMOVED lines=8> */
[----:B------:R-:W0:Y:S02]  /*7070*/  DSETP.NEU.AND P0, PT, R8, RZ, PT ;  /* 0x000000ff0800722a */ /* 0x000e240003f0d000 */
[----:B0-----:R-:W-:-:S05]  /*7080*/  SEL R3, RZ, 0x1, !P0 ;  /* 0x00000001ff037807 */ /* 0x001fca0004000000 */
[----:B------:R0:W-:Y:S01]  /*7090*/  STG.E.U8 desc[UR36][R6.64], R3 ;  /* 0x0000000306007986 */ /* 0x0001e2000c101124 */
[----:B------:R-:W-:Y:S05]  /*70a0*/  BRA `(.L_x_2748) ;  /* 0x0000000c00187947 */ /* 0x000fea0003800000 */
.L_x_2757:
[----:B------:R-:W-:-:S05]  /*70b0*/  CS2R R10, SRZ ;  /* 0x00000000000a7805 */ /* 0x000fca000001ff00 */
[----:B------:R0:W-:Y:S01]  /*70c0*/  STG.E.128 desc[UR36][R6.64], R8 ;  /* 0x0000000806007986 */ /* 0x0001e2000c101d24 */
[----:B------:R-:W-:Y:S05]  /*70d0*/  BRA `(.L_x_2748) ;  /* 0x0000000c000c7947 */ /* 0x000fea0003800000 */
.L_x_2756:
        /* <DEDUP_REMOVED lines=14> */
[----:B------:R-:W-:Y:S01]  /*71c0*/  BSSY.RECONVERGENT B0, `(.L_x_2760) ;  /* 0x000000d000007945 */ /* 0x000fe20003800200 */
[----:B0-----:R-:W-:Y:S01]  /*71d0*/  @!P0 FMUL R5, R5, 1.175494350822287508e-38 ;  /* 0x0080000005058820 */ /* 0x001fe20000400000 */
[----:B------:R-:W-:-:S04]  /*71e0*/  IMAD.MOV.U32 R0, RZ, RZ, 0x7f ;  /* 0x0000007fff007424 */ /* 0x000fc800078e00ff */
        /* <DEDUP_REMOVED lines=10> */
.L_x_2761:
[----:B------:R-:W-:Y:S05]  /*7290*/  BSYNC.RECONVERGENT B0 ;  /* 0x0000000000007941 */ /* 0x000fea0003800200 */
.L_x_2760:
[----:B------:R-:W-:-:S05]  /*72a0*/  LOP3.LUT R3, R0, 0x80, R3, 0xf8, !PT ;  /* 0x0000008000037812 */ /* 0x000fca00078ef803 */
[----:B------:R0:W-:Y:S01]  /*72b0*/  STG.E.U8 desc[UR36][R6.64], R3 ;  /* 0x0000000306007986 */ /* 0x0001e2000c101124 */
[----:B------:R-:W-:Y:S05]  /*72c0*/  BRA `(.L_x_2748) ;  /* 0x0000000800907947 */ /* 0x000fea0003800000 */
.L_x_2759:
        /* <DEDUP_REMOVED lines=9> */
[----:B0-----:R-:W-:-:S05]  /*7360*/  @!P0 FMUL R5, R5, 1.175494350822287508e-38 ;  /* 0x0080000005058820 */ /* 0x001fca0000400000 */
        /* <DEDUP_REMOVED lines=13> */
.L_x_2763:
[----:B------:R-:W-:Y:S05]  /*7440*/  BSYNC.RECONVERGENT B0 ;  /* 0x0000000000007941 */ /* 0x000fea0003800200 */
.L_x_2762:
[----:B------:R-:W-:-:S05]  /*7450*/  LOP3.LUT R3, R0, 0x80, R3, 0xf8, !PT ;  /* 0x0000008000037812 */ /* 0x000fca00078ef803 */
[----:B------:R0:W-:Y:S01]  /*7460*/  STG.E.U8 desc[UR36][R6.64], R3 ;  /* 0x0000000306007986 */ /* 0x0001e2000c101124 */
[----:B------:R-:W-:Y:S05]  /*7470*/  BRA `(.L_x_2748) ;  /* 0x0000000800247947 */ /* 0x000fea0003800000 */
.L_x_2758:
        /* <DEDUP_REMOVED lines=9> */
[----:B------:R-:W-:-:S05]  /*7510*/  F2FP.BF16.F32.PACK_AB R0, RZ, R0 ;  /* 0x00000000ff00723e */ /* 0x000fca00000010ff */
[----:B------:R0:W-:Y:S01]  /*7520*/  STG.E.U16 desc[UR36][R6.64], R0 ;  /* 0x0000000006007986 */ /* 0x0001e2000c101524 */
[----:B------:R-:W-:Y:S05]  /*7530*/  BRA `(.L_x_2748) ;  /* 0x0000000400f47947 */ /* 0x000fea0003800000 */
.L_x_2755:
        /* <DEDUP_REMOVED lines=8> */
[----:B------:R-:W0:Y:S02]  /*75c0*/  F2I.U32.F64.TRUNC R9, R8 ;  /* 0x0000000800097311 */ /* 0x000e24000030d000 */
[----:B0-----:R0:W-:Y:S01]  /*75d0*/  STG.E.U16 desc[UR36][R6.64], R9 ;  /* 0x0000000906007986 */ /* 0x0011e2000c101524 */
[----:B------:R-:W-:Y:S05]  /*75e0*/  BRA `(.L_x_2748) ;  /* 0x0000000400c87947 */ /* 0x000fea0003800000 */
.L_x_2766:
        /* <DEDUP_REMOVED lines=21> */
.L_x_2769:
[----:B------:R-:W-:-:S04]  /*7740*/  SHF.R.U32.HI R0, RZ, 0x14, R5 ;  /* 0x00000014ff007819 */ /* 0x000fc80000011605 */
[----:B------:R-:W-:-:S04]  /*7750*/  LOP3.LUT R0, R0, 0x1, RZ, 0xc0, !PT ;  /* 0x0000000100007812 */ /* 0x000fc800078ec0ff */
[----:B------:R-:W-:-:S04]  /*7760*/  IADD3 R0, PT, PT, R5, 0x487ffff, R0 ;  /* 0x0487ffff05007810 */ /* 0x000fc80007ffe000 */
[----:B------:R-:W-:-:S04]  /*7770*/  SHF.R.U32.HI R0, RZ, 0x14, R0 ;  /* 0x00000014ff007819 */ /* 0x000fc80000011600 */
[----:B------:R-:W-:-:S07]  /*7780*/  LOP3.LUT R0, R0, 0xff, RZ, 0xc0, !PT ;  /* 0x000000ff00007812 */ /* 0x000fce00078ec0ff */
.L_x_2770:
[----:B------:R-:W-:-:S04]  /*7790*/  SHF.R.U32.HI R3, RZ, 0x18, R5 ;  /* 0x00000018ff037819 */ /* 0x000fc80000011605 */
[----:B------:R-:W-:-:S07]  /*77a0*/  LOP3.LUT R3, R0, 0x80, R3, 0xf8, !PT ;  /* 0x0000008000037812 */ /* 0x000fce00078ef803 */
.L_x_2768:
[----:B------:R-:W-:Y:S05]  /*77b0*/  BSYNC.RECONVERGENT B0 ;  /* 0x0000000000007941 */ /* 0x000fea0003800200 */
.L_x_2767:
[----:B------:R1:W-:Y:S01]  /*77c0*/  STG.E.U8 desc[UR36][R6.64], R3 ;  /* 0x0000000306007986 */ /* 0x0003e2000c101124 */
[----:B------:R-:W-:Y:S05]  /*77d0*/  BRA `(.L_x_2748) ;  /* 0x00000004004c7947 */ /* 0x000fea0003800000 */
.L_x_2765:
        /* <DEDUP_REMOVED lines=21> */
.L_x_2773:
[----:B------:R-:W-:-:S04]  /*7930*/  SHF.R.U32.HI R0, RZ, 0x15, R5 ;  /* 0x00000015ff007819 */ /* 0x000fc80000011605 */
[----:B------:R-:W-:-:S04]  /*7940*/  LOP3.LUT R0, R0, 0x1, RZ, 0xc0, !PT ;  /* 0x0000000100007812 */ /* 0x000fc800078ec0ff */
[----:B------:R-:W-:-:S04]  /*7950*/  IADD3 R0, PT, PT, R5, 0x88fffff, R0 ;  /* 0x088fffff05007810 */ /* 0x000fc80007ffe000 */
[----:B------:R-:W-:-:S04]  /*7960*/  SHF.R.U32.HI R0, RZ, 0x15, R0 ;  /* 0x00000015ff007819 */ /* 0x000fc80000011600 */
[----:B------:R-:W-:-:S07]  /*7970*/  LOP3.LUT R0, R0, 0xff, RZ, 0xc0, !PT ;  /* 0x000000ff00007812 */ /* 0x000fce00078ec0ff */
.L_x_2774:
[----:B------:R-:W-:-:S04]  /*7980*/  SHF.R.U32.HI R3, RZ, 0x18, R5 ;  /* 0x00000018ff037819 */ /* 0x000fc80000011605 */
[----:B------:R-:W-:-:S07]  /*7990*/  LOP3.LUT R3, R0, 0x80, R3, 0xf8, !PT ;  /* 0x0000008000037812 */ /* 0x000fce00078ef803 */
.L_x_2772:
[----:B------:R-:W-:Y:S05]  /*79a0*/  BSYNC.RECONVERGENT B0 ;  /* 0x0000000000007941 */ /* 0x000fea0003800200 */
.L_x_2771:
[----:B------:R2:W-:Y:S01]  /*79b0*/  STG.E.U8 desc[UR36][R6.64], R3 ;  /* 0x0000000306007986 */ /* 0x0005e2000c101124 */
[----:B------:R-:W-:Y:S05]  /*79c0*/  BRA `(.L_x_2748) ;  /* 0x0000000000d07947 */ /* 0x000fea0003800000 */
.L_x_2764:
[----:B------:R-:W-:-:S09]  /*79d0*/  UISETP.NE.AND UP0, UPT, UR4, 0x1c, UPT ;  /* 0x0000001c0400788c */ /* 0x000fd2000bf05270 */
[----:B------:R-:W-:Y:S05]  /*79e0*/  BRA.U !UP0, `(.L_x_2775) ;  /* 0x0000000108c07547 */ /* 0x000fea000b800000 */
[----:B------:R-:W-:-:S09]  /*79f0*/  UISETP.NE.AND UP0, UPT, UR4, 0x1d, UPT ;  /* 0x0000001d0400788c */ /* 0x000fd2000bf05270 */
[----:B------:R-:W-:Y:S05]  /*7a00*/  BRA.U !UP0, `(.L_x_2776) ;  /* 0x0000000108ac7547 */ /* 0x000fea000b800000 */
[----:B------:R-:W-:-:S09]  /*7a10*/  UISETP.NE.AND UP0, UPT, UR4, 0x2c, UPT ;  /* 0x0000002c0400788c */ /* 0x000fd2000bf05270 */
[----:B------:R-:W-:Y:S05]  /*7a20*/  BRA.U !UP0, `(.L_x_2777) ;  /* 0x0000000108447547 */ /* 0x000fea000b800000 */
.L_x_2747:
        /* <DEDUP_REMOVED lines=16> */
.L_x_2778:
[----:B------:R-:W-:Y:S05]  /*7b30*/  BRA `(.L_x_2748) ;  /* 0x0000000000747947 */ /* 0x000fea0003800000 */
.L_x_2777:
        /* <DEDUP_REMOVED lines=24> */
.L_x_2776:
[----:B------:R-:W0:Y:S02]  /*7cc0*/  F2I.U64.F64.TRUNC R8, R8 ;  /* 0x0000000800087311 */ /* 0x000e24000030d800 */
[----:B0-----:R0:W-:Y:S01]  /*7cd0*/  STG.E.64 desc[UR36][R6.64], R8 ;  /* 0x0000000806007986 */ /* 0x0011e2000c101b24 */
[----:B------:R-:W-:Y:S05]  /*7ce0*/  BRA `(.L_x_2748) ;  /* 0x0000000000087947 */ /* 0x000fea0003800000 */
.L_x_2775:
[----:B------:R-:W0:Y:S02]  /*7cf0*/  F2I.U32.F64.TRUNC R9, R8 ;  /* 0x0000000800097311 */ /* 0x000e24000030d000 */
[----:B0-----:R3:W-:Y:S02]  /*7d00*/  STG.E desc[UR36][R6.64], R9 ;  /* 0x0000000906007986 */ /* 0x0017e4000c101924 */
.L_x_2748:
[----:B------:R-:W-:-:S07]  /*7d10*/  VIADD R17, R17, 0x80 ;  /* 0x0000008011117836 */ /* 0x000fce0000000000 */
.L_x_2668:
[----:B------:R-:W-:Y:S05]  /*7d20*/  BSYNC.RECONVERGENT B6 ;  /* 0x0000000000067941 */ /* 0x000fea0003800200 */
.L_x_2667:
[----:B------:R-:W5:Y:S01]  /*7d30*/  LDCU UR4, c[0x0][0x380] ;  /* 0x00007000ff0477ac */ /* 0x000f620008000800 */
[----:B------:R-:W-:Y:S01]  /*7d40*/  BSSY.RECONVERGENT B6, `(.L_x_2779) ;  /* 0x00007c3000067945 */ /* 0x000fe20003800200 */
[----:B-----5:R-:W-:-:S13]  /*7d50*/  ISETP.GE.AND P0, PT, R17, UR4, PT ;  /* 0x0000000411007c0c */ /* 0x020fda000bf06270 */
[----:B------:R-:W-:Y:S05]  /*7d60*/  @P0 BRA `(.L_x_2780) ;  /* 0x0000007c00000947 */ /* 0x000fea0003800000 */
[----:B------:R-:W5:Y:S01]  /*7d70*/  LDCU UR4, c[0x0][0x388] ;  /* 0x00007100ff0477ac */ /* 0x000f620008000800 */
[----:B0-----:R-:W-:Y:S02]  /*7d80*/  HFMA2 R0, -RZ, RZ, 0, 0 ;  /* 0x00000000ff007431 */ /* 0x001fe400000001ff */
[----:B------:R-:W-:Y:S02]  /*7d90*/  IMAD.MOV.U32 R16, RZ, RZ, RZ ;  /* 0x000000ffff107224 */ /* 0x000fe400078e00ff */
[----:B------:R-:W-:Y:S01]  /*7da0*/  IMAD.MOV.U32 R2, RZ, RZ, RZ ;  /* 0x000000ffff027224 */ /* 0x000fe200078e00ff */
[----:B-----5:R-:W-:-:S09]  /*7db0*/  UISETP.NE.AND UP0, UPT, UR4, URZ, UPT ;  /* 0x000000ff0400728c */ /* 0x020fd2000bf05270 */
[----:B------:R-:W-:Y:S05]  /*7dc0*/  BRA.U !UP0, `(.L_x_2781) ;  /* 0x0000001508707547 */ /* 0x000fea000b800000 */
[----:B------:R-:W0:Y:S01]  /*7dd0*/  LDCU.64 UR4, c[0x0][0x390] ;  /* 0x00007200ff0477ac */ /* 0x000e220008000a00 */
[----:B------:R-:W-:Y:S01]  /*7de0*/  IMAD.MOV.U32 R16, RZ, RZ, RZ ;  /* 0x000000ffff107224 */ /* 0x000fe200078e00ff */
[----:B------:R-:W5:Y:S01]  /*7df0*/  LDCU UR6, c[0x0][0x38c] ;  /* 0x00007180ff0677ac */ /* 0x000f620008000800 */
[----:B------:R-:W1:Y:S01]  /*7e00*/  LDCU.64 UR8, c[0x0][0x4b8] ;  /* 0x00009700ff0877ac */ /* 0x000e620008000a00 */
[----:B------:R-:W-:Y:S01]  /*7e10*/  UISETP.NE.AND UP0, UPT, UR41, URZ, UPT ;  /* 0x000000ff2900728c */ /* 0x000fe2000bf05270 */
[----:B0-----:R-:W-:Y:S01]  /*7e20*/  IMAD.HI.U32 R4, R17, UR4, R16 ;  /* 0x0000000411047c27 */ /* 0x001fe2000f8e0010 */
[----:B------:R-:W0:Y:S04]  /*7e30*/  LDCU UR4, c[0x0][0x4c0] ;  /* 0x00009800ff0477ac */ /* 0x000e280008000800 */
[----:B------:R-:W-:-:S04]  /*7e40*/  SHF.R.U32.HI R5, RZ, UR5, R4 ;  /* 0x00000005ff057c19 */ /* 0x000fc80008011604 */
[----:B------:R-:W-:-:S05]  /*7e50*/  IADD3 R16, PT, PT, -R5, RZ, RZ ;  /* 0x000000ff05107210 */ /* 0x000fca0007ffe1ff */
[----:B-----5:R-:W-:-:S04]  /*7e60*/  IMAD R16, R16, UR6, R17 ;  /* 0x0000000610107c24 */ /* 0x020fc8000f8e0211 */
[C---:B-1----:R-:W-:Y:S02]  /*7e70*/  IMAD R2, R16.reuse, UR8, RZ ;  /* 0x0000000810027c24 */ /* 0x042fe4000f8e02ff */
[C---:B------:R-:W-:Y:S02]  /*7e80*/  IMAD R0, R16.reuse, UR9, RZ ;  /* 0x0000000910007c24 */ /* 0x040fe4000f8e02ff */
[----:B0-----:R-:W-:Y:S01]  /*7e90*/  IMAD R16, R16, UR4, RZ ;  /* 0x0000000410107c24 */ /* 0x001fe2000f8e02ff */
[----:B------:R-:W-:Y:S06]  /*7ea0*/  BRA.U !UP0, `(.L_x_2781) ;  /* 0x0000001508387547 */ /* 0x000fec000b800000 */
[----:B------:R-:W2:Y:S01]  /*7eb0*/  LDCU.64 UR6, c[0x0][0x398] ;  /* 0x00007300ff0677ac */ /* 0x000ea20008000a00 */
[----:B------:R-:W-:Y:S01]  /*7ec0*/  IMAD.MOV.U32 R4, RZ, RZ, RZ ;  /* 0x000000ffff047224 */ /* 0x000fe200078e00ff */
[----:B------:R-:W0:Y:S01]  /*7ed0*/  LDCU UR4, c[0x0][0x3a0] ;  /* 0x00007400ff0477ac */ /* 0x000e220008000800 */
[----:B------:R-:W1:Y:S01]  /*7ee0*/  LDCU UR5, c[0x0][0x4c4] ;  /* 0x00009880ff0577ac */ /* 0x000e620008000800 */
[----:B------:R-:W5:Y:S01]  /*7ef0*/  LDCU.64 UR8, c[0x0][0x4c8] ;  /* 0x00009900ff0877ac */ /* 0x000f620008000a00 */
[----:B------:R-:W-:Y:S01]  /*7f00*/  UISETP.NE.AND UP0, UPT, UR38, 0x2, UPT ;  /* 0x000000022600788c */ /* 0x000fe2000bf05270 */
[----:B--234-:R-:W-:-:S05]  /*7f10*/  IMAD.HI.U32 R6, R5, UR7, R4 ;  /* 0x0000000705067c27 */ /* 0x01cfca000f8e0004 */
[----:B0-----:R-:W-:-:S05]  /*7f20*/  SHF.R.U32.HI R7, RZ, UR4, R6 ;  /* 0x00000004ff077c19 */ /* 0x001fca0008011606 */
[----:B------:R-:W-:-:S04]  /*7f30*/  IMAD.MOV R3, RZ, RZ, -R7 ;  /* 0x000000ffff037224 */ /* 0x000fc800078e0a07 */
[----:B------:R-:W-:-:S04]  /*7f40*/  IMAD R5, R3, UR6, R5 ;  /* 0x0000000603057c24 */ /* 0x000fc8000f8e0205 */
[C---:B-1----:R-:W-:Y:S02]  /*7f50*/  IMAD R2, R5.reuse, UR5, R2 ;  /* 0x0000000505027c24 */ /* 0x042fe4000f8e0202 */
[C---:B-----5:R-:W-:Y:S02]  /*7f60*/  IMAD R0, R5.reuse, UR8, R0 ;  /* 0x0000000805007c24 */ /* 0x060fe4000f8e0200 */
        /* <DEDUP_REMOVED lines=322> */
.L_x_2781:
[----:B------:R-:W0:Y:S01]  /*9390*/  LDCU.64 UR6, c[0x0][0x5f0] ;  /* 0x0000be00ff0677ac */ /* 0x000e220008000a00 */
[----:B------:R-:W-:Y:S01]  /*93a0*/  BSSY.RECONVERGENT B7, `(.L_x_2782) ;  /* 0x00000ed000077945 */ /* 0x000fe20003800200 */
        /* <DEDUP_REMOVED lines=13> */
[----:B------:R-:W5:Y:S02]  /*9480*/  LDG.E.S8 R4, desc[UR36][R4.64] ;  /* 0x0000002404047981 */ /* 0x000f64000c1e1300 */
[----:B-----5:R0:W0:Y:S02]  /*9490*/  I2F.F64.S16 R18, R4 ;  /* 0x0000000400127312 */ /* 0x0200240000101c00 */
[----:B0-----:R-:W-:Y:S05]  /*94a0*/  BRA `(.L_x_2788) ;  /* 0x0000000c00707947 */ /* 0x001fea0003800000 */
.L_x_2786:
[----:B------:R-:W5:Y:S02]  /*94b0*/  LDG.E.U8 R4, desc[UR36][R4.64] ;  /* 0x0000002404047981 */ /* 0x000f64000c1e1100 */
[----:B-----5:R0:W0:Y:S02]  /*94c0*/  I2F.F64.U16 R18, R4 ;  /* 0x0000000400127312 */ /* 0x0200240000101800 */
[----:B0-----:R-:W-:Y:S05]  /*94d0*/  BRA `(.L_x_2788) ;  /* 0x0000000c00647947 */ /* 0x001fea0003800000 */
.L_x_2785:
[----:B------:R-:W-:-:S09]  /*94e0*/  UISETP.NE.AND UP0, UPT, UR4, 0x2, UPT ;  /* 0x000000020400788c */ /* 0x000fd2000bf05270 */
[----:B------:R-:W-:Y:S05]  /*94f0*/  BRA.U !UP0, `(.L_x_2789) ;  /* 0x0000000108287547 */ /* 0x000fea000b800000 */
[----:B------:R-:W-:-:S09]  /*9500*/  UISETP.NE.AND UP0, UPT, UR4, 0x3, UPT ;  /* 0x000000030400788c */ /* 0x000fd2000bf05270 */
[----:B------:R-:W-:Y:S05]  /*9510*/  BRA.U !UP0, `(.L_x_2790) ;  /* 0x0000000108147547 */ /* 0x000fea000b800000 */
[----:B------:R-:W-:-:S09]  /*9520*/  UISETP.NE.AND UP0, UPT, UR4, 0x4, UPT ;  /* 0x000000040400788c */ /* 0x000fd2000bf05270 */
[----:B------:R-:W-:Y:S05]  /*9530*/  BRA.U UP0, `(.L_x_2787) ;  /* 0x0000000900f07547 */ /* 0x000fea000b800000 */
[----:B------:R-:W5:Y:S02]  /*9540*/  LDG.E.64 R18, desc[UR36][R4.64] ;  /* 0x0000002404127981 */ /* 0x000f64000c1e1b00 */
[----:B-----5:R-:W0:Y:S02]  /*9550*/  I2F.F64.S64 R18, R18 ;  /* 0x0000001200127312 */ /* 0x020e240000301c00 */
[----:B0-----:R-:W-:Y:S05]  /*9560*/  BRA `(.L_x_2788) ;  /* 0x0000000c00407947 */ /* 0x001fea0003800000 */
.L_x_2790:
[----:B------:R-:W5:Y:S02]  /*9570*/  LDG.E R4, desc[UR36][R4.64] ;  /* 0x0000002404047981 */ /* 0x000f64000c1e1900 */
[----:B-----5:R0:W0:Y:S02]  /*9580*/  I2F.F64 R18, R4 ;  /* 0x0000000400127312 */ /* 0x0200240000201c00 */
[----:B0-----:R-:W-:Y:S05]  /*9590*/  BRA `(.L_x_2788) ;  /* 0x0000000c00347947 */ /* 0x001fea0003800000 */
.L_x_2789:
[----:B------:R-:W5:Y:S02]  /*95a0*/  LDG.E.U16 R4, desc[UR36][R4.64] ;  /* 0x0000002404047981 */ /* 0x000f64000c1e1500 */
[----:B-----5:R0:W0:Y:S02]  /*95b0*/  I2F.F64.S16 R18, R4 ;  /* 0x0000000400127312 */ /* 0x0200240000101c00 */
[----:B0-----:R-:W-:Y:S05]  /*95c0*/  BRA `(.L_x_2788) ;  /* 0x0000000c00287947 */ /* 0x001fea0003800000 */
.L_x_2784:
[----:B------:R-:W-:-:S09]  /*95d0*/  UISETP.GT.AND UP0, UPT, UR4, 0x6, UPT ;  /* 0x000000060400788c */ /* 0x000fd2000bf04270 */
[----:B------:R-:W-:Y:S05]  /*95e0*/  BRA.U UP0, `(.L_x_2791) ;  /* 0x0000000100347547 */ /* 0x000fea000b800000 */
[----:B------:R-:W-:-:S09]  /*95f0*/  UISETP.NE.AND UP0, UPT, UR4, 0x5, UPT ;  /* 0x000000050400788c */ /* 0x000fd2000bf05270 */
[----:B------:R-:W-:Y:S05]  /*9600*/  BRA.U !UP0, `(.L_x_2792) ;  /* 0x0000000108187547 */ /* 0x000fea000b800000 */
[----:B------:R-:W-:-:S09]  /*9610*/  UISETP.NE.AND UP0, UPT, UR4, 0x6, UPT ;  /* 0x000000060400788c */ /* 0x000fd2000bf05270 */
[----:B------:R-:W-:Y:S05]  /*9620*/  BRA.U UP0, `(.L_x_2787) ;  /* 0x0000000900b47547 */ /* 0x000fea000b800000 */
[----:B------:R-:W5:Y:S02]  /*9630*/  LDG.E R18, desc[UR36][R4.64] ;  /* 0x0000002404127981 */ /* 0x000f64000c1e1900 */
[----:B-----5:R-:W-:-:S06]  /*9640*/  FMUL.FTZ R18, R18, 1 ;  /* 0x3f80000012127820 */ /* 0x020fcc0000410000 */
[----:B------:R-:W0:Y:S02]  /*9650*/  F2F.F64.F32 R18, R18 ;  /* 0x0000001200127310 */ /* 0x000e240000201800 */
[----:B0-----:R-:W-:Y:S05]  /*9660*/  BRA `(.L_x_2788) ;  /* 0x0000000c00007947 */ /* 0x001fea0003800000 */
.L_x_2792:
[----:B------:R-:W5:Y:S02]  /*9670*/  LDG.E.U16 R0, desc[UR36][R4.64] ;  /* 0x0000002404007981 */ /* 0x000f64000c1e1500 */
[----:B-----5:R-:W-:-:S05]  /*9680*/  HADD2.F32 R0, -RZ, R0.H0_H0 ;  /* 0x20000000ff007230 */ /* 0x020fca0000004100 */
[----:B------:R-:W-:-:S04]  /*9690*/  FMUL.FTZ R0, R0, 1 ;  /* 0x3f80000000007820 */ /* 0x000fc80000410000 */
[----:B------:R0:W0:Y:S02]  /*96a0*/  F2F.F64.F32 R18, R0 ;  /* 0x0000000000127310 */ /* 0x0000240000201800 */
[----:B0-----:R-:W-:Y:S05]  /*96b0*/  BRA `(.L_x_2788) ;  /* 0x0000000800ec7947 */ /* 0x001fea0003800000 */
.L_x_2791:
[----:B------:R-:W-:-:S09]  /*96c0*/  UISETP.NE.AND UP0, UPT, UR4, 0x7, UPT ;  /* 0x000000070400788c */ /* 0x000fd2000bf05270 */
[----:B------:R-:W-:Y:S05]  /*96d0*/  BRA.U !UP0, `(.L_x_2793) ;  /* 0x0000000108347547 */ /* 0x000fea000b800000 */
        /* <DEDUP_REMOVED lines=8> */
.L_x_2794:
[----:B------:R-:W5:Y:S02]  /*9760*/  LDG.E.U16 R4, desc[UR36][R4.64] ;  /* 0x0000002404047981 */ /* 0x000f64000c1e1500 */
[----:B-----5:R-:W-:-:S05]  /*9770*/  HADD2.F32 R0, -RZ, R4.H0_H0 ;  /* 0x20000004ff007230 */ /* 0x020fca0000004100 */
[----:B------:R-:W-:-:S04]  /*9780*/  FMUL.FTZ R0, R0, 1 ;  /* 0x3f80000000007820 */ /* 0x000fc80000410000 */
[----:B------:R0:W0:Y:S02]  /*9790*/  F2F.F64.F32 R18, R0 ;  /* 0x0000000000127310 */ /* 0x0000240000201800 */
[----:B0-----:R-:W-:Y:S05]  /*97a0*/  BRA `(.L_x_2788) ;  /* 0x0000000800b07947 */ /* 0x001fea0003800000 */
.L_x_2793:
[----:B------:R0:W5:Y:S01]  /*97b0*/  LDG.E.64 R18, desc[UR36][R4.64] ;  /* 0x0000002404127981 */ /* 0x000162000c1e1b00 */
[----:B------:R-:W-:Y:S05]  /*97c0*/  BRA `(.L_x_2788) ;  /* 0x0000000800a87947 */ /* 0x000fea0003800000 */
.L_x_2783:
        /* <DEDUP_REMOVED lines=8> */
[----:B------:R-:W5:Y:S01]  /*9850*/  LDG.E.U8 R4, desc[UR36][R4.64] ;  /* 0x0000002404047981 */ /* 0x000f62000c1e1100 */
[----:B------:R-:W-:Y:S01]  /*9860*/  IMAD.MOV.U32 R18, RZ, RZ, RZ ;  /* 0x000000ffff127224 */ /* 0x000fe200078e00ff */
[----:B-----5:R-:W-:-:S04]  /*9870*/  ISETP.NE.AND P0, PT, R4, RZ, PT ;  /* 0x000000ff0400720c */ /* 0x020fc80003f05270 */
[----:B------:R-:W-:Y:S01]  /*9880*/  FSEL R19, RZ, 1.875, !P0 ;  /* 0x3ff00000ff137808 */ /* 0x000fe20004000000 */
[----:B------:R-:W-:Y:S08]  /*9890*/  BRA `(.L_x_2788) ;  /* 0x0000000800747947 */ /* 0x000ff00003800000 */
.L_x_2797:
[----:B------:R0:W5:Y:S01]  /*98a0*/  LDG.E.64 R18, desc[UR36][R4.64] ;  /* 0x0000002404127981 */ /* 0x000162000c1e1b00 */
[----:B------:R-:W-:Y:S05]  /*98b0*/  BRA `(.L_x_2788) ;  /* 0x00000008006c7947 */ /* 0x000fea0003800000 */
.L_x_2796:
[----:B------:R-:W-:-:S09]  /*98c0*/  UISETP.NE.AND UP0, UPT, UR4, 0xf, UPT ;  /* 0x0000000f0400788c */ /* 0x000fd2000bf05270 */
[----:B------:R-:W-:Y:S05]  /*98d0*/  BRA.U !UP0, `(.L_x_2798) ;  /* 0x0000000108a07547 */ /* 0x000fea000b800000 */
[----:B------:R-:W-:-:S09]  /*98e0*/  UISETP.NE.AND UP0, UPT, UR4, 0x17, UPT ;  /* 0x000000170400788c */ /* 0x000fd2000bf05270 */
[----:B------:R-:W-:Y:S05]  /*98f0*/  BRA.U !UP0, `(.L_x_2799) ;  /* 0x00000001085c7547 */ /* 0x000fea000b800000 */
[----:B------:R-:W-:-:S09]  /*9900*/  UISETP.NE.AND UP0, UPT, UR4, 0x18, UPT ;  /* 0x000000180400788c */ /* 0x000fd2000bf05270 */
[----:B------:R-:W-:Y:S05]  /*9910*/  BRA.U UP0, `(.L_x_2787) ;  /* 0x0000000500f87547 */ /* 0x000fea000b800000 */
[----:B------:R-:W5:Y:S01]  /*9920*/  LDG.E.U8 R0, desc[UR36][R4.64] ;  /* 0x0000002404007981 */ /* 0x000f62000c1e1100 */
[----:B-1234-:R-:W-:Y:S01]  /*9930*/  IMAD.MOV.U32 R7, RZ, RZ, 0x1f ;  /* 0x0000001fff077424 */ /* 0x01efe200078e00ff */
[----:B-----5:R-:W-:-:S04]  /*9940*/  SHF.L.U32 R0, R0, 0x18, RZ ;  /* 0x0000001800007819 */ /* 0x020fc800000006ff */
        /* <DEDUP_REMOVED lines=16> */
[----:B------:R0:W1:Y:S02]  /*9a50*/  F2F.F64.F32 R18, R3 ;  /* 0x0000000300127310 */ /* 0x0000640000201800 */
[----:B01----:R-:W-:Y:S05]  /*9a60*/  BRA `(.L_x_2788) ;  /* 0x0000000800007947 */ /* 0x003fea0003800000 */
.L_x_2799:
[----:B------:R-:W5:Y:S02]  /*9a70*/  LDG.E.U8 R4, desc[UR36][R4.64] ;  /* 0x0000002404047981 */ /* 0x000f64000c1e1100 */
[C---:B-----5:R-:W-:Y:S02]  /*9a80*/  IMAD.SHL.U32 R0, R4.reuse, 0x2000000, RZ ;  /* 0x0200000004007824 */ /* 0x060fe400078e00ff */
[----:B-1234-:R-:W-:-:S03]  /*9a90*/  IMAD.SHL.U32 R6, R4, 0x100, RZ ;  /* 0x0000010004067824 */ /* 0x01efc600078e00ff */
[----:B------:R-:W-:-:S13]  /*9aa0*/  ISETP.GE.U32.AND P0, PT, R0, 0x8000000, PT ;  /* 0x080000000000780c */ /* 0x000fda0003f06070 */
[----:B------:R-:W-:Y:S02]  /*9ab0*/  @!P0 LOP3.LUT R3, R6, 0x7f00, RZ, 0xc0, !PT ;  /* 0x00007f0006038812 */ /* 0x000fe400078ec0ff */
[----:B------:R-:W-:Y:S02]  /*9ac0*/  @P0 LEA.HI R0, R0, 0x70000000, RZ, 0x1c ;  /* 0x7000000000000811 */ /* 0x000fe400078fe0ff */
[----:B------:R-:W-:Y:S02]  /*9ad0*/  @!P0 LOP3.LUT R3, R3, 0x3f000000, RZ, 0xfc, !PT ;  /* 0x3f00000003038812 */ /* 0x000fe400078efcff */
[----:B------:R-:W-:Y:S01]  /*9ae0*/  PRMT R6, R6, 0x9910, RZ ;  /* 0x0000991006067816 */ /* 0x000fe200000000ff */
[----:B------:R-:W-:Y:S02]  /*9af0*/  @P0 FMUL.FTZ R0, R0, 1.9259299443872358531e-34 ;  /* 0x0780000000000820 */ /* 0x000fe40000410000 */
[----:B------:R-:W-:Y:S01]  /*9b00*/  @!P0 FADD.FTZ R0, R3, -0.5 ;  /* 0xbf00000003008421 */ /* 0x000fe20000010000 */
[----:B------:R-:W-:-:S04]  /*9b10*/  MOV R3, R6 ;  /* 0x0000000600037202 */ /* 0x000fc80000000f00 */
[----:B------:R-:W-:-:S05]  /*9b20*/  LOP3.LUT R0, R0, 0x80000000, R3, 0xf8, !PT ;  /* 0x8000000000007812 */ /* 0x000fca00078ef803 */
[----:B------:R-:W-:-:S04]  /*9b30*/  FMUL.FTZ R0, R0, 1 ;  /* 0x3f80000000007820 */ /* 0x000fc80000410000 */
[----:B------:R0:W1:Y:S02]  /*9b40*/  F2F.F64.F32 R18, R0 ;  /* 0x0000000000127310 */ /* 0x0000640000201800 */
[----:B01----:R-:W-:Y:S05]  /*9b50*/  BRA `(.L_x_2788) ;  /* 0x0000000400c47947 */ /* 0x003fea0003800000 */
.L_x_2798:
[----:B------:R-:W5:Y:S02]  /*9b60*/  LDG.E.U16 R0, desc[UR36][R4.64] ;  /* 0x0000002404007981 */ /* 0x000f64000c1e1500 */
[----:B-----5:R-:W-:-:S04]  /*9b70*/  IMAD.U32 R0, R0, 0x10000, RZ ;  /* 0x0001000000007824 */ /* 0x020fc800078e00ff */
[----:B------:R-:W-:-:S04]  /*9b80*/  FMUL.FTZ R0, R0, 1 ;  /* 0x3f80000000007820 */ /* 0x000fc80000410000 */
[----:B------:R0:W0:Y:S02]  /*9b90*/  F2F.F64.F32 R18, R0 ;  /* 0x0000000000127310 */ /* 0x0000240000201800 */
[----:B0-----:R-:W-:Y:S05]  /*9ba0*/  BRA `(.L_x_2788) ;  /* 0x0000000400b07947 */ /* 0x001fea0003800000 */
.L_x_2795:
        /* <DEDUP_REMOVED lines=8> */
[----:B------:R-:W5:Y:S02]  /*9c30*/  LDG.E.U16 R4, desc[UR36][R4.64] ;  /* 0x0000002404047981 */ /* 0x000f64000c1e1500 */
[----:B-----5:R0:W0:Y:S02]  /*9c40*/  I2F.F64.U16 R18, R4 ;  /* 0x0000000400127312 */ /* 0x0200240000101800 */
[----:B0-----:R-:W-:Y:S05]  /*9c50*/  BRA `(.L_x_2788) ;  /* 0x0000000400847947 */ /* 0x001fea0003800000 */
.L_x_2802:
[----:B------:R-:W5:Y:S01]  /*9c60*/  LDG.E.U8 R4, desc[UR36][R4.64] ;  /* 0x0000002404047981 */ /* 0x000f62000c1e1100 */
[----:B------:R-:W-:Y:S02]  /*9c70*/  CS2R R18, SRZ ;  /* 0x0000000000127805 */ /* 0x000fe4000001ff00 */
[----:B-----5:R-:W-:-:S13]  /*9c80*/  ISETP.NE.AND P0, PT, R4, RZ, PT ;  /* 0x000000ff0400720c */ /* 0x020fda0003f05270 */
[----:B------:R-:W-:Y:S05]  /*9c90*/  @!P0 BRA `(.L_x_2788) ;  /* 0x0000000400748947 */ /* 0x000fea0003800000 */
[----:B------:R-:W-:-:S13]  /*9ca0*/  ISETP.NE.AND P0, PT, R4, 0x80, PT ;  /* 0x000000800400780c */ /* 0x000fda0003f05270 */
[----:B------:R-:W-:Y:S01]  /*9cb0*/  @!P0 IMAD.MOV.U32 R18, RZ, RZ, 0x20000000 ;  /* 0x20000000ff128424 */ /* 0x000fe200078e00ff */
[----:B------:R-:W-:Y:S01]  /*9cc0*/  @!P0 MOV R19, 0x7ff80000 ;  /* 0x7ff8000000138802 */ /* 0x000fe20000000f00 */
[----:B------:R-:W-:Y:S06]  /*9cd0*/  @!P0 BRA `(.L_x_2788) ;  /* 0x0000000400648947 */ /* 0x000fec0003800000 */
[--C-:B------:R-:W-:Y:S01]  /*9ce0*/  SHF.R.U32.HI R0, RZ, 0x3, R4.reuse ;  /* 0x00000003ff007819 */ /* 0x100fe20000011604 */
[----:B------:R-:W-:Y:S03]  /*9cf0*/  BSSY.RECONVERGENT B0, `(.L_x_2803) ;  /* 0x000000c000007945 */ /* 0x000fe60003800200 */
[----:B-12-4-:R-:W-:Y:S02]  /*9d00*/  LOP3.LUT P0, R3, R0, 0xf, RZ, 0xc0, !PT ;  /* 0x0000000f00037812 */ /* 0x016fe4000780c0ff */
[----:B------:R-:W-:-:S05]  /*9d10*/  SHF.R.U32.HI R0, RZ, 0x7, R4 ;  /* 0x00000007ff007819 */ /* 0x000fca0000011604 */
[----:B---3--:R-:W-:Y:S01]  /*9d20*/  IMAD.U32 R7, R0, -0x80000000, RZ ;  /* 0x8000000000077824 */ /* 0x008fe200078e00ff */
        /* <DEDUP_REMOVED lines=8> */
.L_x_2804:
[----:B------:R-:W-:Y:S05]  /*9db0*/  BSYNC.RECONVERGENT B0 ;  /* 0x0000000000007941 */ /* 0x000fea0003800200 */
.L_x_2803:
[----:B------:R-:W-:Y:S02]  /*9dc0*/  SHF.L.U32 R0, R0, 0x14, RZ ;  /* 0x0000001400007819 */ /* 0x000fe400000006ff */
[----:B------:R-:W-:-:S04]  /*9dd0*/  LEA R3, R3, 0x3b800000, 0x17 ;  /* 0x3b80000003037811 */ /* 0x000fc800078eb8ff */
[----:B------:R-:W-:-:S05]  /*9de0*/  LOP3.LUT R0, R3, R0, R7, 0xfe, !PT ;  /* 0x0000000003007212 */ /* 0x000fca00078efe07 */
[----:B------:R-:W-:-:S04]  /*9df0*/  FMUL.FTZ R0, R0, 1 ;  /* 0x3f80000000007820 */ /* 0x000fc80000410000 */
[----:B------:R0:W1:Y:S02]  /*9e00*/  F2F.F64.F32 R18, R0 ;  /* 0x0000000000127310 */ /* 0x0000640000201800 */
[----:B01----:R-:W-:Y:S05]  /*9e10*/  BRA `(.L_x_2788) ;  /* 0x0000000400147947 */ /* 0x003fea0003800000 */
.L_x_2801:
[----:B------:R-:W5:Y:S01]  /*9e20*/  LDG.E.U8 R4, desc[UR36][R4.64] ;  /* 0x0000002404047981 */ /* 0x000f62000c1e1100 */
[----:B------:R-:W-:Y:S02]  /*9e30*/  CS2R R18, SRZ ;  /* 0x0000000000127805 */ /* 0x000fe4000001ff00 */
[----:B-----5:R-:W-:-:S13]  /*9e40*/  ISETP.NE.AND P0, PT, R4, RZ, PT ;  /* 0x000000ff0400720c */ /* 0x020fda0003f05270 */
[----:B------:R-:W-:Y:S05]  /*9e50*/  @!P0 BRA `(.L_x_2788) ;  /* 0x0000000400048947 */ /* 0x000fea0003800000 */
[----:B------:R-:W-:-:S13]  /*9e60*/  ISETP.NE.AND P0, PT, R4, 0x80, PT ;  /* 0x000000800400780c */ /* 0x000fda0003f05270 */
[----:B------:R-:W-:Y:S02]  /*9e70*/  @!P0 IMAD.MOV.U32 R18, RZ, RZ, 0x20000000 ;  /* 0x20000000ff128424 */ /* 0x000fe400078e00ff */
[----:B------:R-:W-:Y:S01]  /*9e80*/  @!P0 IMAD.MOV.U32 R19, RZ, RZ, 0x7ff80000 ;  /* 0x7ff80000ff138424 */ /* 0x000fe200078e00ff */
[----:B------:R-:W-:Y:S06]  /*9e90*/  @!P0 BRA `(.L_x_2788) ;  /* 0x0000000000f48947 */ /* 0x000fec0003800000 */
[--C-:B------:R-:W-:Y:S01]  /*9ea0*/  SHF.R.U32.HI R0, RZ, 0x2, R4.reuse ;  /* 0x00000002ff007819 */ /* 0x100fe20000011604 */
[----:B------:R-:W-:Y:S03]  /*9eb0*/  BSSY.RECONVERGENT B0, `(.L_x_2805) ;  /* 0x000000c000007945 */ /* 0x000fe60003800200 */
[----:B-12-4-:R-:W-:Y:S02]  /*9ec0*/  LOP3.LUT P0, R3, R0, 0x1f, RZ, 0xc0, !PT ;  /* 0x0000001f00037812 */ /* 0x016fe4000780c0ff */
[----:B------:R-:W-:-:S04]  /*9ed0*/  SHF.R.U32.HI R0, RZ, 0x7, R4 ;  /* 0x00000007ff007819 */ /* 0x000fc80000011604 */
[----:B---3--:R-:W-:Y:S02]  /*9ee0*/  SHF.L.U32 R7, R0, 0x1f, RZ ;  /* 0x0000001f00077819 */ /* 0x008fe400000006ff */
        /* <DEDUP_REMOVED lines=8> */
.L_x_2806:
[----:B------:R-:W-:Y:S05]  /*9f70*/  BSYNC.RECONVERGENT B0 ;  /* 0x0000000000007941 */ /* 0x000fea0003800200 */
.L_x_2805:
[----:B------:R-:W-:Y:S01]  /*9f80*/  IMAD.SHL.U32 R0, R0, 0x200000, RZ ;  /* 0x0020000000007824 */ /* 0x000fe200078e00ff */
[----:B------:R-:W-:-:S04]  /*9f90*/  LEA R3, R3, 0x37800000, 0x17 ;  /* 0x3780000003037811 */ /* 0x000fc800078eb8ff */
[----:B------:R-:W-:-:S05]  /*9fa0*/  LOP3.LUT R0, R3, R0, R7, 0xfe, !PT ;  /* 0x0000000003007212 */ /* 0x000fca00078efe07 */
[----:B------:R-:W-:-:S04]  /*9fb0*/  FMUL.FTZ R0, R0, 1 ;  /* 0x3f80000000007820 */ /* 0x000fc80000410000 */
[----:B------:R0:W1:Y:S02]  /*9fc0*/  F2F.F64.F32 R18, R0 ;  /* 0x0000000000127310 */ /* 0x0000640000201800 */
[----:B01----:R-:W-:Y:S05]  /*9fd0*/  BRA `(.L_x_2788) ;  /* 0x0000000000a47947 */ /* 0x003fea0003800000 */
.L_x_2800:
[----:B------:R-:W-:-:S09]  /*9fe0*/  UISETP.NE.AND UP0, UPT, UR4, 0x1c, UPT ;  /* 0x0000001c0400788c */ /* 0x000fd2000bf05270 */
[----:B------:R-:W-:Y:S05]  /*9ff0*/  BRA.U !UP0, `(.L_x_2807) ;  /* 0x0000000108947547 */ /* 0x000fea000b800000 */
[----:B------:R-:W-:-:S09]  /*a000*/  UISETP.NE.AND UP0, UPT, UR4, 0x1d, UPT ;  /* 0x0000001d0400788c */ /* 0x000fd2000bf05270 */
[----:B------:R-:W-:Y:S05]  /*a010*/  BRA.U !UP0, `(.L_x_2808) ;  /* 0x0000000108807547 */ /* 0x000fea000b800000 */
[----:B------:R-:W-:-:S09]  /*a020*/  UISETP.NE.AND UP0, UPT, UR4, 0x2c, UPT ;  /* 0x0000002c0400788c */ /* 0x000fd2000bf05270 */
[----:B------:R-:W-:Y:S05]  /*a030*/  BRA.U UP0, `(.L_x_2787) ;  /* 0x0000000100307547 */ /* 0x000fea000b800000 */
[----:B------:R-:W5:Y:S01]  /*a040*/  LDG.E.U8 R0, desc[UR36][R4.64] ;  /* 0x0000002404007981 */ /* 0x000f62000c1e1100 */
[----:B------:R-:W-:Y:S02]  /*a050*/  HFMA2 R18, -RZ, RZ, 0, 0 ;  /* 0x00000000ff127431 */ /* 0x000fe400000001ff */
[----:B------:R-:W-:Y:S01]  /*a060*/  IMAD.MOV.U32 R19, RZ, RZ, 0x38000000 ;  /* 0x38000000ff137424 */ /* 0x000fe200078e00ff */
[----:B-----5:R-:W-:-:S13]  /*a070*/  ISETP.NE.AND P0, PT, R0, RZ, PT ;  /* 0x000000ff0000720c */ /* 0x020fda0003f05270 */
[----:B------:R-:W-:Y:S05]  /*a080*/  @!P0 BRA `(.L_x_2788) ;  /* 0x0000000000788947 */ /* 0x000fea0003800000 */
[----:B------:R-:W-:-:S13]  /*a090*/  ISETP.NE.AND P0, PT, R0, 0xff, PT ;  /* 0x000000ff0000780c */ /* 0x000fda0003f05270 */
[----:B------:R-:W-:Y:S01]  /*a0a0*/  @P0 IMAD.SHL.U32 R0, R0, 0x800000, RZ ;  /* 0x0080000000000824 */ /* 0x000fe200078e00ff */
[----:B------:R-:W-:Y:S01]  /*a0b0*/  @!P0 MOV R18, 0x20000000 ;  /* 0x2000000000128802 */ /* 0x000fe20000000f00 */
[----:B------:R-:W-:Y:S02]  /*a0c0*/  @!P0 IMAD.MOV.U32 R19, RZ, RZ, 0x7ff80000 ;  /* 0x7ff80000ff138424 */ /* 0x000fe400078e00ff */
[----:B------:R-:W-:-:S04]  /*a0d0*/  @P0 FMUL.FTZ R0, R0, 1 ;  /* 0x3f80000000000820 */ /* 0x000fc80000410000 */
[----:B------:R0:W0:Y:S02]  /*a0e0*/  @P0 F2F.F64.F32 R18, R0 ;  /* 0x0000000000120310 */ /* 0x0000240000201800 */
[----:B0-----:R-:W-:Y:S05]  /*a0f0*/  BRA `(.L_x_2788) ;  /* 0x00000000005c7947 */ /* 0x001fea0003800000 */
.L_x_2787:
[----:B------:R-:W-:Y:S01]  /*a100*/  MOV R0, 0x0 ;  /* 0x0000000000007802 */ /* 0x000fe20000000f00 */
[----:B------:R-:W0:Y:S01]  /*a110*/  LDCU.64 UR4, c[0x4][0x128] ;  /* 0x01002500ff0477ac */ /* 0x000e220008000a00 */
[----:B------:R-:W-:Y:S02]  /*a120*/  HFMA2 R12, -RZ, RZ, 0, 5.9604644775390625e-08 ;  /* 0x00000001ff0c7431 */ /* 0x000fe400000001ff */
[----:B------:R-:W-:Y:S01]  /*a130*/  IMAD.MOV.U32 R8, RZ, RZ, 0x4e ;  /* 0x0000004eff087424 */ /* 0x000fe200078e00ff */
[----:B------:R0:W1:Y:S01]  /*a140*/  LDC.64 R14, c[0x4][R0] ;  /* 0x01000000000e7b82 */ /* 0x0000620000000a00 */
[----:B------:R-:W1:Y:S01]  /*a150*/  LDCU.64 UR6, c[0x4][0x130] ;  /* 0x01002600ff0677ac */ /* 0x000e620008000a00 */
[----:B------:R-:W-:Y:S01]  /*a160*/  IMAD.MOV.U32 R13, RZ, RZ, RZ ;  /* 0x000000ffff0d7224 */ /* 0x000fe200078e00ff */
[----:B------:R-:W5:Y:S01]  /*a170*/  LDCU.64 UR8, c[0x4][0x8] ;  /* 0x01000100ff0877ac */ /* 0x000f620008000a00 */
[----:B0-----:R-:W-:Y:S01]  /*a180*/  IMAD.U32 R4, RZ, RZ, UR4 ;  /* 0x00000004ff047e24 */ /* 0x001fe2000f8e00ff */
[----:B------:R-:W-:Y:S01]  /*a190*/  MOV R5, UR5 ;  /* 0x0000000500057c02 */ /* 0x000fe20008000f00 */
[----:B-1234-:R-:W-:-:S02]  /*a1a0*/  IMAD.U32 R6, RZ, RZ, UR6 ;  /* 0x00000006ff067e24 */ /* 0x01efc4000f8e00ff */
[----:B------:R-:W-:Y:S01]  /*a1b0*/  IMAD.U32 R7, RZ, RZ, UR7 ;  /* 0x00000007ff077e24 */ /* 0x000fe2000f8e00ff */
[----:B-----5:R-:W-:Y:S01]  /*a1c0*/  MOV R10, UR8 ;  /* 0x00000008000a7c02 */ /* 0x020fe20008000f00 */
[----:B------:R-:W-:-:S07]  /*a1d0*/  IMAD.U32 R11, RZ, RZ, UR9 ;  /* 0x00000009ff0b7e24 */ /* 0x000fce000f8e00ff */
[----:B------:R-:W-:-:S07]  /*a1e0*/  LEPC R20, `(.L_x_2809) ;  /* 0x000000001014794e */ /* 0x000fce0000000000 */
[----:B------:R-:W-:Y:S05]  /*a1f0*/  CALL.ABS.NOINC R14 ;  /* 0x000000000e007343 */ /* 0x000fea0003c00000 */
.L_x_2809:
[----:B------:R-:W-:Y:S01]  /*a200*/  CS2R R18, SRZ ;  /* 0x0000000000127805 */ /* 0x000fe2000001ff00 */
[----:B------:R-:W-:Y:S06]  /*a210*/  BRA `(.L_x_2788) ;  /* 0x0000000000147947 */ /* 0x000fec0003800000 */
.L_x_2808:
[----:B------:R-:W5:Y:S02]  /*a220*/  LDG.E.64 R18, desc[UR36][R4.64] ;  /* 0x0000002404127981 */ /* 0x000f64000c1e1b00 */
[----:B-----5:R-:W0:Y:S02]  /*a230*/  I2F.F64.U64 R18, R18 ;  /* 0x0000001200127312 */ /* 0x020e240000301800 */
[----:B0-----:R-:W-:Y:S05]  /*a240*/  BRA `(.L_x_2788) ;  /* 0x0000000000087947 */ /* 0x001fea0003800000 */
.L_x_2807:
[----:B------:R-:W5:Y:S02]  /*a250*/  LDG.E R4, desc[UR36][R4.64] ;  /* 0x0000002404047981 */ /* 0x000f64000c1e1900 */
[----:B-----5:R0:W0:Y:S02]  /*a260*/  I2F.F64.U32 R18, R4 ;  /* 0x0000000400127312 */ /* 0x0200240000201800 */
.L_x_2788:
[----:B------:R-:W-:Y:S05]  /*a270*/  BSYNC.RECONVERGENT B7 ;  /* 0x0000000000077941 */ /* 0x000fea0003800200 */
.L_x_2782:
        /* <DEDUP_REMOVED lines=18> */
.L_x_2814:
[----:B------:R-:W2:Y:S02]  /*a3a0*/  LDG.E.U8 R4, desc[UR36][R4.64] ;  /* 0x0000002404047981 */ /* 0x000ea4000c1e1100 */
[----:B--2---:R0:W2:Y:S02]  /*a3b0*/  I2F.F64.U16 R32, R4 ;  /* 0x0000000400207312 */ /* 0x0040a40000101800 */
[----:B0-2---:R-:W-:Y:S05]  /*a3c0*/  BRA `(.L_x_2816) ;  /* 0x0000000c00647947 */ /* 0x005fea0003800000 */
.L_x_2813:
        /* <DEDUP_REMOVED lines=9> */
.L_x_2818:
[----:B------:R-:W2:Y:S02]  /*a460*/  LDG.E R4, desc[UR36][R4.64] ;  /* 0x0000002404047981 */ /* 0x000ea4000c1e1900 */
[----:B--2---:R0:W2:Y:S02]  /*a470*/  I2F.F64 R32, R4 ;  /* 0x0000000400207312 */ /* 0x0040a40000201c00 */
[----:B0-2---:R-:W-:Y:S05]  /*a480*/  BRA `(.L_x_2816) ;  /* 0x0000000c00347947 */ /* 0x005fea0003800000 */
.L_x_2817:
[----:B------:R-:W2:Y:S02]  /*a490*/  LDG.E.U16 R4, desc[UR36][R4.64] ;  /* 0x0000002404047981 */ /* 0x000ea4000c1e1500 */
[----:B--2---:R0:W2:Y:S02]  /*a4a0*/  I2F.F64.S16 R32, R4 ;  /* 0x0000000400207312 */ /* 0x0040a40000101c00 */
[----:B0-2---:R-:W-:Y:S05]  /*a4b0*/  BRA `(.L_x_2816) ;  /* 0x0000000c00287947 */ /* 0x005fea0003800000 */
.L_x_2812:
        /* <DEDUP_REMOVED lines=10> */
.L_x_2820:
[----:B------:R-:W2:Y:S02]  /*a560*/  LDG.E.U16 R0, desc[UR36][R4.64] ;  /* 0x0000002404007981 */ /* 0x000ea4000c1e1500 */
[----:B--2---:R-:W-:-:S05]  /*a570*/  HADD2.F32 R0, -RZ, R0.H0_H0 ;  /* 0x20000000ff007230 */ /* 0x004fca0000004100 */
[----:B------:R-:W-:-:S04]  /*a580*/  FMUL.FTZ R0, R0, 1 ;  /* 0x3f80000000007820 */ /* 0x000fc80000410000 */
[----:B------:R0:W2:Y:S02]  /*a590*/  F2F.F64.F32 R32, R0 ;  /* 0x0000000000207310 */ /* 0x0000a40000201800 */
[----:B0-2---:R-:W-:Y:S05]  /*a5a0*/  BRA `(.L_x_2816) ;  /* 0x0000000800ec7947 */ /* 0x005fea0003800000 */
.L_x_2819:
        /* <DEDUP_REMOVED lines=10> */
.L_x_2822:
[----:B------:R-:W2:Y:S02]  /*a650*/  LDG.E.U16 R4, desc[UR36][R4.64] ;  /* 0x0000002404047981 */ /* 0x000ea4000c1e1500 */
[----:B--2---:R-:W-:-:S05]  /*a660*/  HADD2.F32 R0, -RZ, R4.H0_H0 ;  /* 0x20000004ff007230 */ /* 0x004fca0000004100 */
[----:B------:R-:W-:-:S04]  /*a670*/  FMUL.FTZ R0, R0, 1 ;  /* 0x3f80000000007820 */ /* 0x000fc80000410000 */
[----:B------:R0:W2:Y:S02]  /*a680*/  F2F.F64.F32 R32, R0 ;  /* 0x0000000000207310 */ /* 0x0000a40000201800 */
[----:B0-2---:R-:W-:Y:S05]  /*a690*/  BRA `(.L_x_2816) ;  /* 0x0000000800b07947 */ /* 0x005fea0003800000 */
.L_x_2821:
[----:B------:R0:W5:Y:S01]  /*a6a0*/  LDG.E.64 R32, desc[UR36][R4.64] ;  /* 0x0000002404207981 */ /* 0x000162000c1e1b00 */
[----:B------:R-:W-:Y:S05]  /*a6b0*/  BRA `(.L_x_2816) ;  /* 0x0000000800a87947 */ /* 0x000fea0003800000 */
.L_x_2811:
        /* <DEDUP_REMOVED lines=9> */
[----:B------:R-:W-:Y:S02]  /*a750*/  MOV R32, RZ ;  /* 0x000000ff00207202 */ /* 0x000fe40000000f00 */
[----:B--2---:R-:W-:-:S04]  /*a760*/  ISETP.NE.AND P0, PT, R4, RZ, PT ;  /* 0x000000ff0400720c */ /* 0x004fc80003f05270 */
[----:B------:R-:W-:Y:S01]  /*a770*/  FSEL R33, RZ, 1.875, !P0 ;  /* 0x3ff00000ff217808 */ /* 0x000fe20004000000 */
[----:B------:R-:W-:Y:S08]  /*a780*/  BRA `(.L_x_2816) ;  /* 0x0000000800747947 */ /* 0x000ff00003800000 */
.L_x_2825:
[----:B------:R0:W5:Y:S01]  /*a790*/  LDG.E.64 R32, desc[UR36][R4.64] ;  /* 0x0000002404207981 */ /* 0x000162000c1e1b00 */
[----:B------:R-:W-:Y:S05]  /*a7a0*/  BRA `(.L_x_2816) ;  /* 0x00000008006c7947 */ /* 0x000fea0003800000 */
.L_x_2824:
[----:B------:R-:W-:-:S09]  /*a7b0*/  UISETP.NE.AND UP0, UPT, UR4, 0xf, UPT ;  /* 0x0000000f0400788c */ /* 0x000fd2000bf05270 */
[----:B------:R-:W-:Y:S05]  /*a7c0*/  BRA.U !UP0, `(.L_x_2826) ;  /* 0x0000000108a07547 */ /* 0x000fea000b800000 */
[----:B------:R-:W-:-:S09]  /*a7d0*/  UISETP.NE.AND UP0, UPT, UR4, 0x17, UPT ;  /* 0x000000170400788c */ /* 0x000fd2000bf05270 */
[----:B------:R-:W-:Y:S05]  /*a7e0*/  BRA.U !UP0, `(.L_x_2827) ;  /* 0x00000001085c7547 */ /* 0x000fea000b800000 */
[----:B------:R-:W-:-:S09]  /*a7f0*/  UISETP.NE.AND UP0, UPT, UR4, 0x18, UPT ;  /* 0x000000180400788c */ /* 0x000fd2000bf05270 */
[----:B------:R-:W-:Y:S05]  /*a800*/  BRA.U UP0, `(.L_x_2815) ;  /* 0x0000000500f87547 */ /* 0x000fea000b800000 */
[----:B------:R-:W2:Y:S02]  /*a810*/  LDG.E.U8 R0, desc[UR36][R4.64] ;  /* 0x0000002404007981 */ /* 0x000ea4000c1e1100 */
[----:B-1234-:R-:W-:Y:S02]  /*a820*/  IMAD.MOV.U32 R7, RZ, RZ, 0x1f ;  /* 0x0000001fff077424 */ /* 0x01efe400078e00ff */
[----:B------:R-:W-:-:S05]  /*a830*/  IMAD.SHL.U32 R0, R0, 0x1000000, RZ ;  /* 0x0100000000007824 */ /* 0x000fca00078e00ff */
[C---:B------:R-:W-:Y:S02]  /*a840*/  LOP3.LUT R3, R0.reuse, 0x7f000000, RZ, 0xc0, !PT ;  /* 0x7f00000000037812 */ /* 0x040fe400078ec0ff */
[----:B------:R-:W-:Y:S02]  /*a850*/  LOP3.LUT P0, RZ, R0, 0x7f000000, RZ, 0xc0, !PT ;  /* 0x7f00000000ff7812 */ /* 0x000fe4000780c0ff */
[----:B------:R-:W0:Y:S02]  /*a860*/  FLO.U32 R6, R3 ;  /* 0x0000000300067300 */ /* 0x000e2400000e0000 */
[----:B0-----:R-:W-:-:S04]  /*a870*/  IADD3 R6, PT, PT, -R6, RZ, RZ ;  /* 0x000000ff06067210 */ /* 0x001fc80007ffe1ff */
        /* <DEDUP_REMOVED lines=10> */
[----:B------:R-:W-:-:S05]  /*a920*/  LOP3.LUT R3, R3, 0x80000000, R0, 0xf8, !PT ;  /* 0x8000000003037812 */ /* 0x000fca00078ef800 */
[----:B------:R-:W-:-:S04]  /*a930*/  FMUL.FTZ R3, R3, 1 ;  /* 0x3f80000003037820 */ /* 0x000fc80000410000 */
[----:B------:R0:W1:Y:S02]  /*a940*/  F2F.F64.F32 R32, R3 ;  /* 0x0000000300207310 */ /* 0x0000640000201800 */
[----:B01----:R-:W-:Y:S05]  /*a950*/  BRA `(.L_x_2816) ;  /* 0x0000000800007947 */ /* 0x003fea0003800000 */
.L_x_2827:
[----:B------:R-:W2:Y:S02]  /*a960*/  LDG.E.U8 R4, desc[UR36][R4.64] ;  /* 0x0000002404047981 */ /* 0x000ea4000c1e1100 */
[C---:B--2---:R-:W-:Y:S01]  /*a970*/  IMAD.SHL.U32 R0, R4.reuse, 0x2000000, RZ ;  /* 0x0200000004007824 */ /* 0x044fe200078e00ff */
[----:B-1-34-:R-:W-:-:S04]  /*a980*/  SHF.L.U32 R6, R4, 0x8, RZ ;  /* 0x0000000804067819 */ /* 0x01afc800000006ff */
        /* <DEDUP_REMOVED lines=8> */
[----:B------:R-:W-:-:S05]  /*aa10*/  LOP3.LUT R0, R0, 0x80000000, R3, 0xf8, !PT ;  /* 0x8000000000007812 */ /* 0x000fca00078ef803 */
[----:B------:R-:W-:-:S04]  /*aa20*/  FMUL.FTZ R0, R0, 1 ;  /* 0x3f80000000007820 */ /* 0x000fc80000410000 */
[----:B------:R0:W1:Y:S02]  /*aa30*/  F2F.F64.F32 R32, R0 ;  /* 0x0000000000207310 */ /* 0x0000640000201800 */
[----:B01----:R-:W-:Y:S05]  /*aa40*/  BRA `(.L_x_2816) ;  /* 0x0000000400c47947 */ /* 0x003fea0003800000 */
.L_x_2826:
[----:B------:R-:W2:Y:S02]  /*aa50*/  LDG.E.U16 R0, desc[UR36][R4.64] ;  /* 0x0000002404007981 */ /* 0x000ea4000c1e1500 */
[----:B--2---:R-:W-:-:S04]  /*aa60*/  IMAD.U32 R0, R0, 0x10000, RZ ;  /* 0x0001000000007824 */ /* 0x004fc800078e00ff */
[----:B------:R-:W-:-:S04]  /*aa70*/  FMUL.FTZ R0, R0, 1 ;  /* 0x3f80000000007820 */ /* 0x000fc80000410000 */
[----:B------:R0:W2:Y:S02]  /*aa80*/  F2F.F64.F32 R32, R0 ;  /* 0x0000000000207310 */ /* 0x0000a40000201800 */
[----:B0-2---:R-:W-:Y:S05]  /*aa90*/  BRA `(.L_x_2816) ;  /* 0x0000000400b07947 */ /* 0x005fea0003800000 */
.L_x_2823:
        /* <DEDUP_REMOVED lines=9> */
[----:B--2---:R0:W2:Y:S02]  /*ab30*/  I2F.F64.U16 R32, R4 ;  /* 0x0000000400207312 */ /* 0x0040a40000101800 */
[----:B0-2---:R-:W-:Y:S05]  /*ab40*/  BRA `(.L_x_2816) ;  /* 0x0000000400847947 */ /* 0x005fea0003800000 */
.L_x_2830:
        /* <DEDUP_REMOVED lines=10> */
[----:B-1--4-:R-:W-:Y:S02]  /*abf0*/  LOP3.LUT P0, R3, R0, 0xf, RZ, 0xc0, !PT ;  /* 0x0000000f00037812 */ /* 0x012fe4000780c0ff */
[----:B------:R-:W-:-:S05]  /*ac00*/  SHF.R.U32.HI R0, RZ, 0x7, R4 ;  /* 0x00000007ff007819 */ /* 0x000fca0000011604 */
[----:B---3--:R-:W-:Y:S01]  /*ac10*/  IMAD.U32 R7, R0, -0x80000000, RZ ;  /* 0x8000000000077824 */ /* 0x008fe200078e00ff */
        /* <DEDUP_REMOVED lines=8> */
.L_x_2832:
[----:B------:R-:W-:Y:S05]  /*aca0*/  BSYNC.RECONVERGENT B0 ;  /* 0x0000000000007941 */ /* 0x000fea0003800200 */
.L_x_2831:
[----:B------:R-:W-:Y:S01]  /*acb0*/  IMAD.SHL.U32 R0, R0, 0x100000, RZ ;  /* 0x0010000000007824 */ /* 0x000fe200078e00ff */
[----:B------:R-:W-:-:S04]  /*acc0*/  LEA R3, R3, 0x3b800000, 0x17 ;  /* 0x3b80000003037811 */ /* 0x000fc800078eb8ff */
[----:B------:R-:W-:-:S05]  /*acd0*/  LOP3.LUT R0, R3, R0, R7, 0xfe, !PT ;  /* 0x0000000003007212 */ /* 0x000fca00078efe07 */
[----:B------:R-:W-:-:S04]  /*ace0*/  FMUL.FTZ R0, R0, 1 ;  /* 0x3f80000000007820 */ /* 0x000fc80000410000 */
[----:B------:R0:W1:Y:S02]  /*acf0*/  F2F.F64.F32 R32, R0 ;  /* 0x0000000000207310 */ /* 0x0000640000201800 */
[----:B01----:R-:W-:Y:S05]  /*ad00*/  BRA `(.L_x_2816) ;  /* 0x0000000400147947 */ /* 0x003fea0003800000 */
.L_x_2829:
        /* <DEDUP_REMOVED lines=21> */
.L_x_2834:
[----:B------:R-:W-:Y:S05]  /*ae60*/  BSYNC.RECONVERGENT B0 ;  /* 0x0000000000007941 */ /* 0x000fea0003800200 */
.L_x_2833:
[----:B------:R-:W-:Y:S02]  /*ae70*/  SHF.L.U32 R0, R0, 0x15, RZ ;  /* 0x0000001500007819 */ /* 0x000fe400000006ff */
[----:B------:R-:W-:-:S04]  /*ae80*/  LEA R3, R3, 0x37800000, 0x17 ;  /* 0x3780000003037811 */ /* 0x000fc800078eb8ff */
[----:B------:R-:W-:-:S05]  /*ae90*/  LOP3.LUT R0, R3, R0, R7, 0xfe, !PT ;  /* 0x0000000003007212 */ /* 0x000fca00078efe07 */
[----:B------:R-:W-:-:S04]  /*aea0*/  FMUL.FTZ R0, R0, 1 ;  /* 0x3f80000000007820 */ /* 0x000fc80000410000 */
[----:B------:R0:W1:Y:S02]  /*aeb0*/  F2F.F64.F32 R32, R0 ;  /* 0x0000000000207310 */ /* 0x0000640000201800 */
[----:B01----:R-:W-:Y:S05]  /*aec0*/  BRA `(.L_x_2816) ;  /* 0x0000000000a47947 */ /* 0x003fea0003800000 */
.L_x_2828:
        /* <DEDUP_REMOVED lines=8> */
[----:B------:R-:W-:Y:S01]  /*af50*/  IMAD.MOV.U32 R33, RZ, RZ, 0x38000000 ;  /* 0x38000000ff217424 */ /* 0x000fe200078e00ff */
[----:B--2---:R-:W-:-:S13]  /*af60*/  ISETP.NE.AND P0, PT, R0, RZ, PT ;  /* 0x000000ff0000720c */ /* 0x004fda0003f05270 */
[----:B------:R-:W-:Y:S05]  /*af70*/  @!P0 BRA `(.L_x_2816) ;  /* 0x0000000000788947 */ /* 0x000fea0003800000 */
[----:B------:R-:W-:-:S13]  /*af80*/  ISETP.NE.AND P0, PT, R0, 0xff, PT ;  /* 0x000000ff0000780c */ /* 0x000fda0003f05270 */
[----:B------:R-:W-:Y:S01]  /*af90*/  @P0 SHF.L.U32 R0, R0, 0x17, RZ ;  /* 0x0000001700000819 */ /* 0x000fe200000006ff */
[----:B------:R-:W-:Y:S02]  /*afa0*/  @!P0 IMAD.MOV.U32 R32, RZ, RZ, 0x20000000 ;  /* 0x20000000ff208424 */ /* 0x000fe400078e00ff */
[----:B------:R-:W-:Y:S02]  /*afb0*/  @!P0 IMAD.MOV.U32 R33, RZ, RZ, 0x7ff80000 ;  /* 0x7ff80000ff218424 */ /* 0x000fe400078e00ff */
[----:B------:R-:W-:-:S04]  /*afc0*/  @P0 FMUL.FTZ R0, R0, 1 ;  /* 0x3f80000000000820 */ /* 0x000fc80000410000 */
[----:B------:R0:W2:Y:S02]  /*afd0*/  @P0 F2F.F64.F32 R32, R0 ;  /* 0x0000000000200310 */ /* 0x0000a40000201800 */
[----:B0-2---:R-:W-:Y:S05]  /*afe0*/  BRA `(.L_x_2816) ;  /* 0x00000000005c7947 */ /* 0x005fea0003800000 */
.L_x_2815:
[----:B------:R-:W-:Y:S01]  /*aff0*/  MOV R0, 0x0 ;  /* 0x0000000000007802 */ /* 0x000fe20000000f00 */
[----:B------:R-:W0:Y:S01]  /*b000*/  LDCU.64 UR4, c[0x4][0x128] ;  /* 0x01002500ff0477ac */ /* 0x000e220008000a00 */
[----:B------:R-:W-:Y:S02]  /*b010*/  HFMA2 R8, -RZ, RZ, 0, 4.64916229248046875e-06 ;  /* 0x0000004eff087431 */ /* 0x000fe400000001ff */
[----:B------:R-:W-:Y:S01]  /*b020*/  IMAD.MOV.U32 R12, RZ, RZ, 0x1 ;  /* 0x00000001ff0c7424 */ /* 0x000fe200078e00ff */
[----:B------:R0:W1:Y:S01]  /*b030*/  LDC.64 R14, c[0x4][R0] ;  /* 0x01000000000e7b82 */ /* 0x0000620000000a00 */
[----:B------:R-:W1:Y:S01]  /*b040*/  LDCU.64 UR6, c[0x4][0x130] ;  /* 0x01002600ff0677ac */ /* 0x000e620008000a00 */
[----:B------:R-:W-:Y:S01]  /*b050*/  IMAD.MOV.U32 R13, RZ, RZ, RZ ;  /* 0x000000ffff0d7224 */ /* 0x000fe200078e00ff */
[----:B------:R-:W1:Y:S01]  /*b060*/  LDCU.64 UR8, c[0x4][0x8] ;  /* 0x01000100ff0877ac */ /* 0x000e620008000a00 */
[----:B0-----:R-:W-:Y:S01]  /*b070*/  MOV R4, UR4 ;  /* 0x0000000400047c02 */ /* 0x001fe20008000f00 */
[----:B------:R-:W-:-:S02]  /*b080*/  IMAD.U32 R5, RZ, RZ, UR5 ;  /* 0x00000005ff057e24 */ /* 0x000fc4000f8e00ff */
[----:B-1234-:R-:W-:Y:S01]  /*b090*/  IMAD.U32 R6, RZ, RZ, UR6 ;  /* 0x00000006ff067e24 */ /* 0x01efe2000f8e00ff */
[----:B------:R-:W-:Y:S01]  /*b0a0*/  MOV R7, UR7 ;  /* 0x0000000700077c02 */ /* 0x000fe20008000f00 */
[----:B------:R-:W-:Y:S02]  /*b0b0*/  IMAD.U32 R10, RZ, RZ, UR8 ;  /* 0x00000008ff0a7e24 */ /* 0x000fe4000f8e00ff */
[----:B------:R-:W-:-:S07]  /*b0c0*/  IMAD.U32 R11, RZ, RZ, UR9 ;  /* 0x00000009ff0b7e24 */ /* 0x000fce000f8e00ff */
[----:B------:R-:W-:-:S07]  /*b0d0*/  LEPC R20, `(.L_x_2837) ;  /* 0x000000001014794e */ /* 0x000fce0000000000 */
[----:B-----5:R-:W-:Y:S05]  /*b0e0*/  CALL.ABS.NOINC R14 ;  /* 0x000000000e007343 */ /* 0x020fea0003c00000 */
.L_x_2837:
[----:B------:R-:W-:Y:S01]  /*b0f0*/  CS2R R32, SRZ ;  /* 0x0000000000207805 */ /* 0x000fe2000001ff00 */
[----:B------:R-:W-:Y:S06]  /*b100*/  BRA `(.L_x_2816) ;  /* 0x0000000000147947 */ /* 0x000fec0003800000 */
.L_x_2836:
[----:B------:R-:W2:Y:S02]  /*b110*/  LDG.E.64 R32, desc[UR36][R4.64] ;  /* 0x0000002404207981 */ /* 0x000ea4000c1e1b00 */
[----:B--2---:R-:W0:Y:S02]  /*b120*/  I2F.F64.U64 R32, R32 ;  /* 0x0000002000207312 */ /* 0x004e240000301800 */
[----:B0-----:R-:W-:Y:S05]  /*b130*/  BRA `(.L_x_2816) ;  /* 0x0000000000087947 */ /* 0x001fea0003800000 */
.L_x_2835:
[----:B------:R-:W2:Y:S02]  /*b140*/  LDG.E R4, desc[UR36][R4.64] ;  /* 0x0000002404047981 */ /* 0x000ea4000c1e1900 */
[----:B--2---:R0:W2:Y:S02]  /*b150*/  I2F.F64.U32 R32, R4 ;  /* 0x0000000400207312 */ /* 0x0040a40000201800 */
.L_x_2816:
[----:B------:R-:W-:Y:S05]  /*b160*/  BSYNC.RECONVERGENT B7 ;  /* 0x0000000000077941 */ /* 0x000fea0003800200 */
.L_x_2810:
[----:B-1234-:R-:W-:Y:S01]  /*b170*/  MOV R6, 0x652b82fe ;  /* 0x652b82fe00067802 */ /* 0x01efe20000000f00 */
[----:B------:R-:W-:Y:S01]  /*b180*/  IMAD.MOV.U32 R7, RZ, RZ, 0x3ff71547 ;  /* 0x3ff71547ff077424 */ /* 0x000fe200078e00ff */
[----:B------:R-:W-:Y:S01]  /*b190*/  MOV R9, 0x3ff71547 ;  /* 0x3ff7154700097802 */ /* 0x000fe20000000f00 */
[----:B------:R-:W-:Y:S01]  /*b1a0*/  IMAD.MOV.U32 R8, RZ, RZ, 0x652b82fe ;  /* 0x652b82feff087424 */ /* 0x000fe200078e00ff */
[----:B------:R-:W-:Y:S01]  /*b1b0*/  MOV R24, 0x3b39803f ;  /* 0x3b39803f00187802 */ /* 0x000fe20000000f00 */
[----:B0-----:R-:W-:Y:S01]  /*b1c0*/  IMAD.MOV.U32 R4, RZ, RZ, -0x105c611 ;  /* 0xfefa39efff047424 */ /* 0x001fe200078e00ff */
[----:B-----5:R-:W0:Y:S01]  /*b1d0*/  DADD R10, -RZ, -R32 ;  /* 0x00000000ff0a7229 */ /* 0x020e220000000920 */
[----:B------:R-:W-:Y:S01]  /*b1e0*/  IMAD.MOV.U32 R5, RZ, RZ, 0x3fe62e42 ;  /* 0x3fe62e42ff057424 */ /* 0x000fe200078e00ff */
[----:B0-----:R-:W-:Y:S01]  /*b1f0*/  FSETP.GEU.FTZ.AND P0, PT, |R11|, 4.1917929649353027344, PT ;  /* 0x4086232b0b00780b */ /* 0x001fe20003f1e200 */
[----:B------:R-:W-:Y:S01]  /*b200*/  IMAD.MOV.U32 R25, RZ, RZ, 0x3c7abc9e ;  /* 0x3c7abc9eff197424 */ /* 0x000fe200078e00ff */
[----:B------:R-:W-:Y:S01]  /*b210*/  BSSY.RECONVERGENT B0, `(.L_x_2838) ;  /* 0x00000bf000007945 */ /* 0x000fe20003800200 */
[----:B------:R-:W-:-:S15]  /*b220*/  FSETP.GEU.FTZ.AND P2, PT, |R33|, 4.1917929649353027344, PT ;  /* 0x4086232b2100780b */ /* 0x000fde0003f5e200 */
[----:B------:R-:W-:-:S15]  /*b230*/  NOP ;  /* 0x0000000000007918 */ /* 0x000fde0000000000 */
[----:B------:R-:W-:-:S15]  /*b240*/  NOP ;  /* 0x0000000000007918 */ /* 0x000fde0000000000 */
[----:B------:R-:W-:-:S14]  /*b250*/  NOP ;  /* 0x0000000000007918 */ /* 0x000fdc0000000000 */
[----:B------:R-:W0:-:S15]  /*b260*/  DFMA R6, R32, -R6, 6.75539944105574400000e+15 ;  /* 0x433800002006742b */ /* 0x000e1e0000000806 */
[----:B------:R-:W-:-:S15]  /*b270*/  NOP ;  /* 0x0000000000007918 */ /* 0x000fde0000000000 */
[----:B------:R-:W-:-:S15]  /*b280*/  NOP ;  /* 0x0000000000007918 */ /* 0x000fde0000000000 */
[----:B------:R-:W-:-:S15]  /*b290*/  NOP ;  /* 0x0000000000007918 */ /* 0x000fde0000000000 */
[----:B------:R-:W-:-:S04]  /*b2a0*/  NOP ;  /* 0x0000000000007918 */ /* 0x000fc80000000000 */
[----:B------:R-:W1:-:S15]  /*b2b0*/  DFMA R8, R32, R8, 6.75539944105574400000e+15 ;  /* 0x433800002008742b */ /* 0x000e5e0000000008 */
        /* <DEDUP_REMOVED lines=9> */
[----:B-1----:R-:W1:-:S15]  /*b350*/  DADD R20, R8, -6.75539944105574400000e+15 ;  /* 0xc338000008147429 */ /* 0x002e5e0000000000 */
        /* <DEDUP_REMOVED lines=9> */
[----:B-1----:R-:W1:-:S15]  /*b3f0*/  DFMA R22, R20, -R4, R32 ;  /* 0x800000041416722b */ /* 0x002e5e0000000020 */
        /* <DEDUP_REMOVED lines=9> */
[----:B-1----:R1:W2:Y:S02]  /*b490*/  DFMA R14, R20, -R24, R22 ;  /* 0x80000018140e722b */ /* 0x0022a40000000016 */
[----:B-1----:R-:W-:Y:S01]  /*b4a0*/  IMAD.MOV.U32 R22, RZ, RZ, 0x69ce2bdf ;  /* 0x69ce2bdfff167424 */ /* 0x002fe200078e00ff */
[----:B------:R-:W-:Y:S01]  /*b4b0*/  MOV R23, 0x3e5ade15 ;  /* 0x3e5ade1500177802 */ /* 0x000fe20000000f00 */
[----:B------:R-:W-:Y:S02]  /*b4c0*/  IMAD.MOV.U32 R24, RZ, RZ, -0x35dec16 ;  /* 0xfca213eaff187424 */ /* 0x000fe400078e00ff */
        /* <DEDUP_REMOVED lines=9> */
[----:B--2---:R1:W2:Y:S02]  /*b560*/  DFMA R22, R14, R22, R24 ;  /* 0x000000160e16722b */ /* 0x0042a40000000018 */
[----:B-1----:R-:W-:Y:S01]  /*b570*/  MOV R24, 0x62401315 ;  /* 0x6240131500187802 */ /* 0x002fe20000000f00 */
        /* <DEDUP_REMOVED lines=10> */
[----:B--2---:R1:W2:Y:S02]  /*b620*/  DFMA R22, R14, R22, R24 ;  /* 0x000000160e16722b */ /* 0x0042a40000000018 */
[----:B-1----:R-:W-:Y:S01]  /*b630*/  IMAD.MOV.U32 R24, RZ, RZ, 0x7c89eb71 ;  /* 0x7c89eb71ff187424 */ /* 0x002fe200078e00ff */
        /* <DEDUP_REMOVED lines=11> */
[----:B-1----:R-:W-:Y:S02]  /*b6f0*/  IMAD.MOV.U32 R24, RZ, RZ, 0x14761f65 ;  /* 0x14761f65ff187424 */ /* 0x002fe400078e00ff */
        /* <DEDUP_REMOVED lines=68> */
[----:B--2---:R-:W1:-:S15]  /*bb40*/  DFMA R22, R14, R22, R24 ;  /* 0x000000160e16722b */ /* 0x004e5e0000000018 */
        /* <DEDUP_REMOVED lines=9> */
[----:B-1----:R-:W-:-:S15]  /*bbe0*/  DFMA R22, R14, R22, 1 ;  /* 0x3ff000000e16742b */ /* 0x002fde0000000016 */
[----:B------:R-:W-:-:S15]  /*bbf0*/  NOP ;  /* 0x0000000000007918 */ /* 0x000fde0000000000 */
[----:B------:R-:W-:-:S15]  /*bc00*/  NOP ;  /* 0x0000000000007918 */ /* 0x000fde0000000000 */
[----:B------:R-:W-:-:S15]  /*bc10*/  NOP ;  /* 0x0000000000007918 */ /* 0x000fde0000000000 */
[----:B------:R-:W-:-:S04]  /*bc20*/  NOP ;  /* 0x0000000000007918 */ /* 0x000fc80000000000 */
[----:B0-----:R-:W0:Y:S02]  /*bc30*/  DFMA R20, R12, R20, 1 ;  /* 0x3ff000000c14742b */ /* 0x001e240000000014 */
[----:B0-----:R-:W-:Y:S01]  /*bc40*/  IMAD R31, R6, 0x100000, R21 ;  /* 0x00100000061f7824 */ /* 0x001fe200078e0215 */
[----:B------:R-:W-:-:S15]  /*bc50*/  MOV R30, R20 ;  /* 0x00000014001e7202 */ /* 0x000fde0000000f00 */
[----:B------:R-:W-:-:S15]  /*bc60*/  NOP ;  /* 0x0000000000007918 */ /* 0x000fde0000000000 */
[----:B------:R-:W-:-:S15]  /*bc70*/  NOP ;  /* 0x0000000000007918 */ /* 0x000fde0000000000 */
[----:B------:R-:W-:-:S15]  /*bc80*/  NOP ;  /* 0x0000000000007918 */ /* 0x000fde0000000000 */
[----:B------:R-:W-:-:S01]  /*bc90*/  NOP ;  /* 0x0000000000007918 */ /* 0x000fc20000000000 */
[----:B------:R-:W0:Y:S02]  /*bca0*/  DFMA R14, R14, R22, 1 ;  /* 0x3ff000000e0e742b */ /* 0x000e240000000016 */
[----:B0-----:R-:W-:Y:S02]  /*bcb0*/  IMAD R29, R8, 0x100000, R15 ;  /* 0x00100000081d7824 */ /* 0x001fe400078e020f */
[----:B------:R-:W-:Y:S01]  /*bcc0*/  IMAD.MOV.U32 R28, RZ, RZ, R14 ;  /* 0x000000ffff1c7224 */ /* 0x000fe200078e000e */
[----:B------:R-:W-:Y:S06]  /*bcd0*/  @!P0 BRA `(.L_x_2839) ;  /* 0x0000000000488947 */ /* 0x000fec0003800000 */
[----:B------:R-:W-:Y:S01]  /*bce0*/  FSETP.GEU.FTZ.AND P1, PT, |R11|, 4.2275390625, PT ;  /* 0x408748000b00780b */ /* 0x000fe20003f3e200 */
[----:B------:R-:W-:-:S12]  /*bcf0*/  DSETP.GT.AND P0, PT, R32, RZ, PT ;  /* 0x000000ff2000722a */ /* 0x000fd80003f04000 */
[----:B------:R-:W-:Y:S01]  /*bd00*/  @!P1 LEA.HI R0, R6, R6, RZ, 0x1 ;  /* 0x0000000606009211 */ /* 0x000fe200078f08ff */
[----:B------:R-:W-:-:S03]  /*bd10*/  @!P1 IMAD.MOV.U32 R10, RZ, RZ, RZ ;  /* 0x000000ffff0a9224 */ /* 0x000fc600078e00ff */
[----:B------:R-:W-:-:S05]  /*bd20*/  @!P1 SHF.R.S32.HI R7, RZ, 0x1, R0 ;  /* 0x00000001ff079819 */ /* 0x000fca0000011400 */
[----:B------:R-:W-:Y:S01]  /*bd30*/  @!P1 IMAD.IADD R6, R6, 0x1, -R7 ;  /* 0x0000000106069824 */ /* 0x000fe200078e0a07 */
[----:B------:R-:W-:-:S04]  /*bd40*/  @!P1 LEA R7, R7, R21, 0x14 ;  /* 0x0000001507079211 */ /* 0x000fc800078ea0ff */
[----:B------:R-:W-:Y:S01]  /*bd50*/  @!P1 LEA R11, R6, 0x3ff00000, 0x14 ;  /* 0x3ff00000060b9811 */ /* 0x000fe200078ea0ff */
[----:B------:R-:W-:-:S15]  /*bd60*/  @!P1 IMAD.MOV.U32 R6, RZ, RZ, R20 ;  /* 0x000000ffff069224 */ /* 0x000fde00078e0014 */
[----:B------:R-:W-:-:S15]  /*bd70*/  NOP ;  /* 0x0000000000007918 */ /* 0x000fde0000000000 */
[----:B------:R-:W-:-:S07]  /*bd80*/  NOP ;  /* 0x0000000000007918 */ /* 0x000fce0000000000 */
[----:B------:R-:W0:Y:S02]  /*bd90*/  DADD R12, -R32, +INF ;  /* 0x7ff00000200c7429 */ /* 0x000e240000000100 */
[----:B0-----:R-:W-:Y:S02]  /*bda0*/  FSEL R30, R12, RZ, !P0 ;  /* 0x000000ff0c1e7208 */ /* 0x001fe40004000000 */
[----:B------:R-:W-:-:S15]  /*bdb0*/  FSEL R31, R13, RZ, !P0 ;  /* 0x000000ff0d1f7208 */ /* 0x000fde0004000000 */
[----:B------:R-:W-:-:S15]  /*bdc0*/  NOP ;  /* 0x0000000000007918 */ /* 0x000fde0000000000 */
[----:B------:R-:W-:-:S15]  /*bdd0*/  NOP ;  /* 0x0000000000007918 */ /* 0x000fde0000000000 */
[----:B------:R-:W-:-:S15]  /*bde0*/  NOP ;  /* 0x0000000000007918 */ /* 0x000fde0000000000 */
[----:B------:R0:W1:Y:S02]  /*bdf0*/  @!P1 DMUL R30, R6, R10 ;  /* 0x0000000a061e9228 */ /* 0x0000640000000000 */
.L_x_2839:
[----:B------:R-:W-:Y:S05]  /*be00*/  BSYNC.RECONVERGENT B0 ;  /* 0x0000000000007941 */ /* 0x000fea0003800200 */
.L_x_2838:
[----:B------:R-:W-:Y:S04]  /*be10*/  BSSY.RECONVERGENT B0, `(.L_x_2840) ;  /* 0x0000013000007945 */ /* 0x000fe80003800200 */
[----:B------:R-:W-:Y:S05]  /*be20*/  @!P2 BRA `(.L_x_2841) ;  /* 0x000000000044a947 */ /* 0x000fea0003800000 */
[----:B------:R-:W-:Y:S01]  /*be30*/  FSETP.GEU.FTZ.AND P0, PT, |R33|, 4.2275390625, PT ;  /* 0x408748002100780b */ /* 0x000fe20003f1e200 */
[----:B------:R-:W-:-:S12]  /*be40*/  DSETP.GEU.AND P1, PT, R32, RZ, PT ;  /* 0x000000ff2000722a */ /* 0x000fd80003f2e000 */
[----:B------:R-:W-:-:S04]  /*be50*/  @!P0 LEA.HI R0, R8, R8, RZ, 0x1 ;  /* 0x0000000808008211 */ /* 0x000fc800078f08ff */
[----:B------:R-:W-:-:S04]  /*be60*/  @!P0 SHF.R.S32.HI R3, RZ, 0x1, R0 ;  /* 0x00000001ff038819 */ /* 0x000fc80000011400 */
[----:B0-----:R-:W-:Y:S01]  /*be70*/  @!P0 IADD3 R6, PT, PT, R8, -R3, RZ ;  /* 0x8000000308068210 */ /* 0x001fe20007ffe0ff */
[----:B------:R-:W-:-:S03]  /*be80*/  @!P0 IMAD R15, R3, 0x100000, R15 ;  /* 0x00100000030f8824 */ /* 0x000fc600078e020f */
[----:B------:R-:W-:Y:S01]  /*be90*/  @!P0 LEA R7, R6, 0x3ff00000, 0x14 ;  /* 0x3ff0000006078811 */ /* 0x000fe200078ea0ff */
[----:B------:R-:W-:-:S15]  /*bea0*/  @!P0 IMAD.MOV.U32 R6, RZ, RZ, RZ ;  /* 0x000000ffff068224 */ /* 0x000fde00078e00ff */
[----:B------:R-:W-:-:S15]  /*beb0*/  NOP ;  /* 0x0000000000007918 */ /* 0x000fde0000000000 */
[----:B------:R-:W-:-:S09]  /*bec0*/  NOP ;  /* 0x0000000000007918 */ /* 0x000fd20000000000 */
[----:B------:R-:W0:Y:S02]  /*bed0*/  DADD R10, R32, +INF ;  /* 0x7ff00000200a7429 */ /* 0x000e240000000000 */
[----:B0-----:R-:W-:Y:S02]  /*bee0*/  FSEL R28, R10, RZ, P1 ;  /* 0x000000ff0a1c7208 */ /* 0x001fe40000800000 */
[----:B------:R-:W-:-:S15]  /*bef0*/  FSEL R29, R11, RZ, P1 ;  /* 0x000000ff0b1d7208 */ /* 0x000fde0000800000 */
[----:B------:R-:W-:-:S15]  /*bf00*/  NOP ;  /* 0x0000000000007918 */ /* 0x000fde0000000000 */
[----:B------:R-:W-:-:S15]  /*bf10*/  NOP ;  /* 0x0000000000007918 */ /* 0x000fde0000000000 */
[----:B------:R-:W-:-:S15]  /*bf20*/  NOP ;  /* 0x0000000000007918 */ /* 0x000fde0000000000 */
[----:B------:R2:W3:Y:S02]  /*bf30*/  @!P0 DMUL R28, R14, R6 ;  /* 0x000000060e1c8228 */ /* 0x0004e40000000000 */
.L_x_2841:
[----:B------:R-:W-:Y:S05]  /*bf40*/  BSYNC.RECONVERGENT B0 ;  /* 0x0000000000007941 */ /* 0x000fea0003800200 */
.L_x_2840:
[C---:B---3--:R-:W-:Y:S01]  /*bf50*/  FSETP.GEU.FTZ.AND P1, PT, R29.reuse, 1.7916666269302368164, PT ;  /* 0x3fe555551d00780b */ /* 0x048fe20003f3e000 */
[----:B------:R-:W-:Y:S01]  /*bf60*/  BSSY.RECONVERGENT B0, `(.L_x_2842) ;  /* 0x0000149000007945 */ /* 0x000fe20003800200 */
[----:B------:R-:W-:Y:S01]  /*bf70*/  FSETP.GT.FTZ.AND P0, PT, R29, -1.6999999284744262695, PT ;  /* 0xbfd999991d00780b */ /* 0x000fe20003f14000 */
[----:B-1----:R-:W1:-:S12]  /*bf80*/  DADD R30, R30, 1 ;  /* 0x3ff000001e1e7429 */ /* 0x002e580000000000 */
[----:B-1----:R-:W-:Y:S05]  /*bf90*/  @P0 BRA !P1, `(.L_x_2843) ;  /* 0x0000000c00080947 */ /* 0x002fea0004800000 */
[----:B------:R-:W1:Y:S02]  /*bfa0*/  DADD R28, R28, 1 ;  /* 0x3ff000001c1c7429 */ /* 0x000e640000000000 */
[----:B-1----:R-:W-:Y:S01]  /*bfb0*/  ISETP.GT.AND P0, PT, R29, 0xfffff, PT ;  /* 0x000fffff1d00780c */ /* 0x002fe20003f04270 */
[----:B0-2---:R-:W-:Y:S01]  /*bfc0*/  IMAD.MOV.U32 R7, RZ, RZ, R29 ;  /* 0x000000ffff077224 */ /* 0x005fe200078e001d */
[----:B------:R-:W-:-:S15]  /*bfd0*/  MOV R6, R28 ;  /* 0x0000001c00067202 */ /* 0x000fde0000000f00 */
[----:B------:R-:W-:-:S15]  /*bfe0*/  NOP ;  /* 0x0000000000007918 */ /* 0x000fde0000000000 */
[----:B------:R-:W-:-:S15]  /*bff0*/  NOP ;  /* 0x0000000000007918 */ /* 0x000fde0000000000 */
[----:B------:R-:W-:-:S15]  /*c000*/  NOP ;  /* 0x0000000000007918 */ /* 0x000fde0000000000 */
[----:B------:R-:W0:Y:S02]  /*c010*/  @!P0 DMUL R6, R6, 1.80143985094819840000e+16 ;  /* 0x4350000006068828 */ /* 0x000e240000000000 */
[----:B0-----:R-:W-:Y:S02]  /*c020*/  @!P0 IMAD.MOV.U32 R29, RZ, RZ, R7 ;  /* 0x000000ffff1d8224 */ /* 0x001fe400078e0007 */
[----:B------:R-:W-:-:S03]  /*c030*/  @!P0 IMAD.MOV.U32 R28, RZ, RZ, R6 ;  /* 0x000000ffff1c8224 */ /* 0x000fc600078e0006 */
[----:B------:R-:W-:-:S04]  /*c040*/  IADD3 R0, PT, PT, R29, -0x1, RZ ;  /* 0xffffffff1d007810 */ /* 0x000fc80007ffe0ff */
[----:B------:R-:W-:Y:S02]  /*c050*/  ISETP.GE.U32.AND P1, PT, R0, 0x7fefffff, PT ;  /* 0x7fefffff0000780c */ /* 0x000fe40003f26070 */
[----:B------:R-:W-:Y:S01]  /*c060*/  MOV R0, 0xfffffc01 ;  /* 0xfffffc0100007802 */ /* 0x000fe20000000f00 */
[----:B------:R-:W-:-:S10]  /*c070*/  @!P0 IMAD.MOV.U32 R0, RZ, RZ, -0x435 ;  /* 0xfffffbcbff008424 */ /* 0x000fd400078e00ff */
[----:B------:R-:W-:Y:S01]  /*c080*/  @P1 IMAD.MOV.U32 R8, RZ, RZ, 0x0 ;  /* 0x00000000ff081424 */ /* 0x000fe200078e00ff */
[----:B------:R-:W-:Y:S01]  /*c090*/  @P1 LOP3.LUT P2, RZ, R7, 0x7fffffff, RZ, 0xc0, !PT ;  /* 0x7fffffff07ff1812 */ /* 0x000fe2000784c0ff */
[----:B------:R-:W-:-:S15]  /*c0a0*/  @P1 IMAD.MOV.U32 R9, RZ, RZ, 0x7ff00000 ;  /* 0x7ff00000ff091424 */ /* 0x000fde00078e00ff */
[----:B------:R-:W-:-:S15]  /*c0b0*/  NOP ;  /* 0x0000000000007918 */ /* 0x000fde0000000000 */
[----:B------:R-:W-:-:S08]  /*c0c0*/  NOP ;  /* 0x0000000000007918 */ /* 0x000fd00000000000 */
[----:B------:R-:W0:Y:S02]  /*c0d0*/  @P1 DFMA R8, R6, R8, +INF ;  /* 0x7ff000000608142b */ /* 0x000e240000000008 */
[----:B0-----:R-:W-:Y:S02]  /*c0e0*/  @P1 FSEL R8, R8, RZ, P2 ;  /* 0x000000ff08081208 */ /* 0x001fe40001000000 */
[----:B------:R-:W-:Y:S01]  /*c0f0*/  @P1 FSEL R9, R9, -QNAN , P2 ;  /* 0xfff0000009091808 */ /* 0x000fe20001000000 */
[----:B------:R-:W-:Y:S06]  /*c100*/  @P1 BRA `(.L_x_2844) ;  /* 0x0000001000b81947 */ /* 0x000fec0003800000 */
[----:B------:R-:W-:Y:S01]  /*c110*/  LOP3.LUT R3, R29, 0xfffff, RZ, 0xc0, !PT ;  /* 0x000fffff1d037812 */ /* 0x000fe200078ec0ff */
[----:B------:R-:W-:Y:S01]  /*c120*/  IMAD.MOV.U32 R8, RZ, RZ, RZ ;  /* 0x000000ffff087224 */ /* 0x000fe200078e00ff */
[----:B------:R-:W-:Y:S01]  /*c130*/  MOV R6, R28 ;  /* 0x0000001c00067202 */ /* 0x000fe20000000f00 */
[----:B------:R-:W-:Y:S01]  /*c140*/  UMOV UR4, 0x80000000 ;  /* 0x8000000000047882 */ /* 0x000fe20000000000 */
[----:B------:R-:W-:Y:S01]  /*c150*/  LOP3.LUT R7, R3, 0x3ff00000, RZ, 0xfc, !PT ;  /* 0x3ff0000003077812 */ /* 0x000fe200078efcff */
[----:B------:R-:W-:Y:S01]  /*c160*/  UMOV UR5, 0x43300000 ;  /* 0x4330000000057882 */ /* 0x000fe20000000000 */
[----:B------:R-:W-:Y:S02]  /*c170*/  LEA.HI R0, R29, R0, RZ, 0xc ;  /* 0x000000001d007211 */ /* 0x000fe400078f60ff */
[----:B------:R-:W-:-:S13]  /*c180*/  ISETP.GE.U32.AND P0, PT, R7, 0x3ff6a09f, PT ;  /* 0x3ff6a09f0700780c */ /* 0x000fda0003f06070 */
[----:B------:R-:W-:Y:S01]  /*c190*/  @P0 VIADD R3, R7, 0xfff00000 ;  /* 0xfff0000007030836 */ /* 0x000fe20000000000 */
[----:B------:R-:W-:-:S03]  /*c1a0*/  @P0 IADD3 R0, PT, PT, R0, 0x1, RZ ;  /* 0x0000000100000810 */ /* 0x000fc60007ffe0ff */
[----:B------:R-:W-:-:S06]  /*c1b0*/  @P0 IMAD.MOV.U32 R7, RZ, RZ, R3 ;  /* 0x000000ffff070224 */ /* 0x000fcc00078e0003 */
[----:B------:R-:W0:Y:S02]  /*c1c0*/  DADD R20, R6, 1 ;  /* 0x3ff0000006147429 */ /* 0x000e240000000000 */
[----:B0-----:R-:W0:-:S15]  /*c1d0*/  MUFU.RCP64H R9, R21 ;  /* 0x0000001500097308 */ /* 0x001e1e0000001800 */
[----:B------:R-:W-:-:S15]  /*c1e0*/  NOP ;  /* 0x0000000000007918 */ /* 0x000fde0000000000 */
[----:B------:R-:W-:-:S15]  /*c1f0*/  NOP ;  /* 0x0000000000007918 */ /* 0x000fde0000000000 */
[----:B------:R-:W-:-:S15]  /*c200*/  NOP ;  /* 0x0000000000007918 */ /* 0x000fde0000000000 */
[----:B------:R-:W-:-:S02]  /*c210*/  NOP ;  /* 0x0000000000007918 */ /* 0x000fc40000000000 */
[----:B------:R1:W-:Y:S02]  /*c220*/  DADD R14, R6, -1 ;  /* 0xbff00000060e7429 */ /* 0x0003e40000000000 */
[----:B-1----:R-:W-:Y:S01]  /*c230*/  LOP3.LUT R6, R0, 0x80000000, RZ, 0x3c, !PT ;  /* 0x8000000000067812 */ /* 0x002fe200078e3cff */
[----:B------:R-:W-:-:S15]  /*c240*/  IMAD.MOV.U32 R7, RZ, RZ, 0x43300000 ;  /* 0x43300000ff077424 */ /* 0x000fde00078e00ff */
[----:B------:R-:W-:-:S15]  /*c250*/  NOP ;  /* 0x0000000000007918 */ /* 0x000fde0000000000 */
[----:B------:R-:W-:-:S15]  /*c260*/  NOP ;  /* 0x0000000000007918 */ /* 0x000fde0000000000 */
[----:B------:R-:W-:-:S15]  /*c270*/  NOP ;  /* 0x0000000000007918 */ /* 0x000fde0000000000 */
[----:B------:R-:W-:-:S01]  /*c280*/  NOP ;  /* 0x0000000000007918 */ /* 0x000fc20000000000 */
[----:B0-----:R0:W1:Y:S02]  /*c290*/  DFMA R10, -R20, R8, 1 ;  /* 0x3ff00000140a742b */ /* 0x0010640000000108 */
[----:B0-----:R-:W-:Y:S01]  /*c2a0*/  MOV R20, 0x8b7a8b04 ;  /* 0x8b7a8b0400147802 */ /* 0x001fe20000000f00 */
[----:B------:R-:W-:-:S15]  /*c2b0*/  IMAD.MOV.U32 R21, RZ, RZ, 0x3ed0ee25 ;  /* 0x3ed0ee25ff157424 */ /* 0x000fde00078e00ff */
[----:B------:R-:W-:-:S15]  /*c2c0*/  NOP ;  /* 0x0000000000007918 */ /* 0x000fde0000000000 */
[----:B------:R-:W-:-:S15]  /*c2d0*/  NOP ;  /* 0x0000000000007918 */ /* 0x000fde0000000000 */
[----:B------:R-:W-:-:S15]  /*c2e0*/  NOP ;  /* 0x0000000000007918 */ /* 0x000fde0000000000 */
[----:B------:R-:W-:-:S01]  /*c2f0*/  NOP ;  /* 0x0000000000007918 */ /* 0x000fc20000000000 */
[----:B-1----:R-:W0:-:S15]  /*c300*/  DFMA R10, R10, R10, R10 ;  /* 0x0000000a0a0a722b */ /* 0x002e1e000000000a */
        /* <DEDUP_REMOVED lines=95> */
[----:B------:R-:W1:Y:S01]  /*c900*/  DFMA R20, R12, R20, UR4 ;  /* 0x000000040c147e2b */ /* 0x000e620008000014 */
[----:B------:R-:W-:Y:S01]  /*c910*/  UMOV UR4, 0x3b39803f ;  /* 0x3b39803f00047882 */ /* 0x000fe20000000000 */
[----:B------:R-:W-:-:S15]  /*c920*/  UMOV UR5, 0x3c7abc9e ;  /* 0x3c7abc9e00057882 */ /* 0x000fde0000000000 */
[----:B------:R-:W-:-:S15]  /*c930*/  NOP ;  /* 0x0000000000007918 */ /* 0x000fde0000000000 */
[----:B------:R-:W-:-:S15]  /*c940*/  NOP ;  /* 0x0000000000007918 */ /* 0x000fde0000000000 */
[----:B------:R-:W-:-:S15]  /*c950*/  NOP ;  /* 0x0000000000007918 */ /* 0x000fde0000000000 */
[----:B------:R-:W-:-:S02]  /*c960*/  NOP ;  /* 0x0000000000007918 */ /* 0x000fc40000000000 */
[----:B------:R-:W2:-:S15]  /*c970*/  DFMA R4, R6, -R4, R8 ;  /* 0x800000040604722b */ /* 0x000e9e0000000008 */
        /* <DEDUP_REMOVED lines=9> */
[----:B-1----:R-:W0:-:S15]  /*ca10*/  DMUL R20, R12, R20 ;  /* 0x000000140c147228 */ /* 0x002e1e0000000000 */
[----:B------:R-:W-:-:S15]  /*ca20*/  NOP ;  /* 0x0000000000007918 */ /* 0x000fde0000000000 */
[----:B------:R-:W-:-:S15]  /*ca30*/  NOP ;  /* 0x0000000000007918 */ /* 0x000fde0000000000 */
[----:B------:R-:W-:-:S15]  /*ca40*/  NOP ;  /* 0x0000000000007918 */ /* 0x000fde0000000000 */
[----:B------:R-:W-:-:S04]  /*ca50*/  NOP ;  /* 0x0000000000007918 */ /* 0x000fc80000000000 */
[----:B--2---:R-:W-:-:S15]  /*ca60*/  DADD R4, -R10, R4 ;  /* 0x000000000a047229 */ /* 0x004fde0000000104 */
        /* <DEDUP_REMOVED lines=19> */
[----:B0-----:R2:W3:Y:S02]  /*cba0*/  DADD R8, R8, R4 ;  /* 0x0000000008087229 */ /* 0x0014e40000000004 */
[----:B--23--:R-:W-:Y:S05]  /*cbb0*/  BRA `(.L_x_2844) ;  /* 0x00000008000c7947 */ /* 0x00cfea0003800000 */
.L_x_2843:
[----:B0-----:R-:W0:Y:S01]  /*cbc0*/  DADD R10, R28, 2 ;  /* 0x400000001c0a7429 */ /* 0x001e220000000000 */
[----:B------:R-:W-:Y:S01]  /*cbd0*/  IMAD.MOV.U32 R4, RZ, RZ, 0x1 ;  /* 0x00000001ff047424 */ /* 0x000fe200078e00ff */
[----:B0-----:R-:W2:Y:S01]  /*cbe0*/  MUFU.RCP64H R5, R11 ;  /* 0x0000000b00057308 */ /* 0x001ea20000001800 */
[----:B------:R-:W-:Y:S01]  /*cbf0*/  FSETP.GEU.AND P1, PT, |R29|, 6.5827683646048100446e-37, PT ;  /* 0x036000001d00780b */ /* 0x000fe20003f2e200 */
[----:B------:R-:W-:-:S15]  /*cc00*/  BSSY.RECONVERGENT B1, `(.L_x_2845) ;  /* 0x0000031000017945 */ /* 0x000fde0003800200 */
[----:B------:R-:W-:-:S15]  /*cc10*/  NOP ;  /* 0x0000000000007918 */ /* 0x000fde0000000000 */
[----:B------:R-:W-:-:S15]  /*cc20*/  NOP ;  /* 0x0000000000007918 */ /* 0x000fde0000000000 */
[----:B------:R-:W-:-:S15]  /*cc30*/  NOP ;  /* 0x0000000000007918 */ /* 0x000fde0000000000 */
[----:B--2---:R-:W0:-:S15]  /*cc40*/  DFMA R6, -R10, R4, 1 ;  /* 0x3ff000000a06742b */ /* 0x004e1e0000000104 */
        /* <DEDUP_REMOVED lines=41> */
[----:B------:R-:W-:Y:S05]  /*cee0*/  CALL.REL.NOINC `($__internal_1_$__cuda_sm20_div_rn_f64_full) ;  /* 0x0000012800507944 */ /* 0x000fea0003c00000 */
[----:B------:R-:W-:Y:S01]  /*cef0*/  IMAD.MOV.U32 R4, RZ, RZ, R20 ;  /* 0x000000ffff047224 */ /* 0x000fe200078e0014 */
[----:B------:R-:W-:-:S07]  /*cf00*/  MOV R5, R21 ;  /* 0x0000001500057202 */ /* 0x000fce0000000f00 */
.L_x_2846:
[----:B------:R-:W-:Y:S05]  /*cf10*/  BSYNC.RECONVERGENT B1 ;  /* 0x0000000000017941 */ /* 0x000fea0003800200 */
.L_x_2845:
        /* <DEDUP_REMOVED lines=76> */
[----:B0-----:R0:W1:Y:S02]  /*d3e0*/  DADD R8, R10, R28 ;  /* 0x000000000a087229 */ /* 0x001064000000001c */
.L_x_2844:
[----:B------:R-:W-:Y:S05]  /*d3f0*/  BSYNC.RECONVERGENT B0 ;  /* 0x0000000000007941 */ /* 0x000fea0003800200 */
.L_x_2842:
[----:B-1----:R-:W-:Y:S01]  /*d400*/  LOP3.LUT R5, R9, 0x7fffffff, RZ, 0xc0, !PT ;  /* 0x7fffffff09057812 */ /* 0x002fe200078ec0ff */
[----:B------:R-:W-:Y:S01]  /*d410*/  UMOV UR4, 0x24dd2f1a ;  /* 0x24dd2f1a00047882 */ /* 0x000fe20000000000 */
[----:B------:R-:W-:Y:S01]  /*d420*/  MOV R4, R8 ;  /* 0x0000000800047202 */ /* 0x000fe20000000f00 */
[----:B------:R-:W-:Y:S01]  /*d430*/  UMOV UR5, 0x3fe4f922 ;  /* 0x3fe4f92200057882 */ /* 0x000fe20000000000 */
[----:B------:R-:W-:Y:S04]  /*d440*/  BSSY.RECONVERGENT B0, `(.L_x_2847) ;  /* 0x00000ee000007945 */ /* 0x000fe80003800200 */
[----:B------:R-:W1:Y:S02]  /*d450*/  DSETP.GE.AND P0, PT, R4, UR4, PT ;  /* 0x0000000404007e2a */ /* 0x000e64000bf06000 */
[----:B-1----:R-:W-:Y:S05]  /*d460*/  @!P0 BRA `(.L_x_2848) ;  /* 0x0000000800608947 */ /* 0x002fea0003800000 */
[----:B0-----:R-:W0:Y:S01]  /*d470*/  DADD R10, R4, R4 ;  /* 0x00000000040a7229 */ /* 0x001e220000000004 */
[----:B------:R-:W-:Y:S01]  /*d480*/  UMOV UR4, 0xf0000000 ;  /* 0xf000000000047882 */ /* 0x000fe20000000000 */
[----:B------:R-:W-:-:S15]  /*d490*/  UMOV UR5, 0x380fffff ;  /* 0x380fffff00057882 */ /* 0x000fde0000000000 */
[----:B------:R-:W-:-:S15]  /*d4a0*/  NOP ;  /* 0x0000000000007918 */ /* 0x000fde0000000000 */
[----:B------:R-:W-:-:S15]  /*d4b0*/  NOP ;  /* 0x0000000000007918 */ /* 0x000fde0000000000 */
[----:B------:R-:W-:-:S15]  /*d4c0*/  NOP ;  /* 0x0000000000007918 */ /* 0x000fde0000000000 */
[----:B------:R-:W-:-:S02]  /*d4d0*/  NOP ;  /* 0x0000000000007918 */ /* 0x000fc40000000000 */
[----:B0-----:R-:W0:Y:S01]  /*d4e0*/  F2F.F32.F64 R0, R10 ;  /* 0x0000000a00007310 */ /* 0x001e220000301000 */
[----:B------:R-:W-:Y:S02]  /*d4f0*/  IMAD.MOV.U32 R12, RZ, RZ, -0x7649667 ;  /* 0xf89b6999ff0c7424 */ /* 0x000fe400078e00ff */
[----:B------:R-:W-:-:S15]  /*d500*/  IMAD.MOV.U32 R13, RZ, RZ, 0x3e928a27 ;  /* 0x3e928a27ff0d7424 */ /* 0x000fde00078e00ff */
[----:B------:R-:W-:-:S15]  /*d510*/  NOP ;  /* 0x0000000000007918 */ /* 0x000fde0000000000 */
[----:B------:R-:W-:-:S15]  /*d520*/  NOP ;  /* 0x0000000000007918 */ /* 0x000fde0000000000 */
[----:B------:R-:W-:-:S15]  /*d530*/  NOP ;  /* 0x0000000000007918 */ /* 0x000fde0000000000 */
[----:B------:R-:W-:-:S01]  /*d540*/  NOP ;  /* 0x0000000000007918 */ /* 0x000fc20000000000 */
        /* <DEDUP_REMOVED lines=11> */
[----:B------:R-:W1:Y:S01]  /*d600*/  F2F.F64.F32 R6, R3 ;  /* 0x0000000300067310 */ /* 0x000e620000201800 */
[----:B0-----:R-:W-:-:S15]  /*d610*/  FMUL.FTZ R4, R4, 1 ;  /* 0x3f80000004047820 */ /* 0x001fde0000410000 */
[----:B------:R-:W-:-:S15]  /*d620*/  NOP ;  /* 0x0000000000007918 */ /* 0x000fde0000000000 */
[----:B------:R-:W-:-:S15]  /*d630*/  NOP ;  /* 0x0000000000007918 */ /* 0x000fde0000000000 */
[----:B------:R-:W-:-:S15]  /*d640*/  NOP ;  /* 0x0000000000007918 */ /* 0x000fde0000000000 */
[----:B------:R-:W-:-:S03]  /*d650*/  NOP ;  /* 0x0000000000007918 */ /* 0x000fc60000000000 */
[----:B-1----:R-:W0:Y:S01]  /*d660*/  DFMA R6, R6, -UR4, R10 ;  /* 0x8000000406067c2b */ /* 0x002e22000800000a */
[----:B------:R-:W-:Y:S01]  /*d670*/  UMOV UR4, 0xa4741b81 ;  /* 0xa4741b8100047882 */ /* 0x000fe20000000000 */
[----:B------:R-:W-:-:S15]  /*d680*/  UMOV UR5, 0x3e5ae904 ;  /* 0x3e5ae90400057882 */ /* 0x000fde0000000000 */
[----:B------:R-:W-:-:S15]  /*d690*/  NOP ;  /* 0x0000000000007918 */ /* 0x000fde0000000000 */
[----:B------:R-:W-:-:S15]  /*d6a0*/  NOP ;  /* 0x0000000000007918 */ /* 0x000fde0000000000 */
[----:B------:R-:W-:-:S15]  /*d6b0*/  NOP ;  /* 0x0000000000007918 */ /* 0x000fde0000000000 */
[----:B------:R-:W-:-:S02]  /*d6c0*/  NOP ;  /* 0x0000000000007918 */ /* 0x000fc40000000000 */
[----:B0-----:R0:W1:Y:S01]  /*d6d0*/  DFMA R10, R6, UR4, R12 ;  /* 0x00000004060a7c2b */ /* 0x001062000800000c */
        /* <DEDUP_REMOVED lines=11> */
[----:B-1----:R-:W1:Y:S01]  /*d790*/  DFMA R10, R6, R10, UR4 ;  /* 0x00000004060a7e2b */ /* 0x002e62000800000a */
[----:B------:R-:W-:Y:S01]  /*d7a0*/  UMOV UR4, 0x6b0ac45a ;  /* 0x6b0ac45a00047882 */ /* 0x000fe20000000000 */
[----:B------:R-:W-:-:S15]  /*d7b0*/  UMOV UR5, 0x3efa019a ;  /* 0x3efa019a00057882 */ /* 0x000fde0000000000 */
[----:B------:R-:W-:-:S15]  /*d7c0*/  NOP ;  /* 0x0000000000007918 */ /* 0x000fde0000000000 */
[----:B------:R-:W-:-:S15]  /*d7d0*/  NOP ;  /* 0x0000000000007918 */ /* 0x000fde0000000000 */
[----:B------:R-:W-:-:S15]  /*d7e0*/  NOP ;  /* 0x0000000000007918 */ /* 0x000fde0000000000 */
[----:B------:R-:W-:-:S02]  /*d7f0*/  NOP ;  /* 0x0000000000007918 */ /* 0x000fc40000000000 */
        /* <DEDUP_REMOVED lines=42> */
[----:B-1----:R-:W1:-:S15]  /*daa0*/  DFMA R10, R6, R10, UR4 ;  /* 0x00000004060a7e2b */ /* 0x002e5e000800000a */
[----:B------:R-:W-:-:S15]  /*dab0*/  NOP ;  /* 0x0000000000007918 */ /* 0x000fde0000000000 */
[----:B------:R-:W-:-:S15]  /*dac0*/  NOP ;  /* 0x0000000000007918 */ /* 0x000fde0000000000 */
[----:B------:R-:W-:-:S15]  /*dad0*/  NOP ;  /* 0x0000000000007918 */ /* 0x000fde0000000000 */
[----:B------:R-:W-:-:S04]  /*dae0*/  NOP ;  /* 0x0000000000007918 */ /* 0x000fc80000000000 */
[----:B-1----:R-:W1:-:S15]  /*daf0*/  DMUL R10, R6, R10 ;  /* 0x0000000a060a7228 */ /* 0x002e5e0000000000 */
        /* <DEDUP_REMOVED lines=9> */
[----:B-1----:R0:W1:Y:S02]  /*db90*/  DFMA R10, R6, R10, R6 ;  /* 0x0000000a060a722b */ /* 0x0020640000000006 */
[----:B0-----:R-:W-:-:S15]  /*dba0*/  MOV R6, RZ ;  /* 0x000000ff00067202 */ /* 0x001fde0000000f00 */
[----:B------:R-:W-:-:S15]  /*dbb0*/  NOP ;  /* 0x0000000000007918 */ /* 0x000fde0000000000 */
[----:B------:R-:W-:-:S15]  /*dbc0*/  NOP ;  /* 0x0000000000007918 */ /* 0x000fde0000000000 */
[----:B------:R-:W-:-:S15]  /*dbd0*/  NOP ;  /* 0x0000000000007918 */ /* 0x000fde0000000000 */
[----:B------:R-:W-:-:S02]  /*dbe0*/  NOP ;  /* 0x0000000000007918 */ /* 0x000fc40000000000 */
[----:B-1----:R-:W0:-:S15]  /*dbf0*/  DFMA R10, -R10, R12, R14 ;  /* 0x0000000c0a0a722b */ /* 0x002e1e000000010e */
        /* <DEDUP_REMOVED lines=20> */
[----:B0-----:R0:W1:Y:S02]  /*dd40*/  DFMA R12, R6, R12, R6 ;  /* 0x0000000c060c722b */ /* 0x0010640000000006 */
[----:B0-----:R-:W-:Y:S02]  /*dd50*/  IMAD.MOV.U32 R6, RZ, RZ, 0x0 ;  /* 0x00000000ff067424 */ /* 0x001fe400078e00ff */
[----:B------:R-:W-:-:S15]  /*dd60*/  IMAD.MOV.U32 R7, RZ, RZ, 0x40000000 ;  /* 0x40000000ff077424 */ /* 0x000fde00078e00ff */
[----:B------:R-:W-:-:S15]  /*dd70*/  NOP ;  /* 0x0000000000007918 */ /* 0x000fde0000000000 */
[----:B------:R-:W-:-:S15]  /*dd80*/  NOP ;  /* 0x0000000000007918 */ /* 0x000fde0000000000 */
[----:B------:R-:W-:-:S15]  /*dd90*/  NOP ;  /* 0x0000000000007918 */ /* 0x000fde0000000000 */
[----:B-1----:R-:W0:Y:S02]  /*dda0*/  DFMA R12, R12, -R6, 1 ;  /* 0x3ff000000c0c742b */ /* 0x002e240000000806 */
[----:B0-----:R-:W-:Y:S02]  /*ddb0*/  FSEL R3, R13, 1.875, !P0 ;  /* 0x3ff000000d037808 */ /* 0x001fe40004000000 */
[----:B------:R-:W-:Y:S02]  /*ddc0*/  FSEL R8, R12, RZ, !P0 ;  /* 0x000000ff0c087208 */ /* 0x000fe40004000000 */
[----:B------:R-:W-:Y:S01]  /*ddd0*/  LOP3.LUT R9, R3, 0x80000000, R9, 0xb8, !PT ;  /* 0x8000000003097812 */ /* 0x000fe200078eb809 */
[----:B------:R-:W-:Y:S06]  /*dde0*/  BRA `(.L_x_2849) ;  /* 0x00000004004c7947 */ /* 0x000fec0003800000 */
.L_x_2848:
[----:B------:R-:W-:Y:S01]  /*ddf0*/  MOV R6, 0x420afc3d ;  /* 0x420afc3d00067802 */ /* 0x000fe20000000f00 */
[----:B------:R-:W-:Y:S01]  /*de00*/  IMAD.MOV.U32 R7, RZ, RZ, 0x3f14359f ;  /* 0x3f14359fff077424 */ /* 0x000fe200078e00ff */
[----:B------:R-:W-:Y:S01]  /*de10*/  UMOV UR4, 0xe2f5e964 ;  /* 0xe2f5e96400047882 */ /* 0x000fe20000000000 */
[----:B------:R-:W-:Y:S01]  /*de20*/  UMOV UR5, 0x3ef0bc46 ;  /* 0x3ef0bc4600057882 */ /* 0x000fe20000000000 */
[----:B------:R-:W1:-:S15]  /*de30*/  DMUL R4, R8, R8 ;  /* 0x0000000808047228 */ /* 0x000e5e0000000000 */
[----:B------:R-:W-:-:S15]  /*de40*/  NOP ;  /* 0x0000000000007918 */ /* 0x000fde0000000000 */
[----:B------:R-:W-:-:S15]  /*de50*/  NOP ;  /* 0x0000000000007918 */ /* 0x000fde0000000000 */
[----:B------:R-:W-:-:S15]  /*de60*/  NOP ;  /* 0x0000000000007918 */ /* 0x000fde0000000000 */
[----:B------:R-:W-:-:S04]  /*de70*/  NOP ;  /* 0x0000000000007918 */ /* 0x000fc80000000000 */
[----:B-1----:R-:W1:Y:S01]  /*de80*/  DFMA R6, R4, -UR4, R6 ;  /* 0x8000000404067c2b */ /* 0x002e620008000006 */
[----:B------:R-:W-:Y:S01]  /*de90*/  UMOV UR4, 0x728c5d84 ;  /* 0x728c5d8400047882 */ /* 0x000fe20000000000 */
[----:B------:R-:W-:-:S15]  /*dea0*/  UMOV UR5, 0x3f2df9f0 ;  /* 0x3f2df9f000057882 */ /* 0x000fde0000000000 */
[----:B------:R-:W-:-:S15]  /*deb0*/  NOP ;  /* 0x0000000000007918 */ /* 0x000fde0000000000 */
[----:B------:R-:W-:-:S15]  /*dec0*/  NOP ;  /* 0x0000000000007918 */ /* 0x000fde0000000000 */
[----:B------:R-:W-:-:S15]  /*ded0*/  NOP ;  /* 0x0000000000007918 */ /* 0x000fde0000000000 */
[----:B------:R-:W-:-:S02]  /*dee0*/  NOP ;  /* 0x0000000000007918 */ /* 0x000fc40000000000 */
[----:B-1----:R-:W1:Y:S01]  /*def0*/  DFMA R6, R4, R6, -UR4 ;  /* 0x8000000404067e2b */ /* 0x002e620008000006 */
        /* <DEDUP_REMOVED lines=55> */
[----:B-1----:R-:W1:-:S15]  /*e270*/  DFMA R6, R4, R6, -UR4 ;  /* 0x8000000404067e2b */ /* 0x002e5e0008000006 */
[----:B------:R-:W-:-:S15]  /*e280*/  NOP ;  /* 0x0000000000007918 */ /* 0x000fde0000000000 */
[----:B------:R-:W-:-:S15]  /*e290*/  NOP ;  /* 0x0000000000007918 */ /* 0x000fde0000000000 */
[----:B------:R-:W-:-:S15]  /*e2a0*/  NOP ;  /* 0x0000000000007918 */ /* 0x000fde0000000000 */
[----:B------:R-:W-:-:S04]  /*e2b0*/  NOP ;  /* 0x0000000000007918 */ /* 0x000fc80000000000 */
[----:B-1----:R-:W1:-:S15]  /*e2c0*/  DFMA R6, R4, R6, RZ ;  /* 0x000000060406722b */ /* 0x002e5e00000000ff */
[----:B------:R-:W-:-:S15]  /*e2d0*/  NOP ;  /* 0x0000000000007918 */ /* 0x000fde0000000000 */
[----:B------:R-:W-:-:S15]  /*e2e0*/  NOP ;  /* 0x0000000000007918 */ /* 0x000fde0000000000 */
[----:B------:R-:W-:-:S15]  /*e2f0*/  NOP ;  /* 0x0000000000007918 */ /* 0x000fde0000000000 */
[----:B------:R-:W-:-:S04]  /*e300*/  NOP ;  /* 0x0000000000007918 */ /* 0x000fc80000000000 */
[----:B-1----:R1:W2:Y:S02]  /*e310*/  DFMA R8, R6, R8, R8 ;  /* 0x000000080608722b */ /* 0x0022a40000000008 */
.L_x_2849:
[----:B------:R-:W-:Y:S05]  /*e320*/  BSYNC.RECONVERGENT B0 ;  /* 0x0000000000007941 */ /* 0x000fea0003800200 */
.L_x_2847:
[----:B------:R-:W1:Y:S01]  /*e330*/  MUFU.RCP64H R5, R31 ;  /* 0x0000001f00057308 */ /* 0x000e620000001800 */
[----:B------:R-:W3:Y:S01]  /*e340*/  LDCU.64 UR4, c[0x0][0x5e8] ;  /* 0x0000bd00ff0477ac */ /* 0x000ee20008000a00 */
[----:B------:R-:W-:Y:S01]  /*e350*/  VIADD R4, R31, 0x300402 ;  /* 0x003004021f047836 */ /* 0x000fe20000000000 */
[----:B------:R-:W-:Y:S04]  /*e360*/  BSSY.RECONVERGENT B0, `(.L_x_2850) ;  /* 0x000001f000007945 */ /* 0x000fe80003800200 */
[----:B------:R-:W-:Y:S01]  /*e370*/  FSETP.GEU.AND P0, PT, |R4|, 5.8789094863358348022e-39, PT ;  /* 0x004004020400780b */ /* 0x000fe20003f0e200 */
[----:B-1----:R-:W1:-:S15]  /*e380*/  DFMA R6, -R30, R4, 1 ;  /* 0x3ff000001e06742b */ /* 0x002e5e0000000104 */
[----:B------:R-:W-:-:S15]  /*e390*/  NOP ;  /* 0x0000000000007918 */ /* 0x000fde0000000000 */
[----:B------:R-:W-:-:S15]  /*e3a0*/  NOP ;  /* 0x0000000000007918 */ /* 0x000fde0000000000 */
[----:B------:R-:W-:-:S15]  /*e3b0*/  NOP ;  /* 0x0000000000007918 */ /* 0x000fde0000000000 */
[----:B------:R-:W-:-:S04]  /*e3c0*/  NOP ;  /* 0x0000000000007918 */ /* 0x000fc80000000000 */
[----:B-1----:R-:W0:-:S15]  /*e3d0*/  DFMA R6, R6, R6, R6 ;  /* 0x000000060606722b */ /* 0x002e1e0000000006 */
[----:B------:R-:W-:-:S15]  /*e3e0*/  NOP ;  /* 0x0000000000007918 */ /* 0x000fde0000000000 */
[----:B------:R-:W-:-:S15]  /*e3f0*/  NOP ;  /* 0x0000000000007918 */ /* 0x000fde0000000000 */
[----:B------:R-:W-:-:S15]  /*e400*/  NOP ;  /* 0x0000000000007918 */ /* 0x000fde0000000000 */
[----:B------:R-:W-:-:S04]  /*e410*/  NOP ;  /* 0x0000000000007918 */ /* 0x000fc80000000000 */
[----:B0-----:R3:W0:Y:S02]  /*e420*/  DFMA R10, R4, R6, R4 ;  /* 0x00000006040a722b */ /* 0x0016240000000004 */
[----:B---3--:R-:W-:-:S04]  /*e430*/  IADD3 R6, P1, PT, R2, UR4, RZ ;  /* 0x0000000402067c10 */ /* 0x008fc8000ff3e0ff */
[----:B------:R-:W-:-:S15]  /*e440*/  IADD3.X R7, PT, PT, RZ, UR5, RZ, P1, !PT ;  /* 0x00000005ff077c10 */ /* 0x000fde0008ffe4ff */
[----:B------:R-:W-:-:S15]  /*e450*/  NOP ;  /* 0x0000000000007918 */ /* 0x000fde0000000000 */
[----:B------:R-:W-:-:S15]  /*e460*/  NOP ;  /* 0x0000000000007918 */ /* 0x000fde0000000000 */
[----:B------:R-:W-:-:S13]  /*e470*/  NOP ;  /* 0x0000000000007918 */ /* 0x000fda0000000000 */
[----:B0-----:R-:W0:-:S15]  /*e480*/  DFMA R12, -R30, R10, 1 ;  /* 0x3ff000001e0c742b */ /* 0x001e1e000000010a */
[----:B------:R-:W-:-:S15]  /*e490*/  NOP ;  /* 0x0000000000007918 */ /* 0x000fde0000000000 */
[----:B------:R-:W-:-:S15]  /*e4a0*/  NOP ;  /* 0x0000000000007918 */ /* 0x000fde0000000000 */
[----:B------:R-:W-:-:S15]  /*e4b0*/  NOP ;  /* 0x0000000000007918 */ /* 0x000fde0000000000 */
[----:B------:R-:W-:-:S04]  /*e4c0*/  NOP ;  /* 0x0000000000007918 */ /* 0x000fc80000000000 */
[----:B0-----:R0:W1:Y:S02]  /*e4d0*/  DFMA R10, R10, R12, R10 ;  /* 0x0000000c0a0a722b */ /* 0x001064000000000a */
[----:B01----:R-:W-:Y:S05]  /*e4e0*/  @P0 BRA `(.L_x_2851) ;  /* 0x0000000000180947 */ /* 0x003fea0003800000 */
[----:B------:R-:W-:Y:S01]  /*e4f0*/  LOP3.LUT R2, R31, 0x7fffffff, RZ, 0xc0, !PT ;  /* 0x7fffffff1f027812 */ /* 0x000fe200078ec0ff */
[----:B------:R-:W-:Y:S01]  /*e500*/  IMAD.MOV.U32 R4, RZ, RZ, R30 ;  /* 0x000000ffff047224 */ /* 0x000fe200078e001e */
[----:B------:R-:W-:Y:S01]  /*e510*/  MOV R0, 0xe550 ;  /* 0x0000e55000007802 */ /* 0x000fe20000000f00 */
[----:B------:R-:W-:Y:S01]  /*e520*/  IMAD.MOV.U32 R5, RZ, RZ, R31 ;  /* 0x000000ffff057224 */ /* 0x000fe200078e001f */
[----:B------:R-:W-:-:S07]  /*e530*/  IADD3 R2, PT, PT, R2, -0x100000, RZ ;  /* 0xfff0000002027810 */ /* 0x000fce0007ffe0ff */
[----:B--2---:R-:W-:Y:S05]  /*e540*/  CALL.REL.NOINC `($__internal_0_$__cuda_sm20_dblrcp_rn_slowpath_v3) ;  /* 0x0000010c003c7944 */ /* 0x004fea0003c00000 */
.L_x_2851:
[----:B------:R-:W-:Y:S05]  /*e550*/  BSYNC.RECONVERGENT B0 ;  /* 0x0000000000007941 */ /* 0x000fea0003800200 */
.L_x_2850:
        /* <DEDUP_REMOVED lines=17> */
[----:B0-----:R0:W1:Y:S02]  /*e670*/  DMUL R8, R8, R18 ;  /* 0x0000001208087228 */ /* 0x0010640000000000 */
        /* <DEDUP_REMOVED lines=12> */
.L_x_2855:
[----:B------:R-:W0:Y:S02]  /*e740*/  F2I.S64.F64.TRUNC R8, R8 ;  /* 0x0000000800087311 */ /* 0x000e24000030d900 */
[----:B0-----:R-:W-:-:S05]  /*e750*/  IMAD.MOV.U32 R3, RZ, RZ, R8 ;  /* 0x000000ffff037224 */ /* 0x001fca00078e0008 */
[----:B------:R0:W-:Y:S01]  /*e760*/  STG.E.U8 desc[UR36][R6.64], R3 ;  /* 0x0000000306007986 */ /* 0x0001e2000c101124 */
[----:B------:R-:W-:Y:S05]  /*e770*/  BRA `(.L_x_2857) ;  /* 0x0000001000787947 */ /* 0x000fea0003800000 */
.L_x_2854:
        /* <DEDUP_REMOVED lines=9> */
.L_x_2859:
[----:B------:R-:W0:Y:S02]  /*e810*/  F2I.F64.TRUNC R9, R8 ;  /* 0x0000000800097311 */ /* 0x000e24000030d100 */
[----:B0-----:R3:W-:Y:S01]  /*e820*/  STG.E desc[UR36][R6.64], R9 ;  /* 0x0000000906007986 */ /* 0x0017e2000c101924 */
[----:B------:R-:W-:Y:S05]  /*e830*/  BRA `(.L_x_2857) ;  /* 0x0000001000487947 */ /* 0x000fea0003800000 */
.L_x_2858:
[----:B------:R-:W0:Y:S02]  /*e840*/  F2I.F64.TRUNC R9, R8 ;  /* 0x0000000800097311 */ /* 0x000e24000030d100 */
[----:B0-----:R2:W-:Y:S01]  /*e850*/  STG.E.U16 desc[UR36][R6.64], R9 ;  /* 0x0000000906007986 */ /* 0x0015e2000c101524 */
[----:B------:R-:W-:Y:S05]  /*e860*/  BRA `(.L_x_2857) ;  /* 0x00000010003c7947 */ /* 0x000fea0003800000 */
.L_x_2853:
        /* <DEDUP_REMOVED lines=17> */
.L_x_2861:
        /* <DEDUP_REMOVED lines=12> */
.L_x_2860:
        /* <DEDUP_REMOVED lines=18> */
.L_x_2863:
        /* <DEDUP_REMOVED lines=13> */
.L_x_2862:
[----:B------:R0:W-:Y:S01]  /*ec30*/  STG.E.64 desc[UR36][R6.64], R8 ;  /* 0x0000000806007986 */ /* 0x0001e2000c101b24 */
[----:B------:R-:W-:Y:S05]  /*ec40*/  BRA `(.L_x_2857) ;  /* 0x0000000c00447947 */ /* 0x000fea0003800000 */
.L_x_2852:
        /* <DEDUP_REMOVED lines=13> */
.L_x_2867:
        /* <DEDUP_REMOVED lines=10> */
[----:B------:R-:W-:-:S04]  /*edc0*/  MOV R3, 0x80 ;  /* 0x0000008000037802 */ /* 0x000fc80000000f00 */
        /* <DEDUP_REMOVED lines=14> */
.L_x_2870:
[----:B------:R-:W-:-:S04]  /*eeb0*/  SHF.R.U32.HI R3, RZ, 0x18, R5 ;  /* 0x00000018ff037819 */ /* 0x000fc80000011605 */
[----:B------:R-:W-:-:S07]  /*eec0*/  LOP3.LUT R3, R0, 0x80, R3, 0xf8, !PT ;  /* 0x0000008000037812 */ /* 0x000fce00078ef803 */
.L_x_2869:
[----:B------:R-:W-:Y:S05]  /*eed0*/  BSYNC.RECONVERGENT B0 ;  /* 0x0000000000007941 */ /* 0x000fea0003800200 */
.L_x_2868:
[----:B------:R0:W-:Y:S01]  /*eee0*/  STG.E.U8 desc[UR36][R6.64], R3 ;  /* 0x0000000306007986 */ /* 0x0001e2000c101124 */
[----:B------:R-:W-:Y:S05]  /*eef0*/  BRA `(.L_x_2857) ;  /* 0x0000000800987947 */ /* 0x000fea0003800000 */
.L_x_2866:
        /* <DEDUP_REMOVED lines=25> */
.L_x_2873:
[----:B------:R-:W-:-:S04]  /*f090*/  SHF.R.U32.HI R3, RZ, 0x18, R5 ;  /* 0x00000018ff037819 */ /* 0x000fc80000011605 */
[----:B------:R-:W-:-:S07]  /*f0a0*/  LOP3.LUT R3, R0, 0x80, R3, 0xf8, !PT ;  /* 0x0000008000037812 */ /* 0x000fce00078ef803 */
.L_x_2872:
[----:B------:R-:W-:Y:S05]  /*f0b0*/  BSYNC.RECONVERGENT B0 ;  /* 0x0000000000007941 */ /* 0x000fea0003800200 */
.L_x_2871:
[----:B------:R0:W-:Y:S01]  /*f0c0*/  STG.E.U8 desc[UR36][R6.64], R3 ;  /* 0x0000000306007986 */ /* 0x0001e2000c101124 */
[----:B------:R-:W-:Y:S05]  /*f0d0*/  BRA `(.L_x_2857) ;  /* 0x0000000800207947 */ /* 0x000fea0003800000 */
.L_x_2865:
        /* <DEDUP_REMOVED lines=30> */
.L_x_2875:
[----:B------:R-:W0:Y:S02]  /*f2c0*/  F2I.U64.F64.TRUNC R8, R8 ;  /* 0x0000000800087311 */ /* 0x000e24000030d800 */
[----:B0-----:R0:W-:Y:S01]  /*f2d0*/  STG.E.64 desc[UR36][R6.64], R8 ;  /* 0x0000000806007986 */ /* 0x0011e2000c101b24 */
[----:B------:R-:W-:Y:S05]  /*f2e0*/  BRA `(.L_x_2857) ;  /* 0x00000004009c7947 */ /* 0x000fea0003800000 */
.L_x_2874:
[----:B------:R-:W0:Y:S02]  /*f2f0*/  F2I.U32.F64.TRUNC R9, R8 ;  /* 0x0000000800097311 */ /* 0x000e24000030d000 */
[----:B0-----:R0:W-:Y:S01]  /*f300*/  STG.E desc[UR36][R6.64], R9 ;  /* 0x0000000906007986 */ /* 0x0011e2000c101924 */
[----:B------:R-:W-:Y:S05]  /*f310*/  BRA `(.L_x_2857) ;  /* 0x0000000400907947 */ /* 0x000fea0003800000 */
.L_x_2864:
        /* <DEDUP_REMOVED lines=10> */
.L_x_2877:
[----:B------:R-:W-:-:S05]  /*f3c0*/  CS2R R10, SRZ ;  /* 0x00000000000a7805 */ /* 0x000fca000001ff00 */
[----:B------:R0:W-:Y:S01]  /*f3d0*/  STG.E.128 desc[UR36][R6.64], R8 ;  /* 0x0000000806007986 */ /* 0x0001e2000c101d24 */
[----:B------:R-:W-:Y:S05]  /*f3e0*/  BRA `(.L_x_2857) ;  /* 0x00000004005c7947 */ /* 0x000fea0003800000 */
.L_x_2876:
[----:B------:R-:W-:-:S09]  /*f3f0*/  UISETP.NE.AND UP0, UPT, UR4, 0xf, UPT ;  /* 0x0000000f0400788c */ /* 0x000fd2000bf05270 */
[----:B------:R-:W-:Y:S05]  /*f400*/  BRA.U !UP0, `(.L_x_2878) ;  /* 0x0000000508287547 */ /* 0x000fea000b800000 */
[----:B------:R-:W-:-:S09]  /*f410*/  UISETP.NE.AND UP0, UPT, UR4, 0x17, UPT ;  /* 0x000000170400788c */ /* 0x000fd2000bf05270 */
[----:B------:R-:W-:Y:S05]  /*f420*/  BRA.U !UP0, `(.L_x_2879) ;  /* 0x0000000108b07547 */ /* 0x000fea000b800000 */
[----:B------:R-:W-:-:S09]  /*f430*/  UISETP.NE.AND UP0, UPT, UR4, 0x18, UPT ;  /* 0x000000180400788c */ /* 0x000fd2000bf05270 */
[----:B------:R-:W-:Y:S05]  /*f440*/  BRA.U !UP0, `(.L_x_2880) ;  /* 0x0000000108447547 */ /* 0x000fea000b800000 */
.L_x_2856:
        /* <DEDUP_REMOVED lines=16> */
.L_x_2881:
[----:B------:R-:W-:Y:S05]  /*f550*/  BRA `(.L_x_2857) ;  /* 0x0000000400007947 */ /* 0x000fea0003800000 */
.L_x_2880:
        /* <DEDUP_REMOVED lines=21> */
.L_x_2883:
[----:B------:R-:W-:Y:S05]  /*f6b0*/  BSYNC.RECONVERGENT B0 ;  /* 0x0000000000007941 */ /* 0x000fea0003800200 */
.L_x_2882:
[----:B------:R-:W-:-:S05]  /*f6c0*/  LOP3.LUT R3, R0, 0x80, R3, 0xf8, !PT ;  /* 0x0000008000037812 */ /* 0x000fca00078ef803 */
[----:B------:R0:W-:Y:S01]  /*f6d0*/  STG.E.U8 desc[UR36][R6.64], R3 ;  /* 0x0000000306007986 */ /* 0x0001e2000c101124 */
[----:B------:R-:W-:Y:S05]  /*f6e0*/  BRA `(.L_x_2857) ;  /* 0x00000000009c7947 */ /* 0x000fea0003800000 */
.L_x_2879:
        /* <DEDUP_REMOVED lines=20> */
.L_x_2885:
[----:B------:R-:W-:Y:S01]  /*f830*/  IMAD.MOV.U32 R0, RZ, RZ, 0x7f ;  /* 0x0000007fff007424 */ /* 0x000fe200078e00ff */
[----:B------:R-:W-:-:S04]  /*f840*/  ISETP.GT.U32.AND P0, PT, R2, 0x7f800000, PT ;  /* 0x7f8000000200780c */ /* 0x000fc80003f04070 */
[----:B------:R-:W-:-:S09]  /*f850*/  SEL R0, R0, 0x7c, P0 ;  /* 0x0000007c00007807 */ /* 0x000fd20000000000 */
.L_x_2886:
[----:B------:R-:W-:Y:S05]  /*f860*/  BSYNC.RECONVERGENT B0 ;  /* 0x0000000000007941 */ /* 0x000fea0003800200 */
.L_x_2884:
[----:B------:R-:W-:-:S04]  /*f870*/  SHF.R.U32.HI R3, RZ, 0x18, R3 ;  /* 0x00000018ff037819 */ /* 0x000fc80000011603 */
[----:B------:R-:W-:-:S05]  /*f880*/  LOP3.LUT R3, R0, 0x80, R3, 0xf8, !PT ;  /* 0x0000008000037812 */ /* 0x000fca00078ef803 */
[----:B------:R0:W-:Y:S01]  /*f890*/  STG.E.U8 desc[UR36][R6.64], R3 ;  /* 0x0000000306007986 */ /* 0x0001e2000c101124 */
[----:B------:R-:W-:Y:S05]  /*f8a0*/  BRA `(.L_x_2857) ;  /* 0x00000000002c7947 */ /* 0x000fea0003800000 */
.L_x_2878:
        /* <DEDUP_REMOVED lines=10> */
[----:B------:R0:W-:Y:S02]  /*f950*/  STG.E.U16 desc[UR36][R6.64], R0 ;  /* 0x0000000006007986 */ /* 0x0001e4000c101524 */
.L_x_2857:
[----:B------:R-:W-:-:S07]  /*f960*/  VIADD R17, R17, 0x80 ;  /* 0x0000008011117836 */ /* 0x000fce0000000000 */
.L_x_2780:
[----:B------:R-:W-:Y:S05]  /*f970*/  BSYNC.RECONVERGENT B6 ;  /* 0x0000000000067941 */ /* 0x000fea0003800200 */
.L_x_2779:
[----:B------:R-:W5:Y:S01]  /*f980*/  LDCU UR4, c[0x0][0x380] ;  /* 0x00007000ff0477ac */ /* 0x000f620008000800 */
[----:B------:R-:W-:Y:S01]  /*f990*/  BSSY.RECONVERGENT B6, `(.L_x_2887) ;  /* 0x00007c1000067945 */ /* 0x000fe20003800200 */
[----:B-----5:R-:W-:-:S13]  /*f9a0*/  ISETP.GE.AND P0, PT, R17, UR4, PT ;  /* 0x0000000411007c0c */ /* 0x020fda000bf06270 */
[----:B------:R-:W-:Y:S05]  /*f9b0*/  @P0 BRA `(.L_x_2888) ;  /* 0x0000007800f80947 */ /* 0x000fea0003800000 */
[----:B------:R-:W5:Y:S01]  /*f9c0*/  LDCU UR4, c[0x0][0x388] ;  /* 0x00007100ff0477ac */ /* 0x000f620008000800 */
[----:B------:R-:W-:Y:S01]  /*f9d0*/  MOV R16, RZ ;  /* 0x000000ff00107202 */ /* 0x000fe20000000f00 */
[----:B0-----:R-:W-:Y:S02]  /*f9e0*/  IMAD.MOV.U32 R0, RZ, RZ, RZ ;  /* 0x000000ffff007224 */ /* 0x001fe400078e00ff */
[----:B------:R-:W-:Y:S01]  /*f9f0*/  IMAD.MOV.U32 R2, RZ, RZ, RZ ;  /* 0x000000ffff027224 */ /* 0x000fe200078e00ff */
[----:B-----5:R-:W-:-:S09]  /*fa00*/  UISETP.NE.AND UP0, UPT, UR4, URZ, UPT ;  /* 0x000000ff0400728c */ /* 0x020fd2000bf05270 */
[----:B------:R-:W-:Y:S05]  /*fa10*/  BRA.U !UP0, `(.L_x_2889) ;  /* 0x0000001508707547 */ /* 0x000fea000b800000 */
[----:B------:R-:W0:Y:S01]  /*fa20*/  LDCU.64 UR4, c[0x0][0x390] ;  /* 0x00007200ff0477ac */ /* 0x000e220008000a00 */
[----:B------:R-:W-:Y:S01]  /*fa30*/  HFMA2 R16, -RZ, RZ, 0, 0 ;  /* 0x00000000ff107431 */ /* 0x000fe200000001ff */
[----:B------:R-:W5:Y:S01]  /*fa40*/  LDCU UR6, c[0x0][0x38c] ;  /* 0x00007180ff0677ac */ /* 0x000f620008000800 */
[----:B------:R-:W1:Y:S01]  /*fa50*/  LDCU.64 UR8, c[0x0][0x4b8] ;  /* 0x00009700ff0877ac */ /* 0x000e620008000a00 */
[----:B------:R-:W-:Y:S02]  /*fa60*/  UISETP.NE.AND UP0, UPT, UR41, URZ, UPT ;  /* 0x000000ff2900728c */ /* 0x000fe4000bf05270 */
[----:B0-----:R-:W-:Y:S01]  /*fa70*/  IMAD.HI.U32 R4, R17, UR4, R16 ;  /* 0x0000000411047c27 */ /* 0x001fe2000f8e0010 */
[----:B------:R-:W0:Y:S04]  /*fa80*/  LDCU UR4, c[0x0][0x4c0] ;  /* 0x00009800ff0477ac */ /* 0x000e280008000800 */
[----:B------:R-:W-:-:S05]  /*fa90*/  SHF.R.U32.HI R5, RZ, UR5, R4 ;  /* 0x00000005ff057c19 */ /* 0x000fca0008011604 */
[----:B------:R-:W-:-:S04]  /*faa0*/  IMAD.MOV R16, RZ, RZ, -R5 ;  /* 0x000000ffff107224 */ /* 0x000fc800078e0a05 */
        /* <DEDUP_REMOVED lines=12> */
[----:B0-----:R-:W-:-:S04]  /*fb70*/  SHF.R.U32.HI R7, RZ, UR4, R6 ;  /* 0x00000004ff077c19 */ /* 0x001fc80008011606 */
[----:B------:R-:W-:-:S05]  /*fb80*/  IADD3 R3, PT, PT, -R7, RZ, RZ ;  /* 0x000000ff07037210 */ /* 0x000fca0007ffe1ff */
[----:B------:R-:W-:-:S04]  /*fb90*/  IMAD R5, R3, UR6, R5 ;  /* 0x0000000603057c24 */ /* 0x000fc8000f8e0205 */
[C---:B-1----:R-:W-:Y:S02]  /*fba0*/  IMAD R2, R5.reuse, UR5, R2 ;  /* 0x0000000505027c24 */ /* 0x042fe4000f8e0202 */
[C---:B-----5:R-:W-:Y:S02]  /*fbb0*/  IMAD R0, R5.reuse, UR8, R0 ;  /* 0x0000000805007c24 */ /* 0x060fe4000f8e0200 */
        /* <DEDUP_REMOVED lines=322> */
.L_x_2889:
        /* <DEDUP_REMOVED lines=18> */
.L_x_2894:
[----:B------:R-:W5:Y:S02]  /*11100*/  LDG.E.U8 R4, desc[UR36][R4.64] ;  /* 0x0000002404047981 */ /* 0x000f64000c1e1100 */
[----:B-----5:R0:W0:Y:S02]  /*11110*/  I2F.F64.U16 R18, R4 ;  /* 0x0000000400127312 */ /* 0x0200240000101800 */
[----:B0-----:R-:W-:Y:S05]  /*11120*/  BRA `(.L_x_2896) ;  /* 0x0000000c00647947 */ /* 0x001fea0003800000 */
.L_x_2893:
        /* <DEDUP_REMOVED lines=9> */
.L_x_2898:
[----:B------:R-:W5:Y:S02]  /*111c0*/  LDG.E R4, desc[UR36][R4.64] ;  /* 0x0000002404047981 */ /* 0x000f64000c1e1900 */
[----:B-----5:R0:W0:Y:S02]  /*111d0*/  I2F.F64 R18, R4 ;  /* 0x0000000400127312 */ /* 0x0200240000201c00 */
[----:B0-----:R-:W-:Y:S05]  /*111e0*/  BRA `(.L_x_2896) ;  /* 0x0000000c00347947 */ /* 0x001fea0003800000 */
.L_x_2897:
[----:B------:R-:W5:Y:S02]  /*111f0*/  LDG.E.U16 R4, desc[UR36][R4.64] ;  /* 0x0000002404047981 */ /* 0x000f64000c1e1500 */
[----:B-----5:R0:W0:Y:S02]  /*11200*/  I2F.F64.S16 R18, R4 ;  /* 0x0000000400127312 */ /* 0x0200240000101c00 */
[----:B0-----:R-:W-:Y:S05]  /*11210*/  BRA `(.L_x_2896) ;  /* 0x0000000c00287947 */ /* 0x001fea0003800000 */
.L_x_2892:
        /* <DEDUP_REMOVED lines=10> */
.L_x_2900:
[----:B------:R-:W5:Y:S02]  /*112c0*/  LDG.E.U16 R0, desc[UR36][R4.64] ;  /* 0x0000002404007981 */ /* 0x000f64000c1e1500 */
[----:B-----5:R-:W-:-:S05]  /*112d0*/  HADD2.F32 R0, -RZ, R0.H0_H0 ;  /* 0x20000000ff007230 */ /* 0x020fca0000004100 */
[----:B------:R-:W-:-:S04]  /*112e0*/  FMUL.FTZ R0, R0, 1 ;  /* 0x3f80000000007820 */ /* 0x000fc80000410000 */
[----:B------:R0:W0:Y:S02]  /*112f0*/  F2F.F64.F32 R18, R0 ;  /* 0x0000000000127310 */ /* 0x0000240000201800 */
[----:B0-----:R-:W-:Y:S05]  /*11300*/  BRA `(.L_x_2896) ;  /* 0x0000000800ec7947 */ /* 0x001fea0003800000 */
.L_x_2899:
        /* <DEDUP_REMOVED lines=10> */
.L_x_2902:
[----:B------:R-:W5:Y:S02]  /*113b0*/  LDG.E.U16 R4, desc[UR36][R4.64] ;  /* 0x0000002404047981 */ /* 0x000f64000c1e1500 */
[----:B-----5:R-:W-:-:S05]  /*113c0*/  HADD2.F32 R0, -RZ, R4.H0_H0 ;  /* 0x20000004ff007230 */ /* 0x020fca0000004100 */
[----:B------:R-:W-:-:S04]  /*113d0*/  FMUL.FTZ R0, R0, 1 ;  /* 0x3f80000000007820 */ /* 0x000fc80000410000 */
[----:B------:R0:W0:Y:S02]  /*113e0*/  F2F.F64.F32 R18, R0 ;  /* 0x0000000000127310 */ /* 0x0000240000201800 */
[----:B0-----:R-:W-:Y:S05]  /*113f0*/  BRA `(.L_x_2896) ;  /* 0x0000000800b07947 */ /* 0x001fea0003800000 */
.L_x_2901:
[----:B------:R0:W5:Y:S01]  /*11400*/  LDG.E.64 R18, desc[UR36][R4.64] ;  /* 0x0000002404127981 */ /* 0x000162000c1e1b00 */
[----:B------:R-:W-:Y:S05]  /*11410*/  BRA `(.L_x_2896) ;  /* 0x0000000800a87947 */ /* 0x000fea0003800000 */
.L_x_2891:
        /* <DEDUP_REMOVED lines=9> */
[----:B------:R-:W-:Y:S02]  /*114b0*/  MOV R18, RZ ;  /* 0x000000ff00127202 */ /* 0x000fe40000000f00 */
[----:B-----5:R-:W-:-:S04]  /*114c0*/  ISETP.NE.AND P0, PT, R4, RZ, PT ;  /* 0x000000ff0400720c */ /* 0x020fc80003f05270 */
[----:B------:R-:W-:Y:S01]  /*114d0*/  FSEL R19, RZ, 1.875, !P0 ;  /* 0x3ff00000ff137808 */ /* 0x000fe20004000000 */
[----:B------:R-:W-:Y:S08]  /*114e0*/  BRA `(.L_x_2896) ;  /* 0x0000000800747947 */ /* 0x000ff00003800000 */
.L_x_2905:
[----:B------:R0:W5:Y:S01]  /*114f0*/  LDG.E.64 R18, desc[UR36][R4.64] ;  /* 0x0000002404127981 */ /* 0x000162000c1e1b00 */
[----:B------:R-:W-:Y:S05]  /*11500*/  BRA `(.L_x_2896) ;  /* 0x00000008006c7947 */ /* 0x000fea0003800000 */
.L_x_2904:
[----:B------:R-:W-:-:S09]  /*11510*/  UISETP.NE.AND UP0, UPT, UR4, 0xf, UPT ;  /* 0x0000000f0400788c */ /* 0x000fd2000bf05270 */
[----:B------:R-:W-:Y:S05]  /*11520*/  BRA.U !UP0, `(.L_x_2906) ;  /* 0x0000000108a07547 */ /* 0x000fea000b800000 */
[----:B------:R-:W-:-:S09]  /*11530*/  UISETP.NE.AND UP0, UPT, UR4, 0x17, UPT ;  /* 0x000000170400788c */ /* 0x000fd2000bf05270 */
[----:B------:R-:W-:Y:S05]  /*11540*/  BRA.U !UP0, `(.L_x_2907) ;  /* 0x00000001085c7547 */ /* 0x000fea000b800000 */
[----:B------:R-:W-:-:S09]  /*11550*/  UISETP.NE.AND UP0, UPT, UR4, 0x18, UPT ;  /* 0x000000180400788c */ /* 0x000fd2000bf05270 */
[----:B------:R-:W-:Y:S05]  /*11560*/  BRA.U UP0, `(.L_x_2895) ;  /* 0x0000000500f87547 */ /* 0x000fea000b800000 */
[----:B------:R-:W5:Y:S01]  /*11570*/  LDG.E.U8 R0, desc[UR36][R4.64] ;  /* 0x0000002404007981 */ /* 0x000f62000c1e1100 */
[----:B-1234-:R-:W-:Y:S02]  /*11580*/  IMAD.MOV.U32 R7, RZ, RZ, 0x1f ;  /* 0x0000001fff077424 */ /* 0x01efe400078e00ff */
[----:B-----5:R-:W-:-:S05]  /*11590*/  IMAD.SHL.U32 R0, R0, 0x1000000, RZ ;  /* 0x0100000000007824 */ /* 0x020fca00078e00ff */
        /* <DEDUP_REMOVED lines=18> */
.L_x_2907:
[----:B------:R-:W5:Y:S02]  /*116c0*/  LDG.E.U8 R4, desc[UR36][R4.64] ;  /* 0x0000002404047981 */ /* 0x000f64000c1e1100 */
[C---:B-----5:R-:W-:Y:S01]  /*116d0*/  IMAD.SHL.U32 R0, R4.reuse, 0x2000000, RZ ;  /* 0x0200000004007824 */ /* 0x060fe200078e00ff */
[----:B-1234-:R-:W-:-:S04]  /*116e0*/  SHF.L.U32 R6, R4, 0x8, RZ ;  /* 0x0000000804067819 */ /* 0x01efc800000006ff */
        /* <DEDUP_REMOVED lines=12> */
.L_x_2906:
[----:B------:R-:W5:Y:S02]  /*117b0*/  LDG.E.U16 R0, desc[UR36][R4.64] ;  /* 0x0000002404007981 */ /* 0x000f64000c1e1500 */
[----:B-----5:R-:W-:-:S04]  /*117c0*/  IMAD.U32 R0, R0, 0x10000, RZ ;  /* 0x0001000000007824 */ /* 0x020fc800078e00ff */
[----:B------:R-:W-:-:S04]  /*117d0*/  FMUL.FTZ R0, R0, 1 ;  /* 0x3f80000000007820 */ /* 0x000fc80000410000 */
[----:B------:R0:W0:Y:S02]  /*117e0*/  F2F.F64.F32 R18, R0 ;  /* 0x0000000000127310 */ /* 0x0000240000201800 */
[----:B0-----:R-:W-:Y:S05]  /*117f0*/  BRA `(.L_x_2896) ;  /* 0x0000000400b07947 */ /* 0x001fea0003800000 */
.L_x_2903:
        /* <DEDUP_REMOVED lines=11> */
.L_x_2910:
[----:B------:R-:W5:Y:S01]  /*118b0*/  LDG.E.U8 R4, desc[UR36][R4.64] ;  /* 0x0000002404047981 */ /* 0x000f62000c1e1100 */
[----:B------:R-:W-:Y:S02]  /*118c0*/  CS2R R18, SRZ ;  /* 0x0000000000127805 */ /* 0x000fe4000001ff00 */
[----:B-----5:R-:W-:-:S13]  /*118d0*/  ISETP.NE.AND P0, PT, R4, RZ, PT ;  /* 0x000000ff0400720c */ /* 0x020fda0003f05270 */
[----:B------:R-:W-:Y:S05]  /*118e0*/  @!P0 BRA `(.L_x_2896) ;  /* 0x0000000400748947 */ /* 0x000fea0003800000 */
[----:B------:R-:W-:-:S13]  /*118f0*/  ISETP.NE.AND P0, PT, R4, 0x80, PT ;  /* 0x000000800400780c */ /* 0x000fda0003f05270 */
[----:B------:R-:W-:Y:S01]  /*11900*/  @!P0 MOV R18, 0x20000000 ;  /* 0x2000000000128802 */ /* 0x000fe20000000f00 */
[----:B------:R-:W-:Y:S01]  /*11910*/  @!P0 IMAD.MOV.U32 R19, RZ, RZ, 0x7ff80000 ;  /* 0x7ff80000ff138424 */ /* 0x000fe200078e00ff */
        /* <DEDUP_REMOVED lines=14> */
.L_x_2912:
[----:B------:R-:W-:Y:S05]  /*11a00*/  BSYNC.RECONVERGENT B0 ;  /* 0x0000000000007941 */ /* 0x000fea0003800200 */
.L_x_2911:
[----:B------:R-:W-:Y:S01]  /*11a10*/  IMAD.SHL.U32 R0, R0, 0x100000, RZ ;  /* 0x0010000000007824 */ /* 0x000fe200078e00ff */
[----:B------:R-:W-:-:S04]  /*11a20*/  LEA R3, R3, 0x3b800000, 0x17 ;  /* 0x3b80000003037811 */ /* 0x000fc800078eb8ff */
[----:B------:R-:W-:-:S05]  /*11a30*/  LOP3.LUT R0, R3, R0, R7, 0xfe, !PT ;  /* 0x0000000003007212 */ /* 0x000fca00078efe07 */
[----:B------:R-:W-:-:S04]  /*11a40*/  FMUL.FTZ R0, R0, 1 ;  /* 0x3f80000000007820 */ /* 0x000fc80000410000 */
[----:B------:R0:W1:Y:S02]  /*11a50*/  F2F.F64.F32 R18, R0 ;  /* 0x0000000000127310 */ /* 0x0000640000201800 */
[----:B01----:R-:W-:Y:S05]  /*11a60*/  BRA `(.L_x_2896) ;  /* 0x0000000400147947 */ /* 0x003fea0003800000 */
.L_x_2909:
        /* <DEDUP_REMOVED lines=21> */
.L_x_2914:
[----:B------:R-:W-:Y:S05]  /*11bc0*/  BSYNC.RECONVERGENT B0 ;  /* 0x0000000000007941 */ /* 0x000fea0003800200 */
.L_x_2913:
[----:B------:R-:W-:Y:S02]  /*11bd0*/  SHF.L.U32 R0, R0, 0x15, RZ ;  /* 0x0000001500007819 */ /* 0x000fe400000006ff */
[----:B------:R-:W-:-:S04]  /*11be0*/  LEA R3, R3, 0x37800000, 0x17 ;  /* 0x3780000003037811 */ /* 0x000fc800078eb8ff */
[----:B------:R-:W-:-:S05]  /*11bf0*/  LOP3.LUT R0, R3, R0, R7, 0xfe, !PT ;  /* 0x0000000003007212 */ /* 0x000fca00078efe07 */
[----:B------:R-:W-:-:S04]  /*11c00*/  FMUL.FTZ R0, R0, 1 ;  /* 0x3f80000000007820 */ /* 0x000fc80000410000 */
[----:B------:R0:W1:Y:S02]  /*11c10*/  F2F.F64.F32 R18, R0 ;  /* 0x0000000000127310 */ /* 0x0000640000201800 */
[----:B01----:R-:W-:Y:S05]  /*11c20*/  BRA `(.L_x_2896) ;  /* 0x0000000000a47947 */ /* 0x003fea0003800000 */
.L_x_2908:
[----:B------:R-:W-:-:S09]  /*11c30*/  UISETP.NE.AND UP0, UPT, UR4, 0x1c, UPT ;  /* 0x0000001c0400788c */ /* 0x000fd2000bf05270 */
[----:B------:R-:W-:Y:S05]  /*11c40*/  BRA.U !UP0, `(.L_x_2915) ;  /* 0x0000000108947547 */ /* 0x000fea000b800000 */
[----:B------:R-:W-:-:S09]  /*11c50*/  UISETP.NE.AND UP0, UPT, UR4, 0x1d, UPT ;  /* 0x0000001d0400788c */ /* 0x000fd2000bf05270 */
[----:B------:R-:W-:Y:S05]  /*11c60*/  BRA.U !UP0, `(.L_x_2916) ;  /* 0x0000000108807547 */ /* 0x000fea000b800000 */
[----:B------:R-:W-:-:S09]  /*11c70*/  UISETP.NE.AND UP0, UPT, UR4, 0x2c, UPT ;  /* 0x0000002c0400788c */ /* 0x000fd2000bf05270 */
[----:B------:R-:W-:Y:S05]  /*11c80*/  BRA.U UP0, `(.L_x_2895) ;  /* 0x0000000100307547 */ /* 0x000fea000b800000 */
[----:B------:R-:W5:Y:S01]  /*11c90*/  LDG.E.U8 R0, desc[UR36][R4.64] ;  /* 0x0000002404007981 */ /* 0x000f62000c1e1100 */
[----:B------:R-:W-:Y:S02]  /*11ca0*/  IMAD.MOV.U32 R18, RZ, RZ, 0x0 ;  /* 0x00000000ff127424 */ /* 0x000fe400078e00ff */
[----:B------:R-:W-:Y:S01]  /*11cb0*/  IMAD.MOV.U32 R19, RZ, RZ, 0x38000000 ;  /* 0x38000000ff137424 */ /* 0x000fe200078e00ff */
[----:B-----5:R-:W-:-:S13]  /*11cc0*/  ISETP.NE.AND P0, PT, R0, RZ, PT ;  /* 0x000000ff0000720c */ /* 0x020fda0003f05270 */
[----:B------:R-:W-:Y:S05]  /*11cd0*/  @!P0 BRA `(.L_x_2896) ;  /* 0x0000000000788947 */ /* 0x000fea0003800000 */
[----:B------:R-:W-:-:S13]  /*11ce0*/  ISETP.NE.AND P0, PT, R0, 0xff, PT ;  /* 0x000000ff0000780c */ /* 0x000fda0003f05270 */
[----:B------:R-:W-:Y:S01]  /*11cf0*/  @P0 SHF.L.U32 R0, R0, 0x17, RZ ;  /* 0x0000001700000819 */ /* 0x000fe200000006ff */
[----:B------:R-:W-:Y:S02]  /*11d00*/  @!P0 IMAD.MOV.U32 R18, RZ, RZ, 0x20000000 ;  /* 0x20000000ff128424 */ /* 0x000fe400078e00ff */
[----:B------:R-:W-:Y:S02]  /*11d10*/  @!P0 IMAD.MOV.U32 R19, RZ, RZ, 0x7ff80000 ;  /* 0x7ff80000ff138424 */ /* 0x000fe400078e00ff */
[----:B------:R-:W-:-:S04]  /*11d20*/  @P0 FMUL.FTZ R0, R0, 1 ;  /* 0x3f80000000000820 */ /* 0x000fc80000410000 */
[----:B------:R0:W0:Y:S02]  /*11d30*/  @P0 F2F.F64.F32 R18, R0 ;  /* 0x0000000000120310 */ /* 0x0000240000201800 */
[----:B0-----:R-:W-:Y:S05]  /*11d40*/  BRA `(.L_x_2896) ;  /* 0x00000000005c7947 */ /* 0x001fea0003800000 */
.L_x_2895:
[----:B------:R-:W-:Y:S01]  /*11d50*/  MOV R0, 0x0 ;  /* 0x0000000000007802 */ /* 0x000fe20000000f00 */
[----:B------:R-:W0:Y:S01]  /*11d60*/  LDCU.64 UR4, c[0x4][0x128] ;  /* 0x01002500ff0477ac */ /* 0x000e220008000a00 */
[----:B----4-:R-:W-:Y:S02]  /*11d70*/  HFMA2 R8, -RZ, RZ, 0, 4.64916229248046875e-06 ;  /* 0x0000004eff087431 */ /* 0x010fe400000001ff */
[----:B------:R-:W-:Y:S01]  /*11d80*/  IMAD.MOV.U32 R12, RZ, RZ, 0x1 ;  /* 0x00000001ff0c7424 */ /* 0x000fe200078e00ff */
[----:B------:R4:W4:Y:S01]  /*11d90*/  LDC.64 R14, c[0x4][R0] ;  /* 0x01000000000e7b82 */ /* 0x0009220000000a00 */
[----:B------:R-:W1:Y:S01]  /*11da0*/  LDCU.64 UR6, c[0x4][0x130] ;  /* 0x01002600ff0677ac */ /* 0x000e620008000a00 */
[----:B------:R-:W-:Y:S01]  /*11db0*/  IMAD.MOV.U32 R13, RZ, RZ, RZ ;  /* 0x000000ffff0d7224 */ /* 0x000fe200078e00ff */
[----:B------:R-:W5:Y:S01]  /*11dc0*/  LDCU.64 UR8, c[0x4][0x8] ;  /* 0x01000100ff0877ac */ /* 0x000f620008000a00 */
[----:B0-----:R-:W-:Y:S01]  /*11dd0*/  MOV R4, UR4 ;  /* 0x0000000400047c02 */ /* 0x001fe20008000f00 */
[----:B------:R-:W-:-:S02]  /*11de0*/  IMAD.U32 R5, RZ, RZ, UR5 ;  /* 0x00000005ff057e24 */ /* 0x000fc4000f8e00ff */
[----:B-123--:R-:W-:Y:S01]  /*11df0*/  IMAD.U32 R6, RZ, RZ, UR6 ;  /* 0x00000006ff067e24 */ /* 0x00efe2000f8e00ff */
[----:B------:R-:W-:Y:S01]  /*11e00*/  MOV R7, UR7 ;  /* 0x0000000700077c02 */ /* 0x000fe20008000f00 */
[----:B-----5:R-:W-:Y:S02]  /*11e10*/  IMAD.U32 R10, RZ, RZ, UR8 ;  /* 0x00000008ff0a7e24 */ /* 0x020fe4000f8e00ff */
[----:B------:R-:W-:-:S07]  /*11e20*/  IMAD.U32 R11, RZ, RZ, UR9 ;  /* 0x00000009ff0b7e24 */ /* 0x000fce000f8e00ff */
[----:B------:R-:W-:-:S07]  /*11e30*/  LEPC R20, `(.L_x_2917) ;  /* 0x000000001014794e */ /* 0x000fce0000000000 */
[----:B----4-:R-:W-:Y:S05]  /*11e40*/  CALL.ABS.NOINC R14 ;  /* 0x000000000e007343 */ /* 0x010fea0003c00000 */
.L_x_2917:
[----:B------:R-:W-:Y:S01]  /*11e50*/  CS2R R18, SRZ ;  /* 0x0000000000127805 */ /* 0x000fe2000001ff00 */
[----:B------:R-:W-:Y:S06]  /*11e60*/  BRA `(.L_x_2896) ;  /* 0x0000000000147947 */ /* 0x000fec0003800000 */
.L_x_2916:
[----:B------:R-:W5:Y:S02]  /*11e70*/  LDG.E.64 R18, desc[UR36][R4.64] ;  /* 0x0000002404127981 */ /* 0x000f64000c1e1b00 */
[----:B-----5:R-:W0:Y:S02]  /*11e80*/  I2F.F64.U64 R18, R18 ;  /* 0x0000001200127312 */ /* 0x020e240000301800 */
[----:B0-----:R-:W-:Y:S05]  /*11e90*/  BRA `(.L_x_2896) ;  /* 0x0000000000087947 */ /* 0x001fea0003800000 */
.L_x_2915:
[----:B------:R-:W5:Y:S02]  /*11ea0*/  LDG.E R4, desc[UR36][R4.64] ;  /* 0x0000002404047981 */ /* 0x000f64000c1e1900 */
[----:B-----5:R0:W0:Y:S02]  /*11eb0*/  I2F.F64.U32 R18, R4 ;  /* 0x0000000400127312 */ /* 0x0200240000201800 */
.L_x_2896:
[----:B------:R-:W-:Y:S05]  /*11ec0*/  BSYNC.RECONVERGENT B7 ;  /* 0x0000000000077941 */ /* 0x000fea0003800200 */
.L_x_2890:
        /* <DEDUP_REMOVED lines=18> */
.L_x_2922:
[----:B------:R-:W2:Y:S02]  /*11ff0*/  LDG.E.U8 R4, desc[UR36][R4.64] ;  /* 0x0000002404047981 */ /* 0x000ea4000c1e1100 */
[----:B--2---:R0:W2:Y:S02]  /*12000*/  I2F.F64.U16 R28, R4 ;  /* 0x00000004001c7312 */ /* 0x0040a40000101800 */
[----:B0-2---:R-:W-:Y:S05]  /*12010*/  BRA `(.L_x_2924) ;  /* 0x0000000c00647947 */ /* 0x005fea0003800000 */
.L_x_2921:
        /* <DEDUP_REMOVED lines=9> */
.L_x_2926:
[----:B------:R-:W2:Y:S02]  /*120b0*/  LDG.E R4, desc[UR36][R4.64] ;  /* 0x0000002404047981 */ /* 0x000ea4000c1e1900 */
[----:B--2---:R0:W2:Y:S02]  /*120c0*/  I2F.F64 R28, R4 ;  /* 0x00000004001c7312 */ /* 0x0040a40000201c00 */
[----:B0-2---:R-:W-:Y:S05]  /*120d0*/  BRA `(.L_x_2924) ;  /* 0x0000000c00347947 */ /* 0x005fea0003800000 */
.L_x_2925:
[----:B------:R-:W2:Y:S02]  /*120e0*/  LDG.E.U16 R4, desc[UR36][R4.64] ;  /* 0x0000002404047981 */ /* 0x000ea4000c1e1500 */
[----:B--2---:R0:W2:Y:S02]  /*120f0*/  I2F.F64.S16 R28, R4 ;  /* 0x00000004001c7312 */ /* 0x0040a40000101c00 */
[----:B0-2---:R-:W-:Y:S05]  /*12100*/  BRA `(.L_x_2924) ;  /* 0x0000000c00287947 */ /* 0x005fea0003800000 */
.L_x_2920:
        /* <DEDUP_REMOVED lines=10> */
.L_x_2928:
[----:B------:R-:W2:Y:S02]  /*121b0*/  LDG.E.U16 R0, desc[UR36][R4.64] ;  /* 0x0000002404007981 */ /* 0x000ea4000c1e1500 */
[----:B--2---:R-:W-:-:S05]  /*121c0*/  HADD2.F32 R0, -RZ, R0.H0_H0 ;  /* 0x20000000ff007230 */ /* 0x004fca0000004100 */
[----:B------:R-:W-:-:S04]  /*121d0*/  FMUL.FTZ R0, R0, 1 ;  /* 0x3f80000000007820 */ /* 0x000fc80000410000 */
[----:B------:R0:W2:Y:S02]  /*121e0*/  F2F.F64.F32 R28, R0 ;  /* 0x00000000001c7310 */ /* 0x0000a40000201800 */
[----:B0-2---:R-:W-:Y:S05]  /*121f0*/  BRA `(.L_x_2924) ;  /* 0x0000000800ec7947 */ /* 0x005fea0003800000 */
.L_x_2927:
        /* <DEDUP_REMOVED lines=10> */
.L_x_2930:
[----:B------:R-:W2:Y:S02]  /*122a0*/  LDG.E.U16 R4, desc[UR36][R4.64] ;  /* 0x0000002404047981 */ /* 0x000ea4000c1e1500 */
[----:B--2---:R-:W-:-:S05]  /*122b0*/  HADD2.F32 R0, -RZ, R4.H0_H0 ;  /* 0x20000004ff007230 */ /* 0x004fca0000004100 */
[----:B------:R-:W-:-:S04]  /*122c0*/  FMUL.FTZ R0, R0, 1 ;  /* 0x3f80000000007820 */ /* 0x000fc80000410000 */
[----:B------:R0:W2:Y:S02]  /*122d0*/  F2F.F64.F32 R28, R0 ;  /* 0x00000000001c7310 */ /* 0x0000a40000201800 */
[----:B0-2---:R-:W-:Y:S05]  /*122e0*/  BRA `(.L_x_2924) ;  /* 0x0000000800b07947 */ /* 0x005fea0003800000 */
.L_x_2929:
[----:B------:R0:W5:Y:S01]  /*122f0*/  LDG.E.64 R28, desc[UR36][R4.64] ;  /* 0x00000024041c7981 */ /* 0x000162000c1e1b00 */
[----:B------:R-:W-:Y:S05]  /*12300*/  BRA `(.L_x_2924) ;  /* 0x0000000800a87947 */ /* 0x000fea0003800000 */
.L_x_2919:
        /* <DEDUP_REMOVED lines=13> */
.L_x_2933:
[----:B------:R0:W5:Y:S01]  /*123e0*/  LDG.E.64 R28, desc[UR36][R4.64] ;  /* 0x00000024041c7981 */ /* 0x000162000c1e1b00 */
[----:B------:R-:W-:Y:S05]  /*123f0*/  BRA `(.L_x_2924) ;  /* 0x00000008006c7947 */ /* 0x000fea0003800000 */
.L_x_2932:
[----:B------:R-:W-:-:S09]  /*12400*/  UISETP.NE.AND UP0, UPT, UR4, 0xf, UPT ;  /* 0x0000000f0400788c */ /* 0x000fd2000bf05270 */
[----:B------:R-:W-:Y:S05]  /*12410*/  BRA.U !UP0, `(.L_x_2934) ;  /* 0x0000000108a07547 */ /* 0x000fea000b800000 */
[----:B------:R-:W-:-:S09]  /*12420*/  UISETP.NE.AND UP0, UPT, UR4, 0x17, UPT ;  /* 0x000000170400788c */ /* 0x000fd2000bf05270 */
[----:B------:R-:W-:Y:S05]  /*12430*/  BRA.U !UP0, `(.L_x_2935) ;  /* 0x00000001085c7547 */ /* 0x000fea000b800000 */
[----:B------:R-:W-:-:S09]  /*12440*/  UISETP.NE.AND UP0, UPT, UR4, 0x18, UPT ;  /* 0x000000180400788c */ /* 0x000fd2000bf05270 */
[----:B------:R-:W-:Y:S05]  /*12450*/  BRA.U UP0, `(.L_x_2923) ;  /* 0x0000000500f87547 */ /* 0x000fea000b800000 */
[----:B------:R-:W2:Y:S02]  /*12460*/  LDG.E.U8 R0, desc[UR36][R4.64] ;  /* 0x0000002404007981 */ /* 0x000ea4000c1e1100 */
[----:B-1234-:R-:W-:Y:S01]  /*12470*/  MOV R7, 0x1f ;  /* 0x0000001f00077802 */ /* 0x01efe20000000f00 */
[----:B------:R-:W-:-:S05]  /*12480*/  IMAD.SHL.U32 R0, R0, 0x1000000, RZ ;  /* 0x0100000000007824 */ /* 0x000fca00078e00ff */
        /* <DEDUP_REMOVED lines=18> */
.L_x_2935:
[----:B------:R-:W2:Y:S02]  /*125b0*/  LDG.E.U8 R4, desc[UR36][R4.64] ;  /* 0x0000002404047981 */ /* 0x000ea4000c1e1100 */
[C---:B--2---:R-:W-:Y:S01]  /*125c0*/  SHF.L.U32 R0, R4.reuse, 0x19, RZ ;  /* 0x0000001904007819 */ /* 0x044fe200000006ff */
[----:B-1-34-:R-:W-:-:S03]  /*125d0*/  IMAD.SHL.U32 R6, R4, 0x100, RZ ;  /* 0x0000010004067824 */ /* 0x01afc600078e00ff */
        /* <DEDUP_REMOVED lines=12> */
.L_x_2934:
[----:B------:R-:W2:Y:S02]  /*126a0*/  LDG.E.U16 R0, desc[UR36][R4.64] ;  /* 0x0000002404007981 */ /* 0x000ea4000c1e1500 */
[----:B--2---:R-:W-:-:S05]  /*126b0*/  SHF.L.U32 R0, R0, 0x10, RZ ;  /* 0x0000001000007819 */ /* 0x004fca00000006ff */
[----:B------:R-:W-:-:S04]  /*126c0*/  FMUL.FTZ R0, R0, 1 ;  /* 0x3f80000000007820 */ /* 0x000fc80000410000 */
[----:B------:R0:W2:Y:S02]  /*126d0*/  F2F.F64.F32 R28, R0 ;  /* 0x00000000001c7310 */ /* 0x0000a40000201800 */
[----:B0-2---:R-:W-:Y:S05]  /*126e0*/  BRA `(.L_x_2924) ;  /* 0x0000000400b07947 */ /* 0x005fea0003800000 */
.L_x_2931:
        /* <DEDUP_REMOVED lines=11> */
.L_x_2938:
        /* <DEDUP_REMOVED lines=10> */
[----:B-1--4-:R-:W-:Y:S02]  /*12840*/  LOP3.LUT P0, R3, R0, 0xf, RZ, 0xc0, !PT ;  /* 0x0000000f00037812 */ /* 0x012fe4000780c0ff */
        /* <DEDUP_REMOVED lines=10> */
.L_x_2940:
[----:B------:R-:W-:Y:S05]  /*128f0*/  BSYNC.RECONVERGENT B0 ;  /* 0x0000000000007941 */ /* 0x000fea0003800200 */
.L_x_2939:
[----:B------:R-:W-:Y:S01]  /*12900*/  IMAD.SHL.U32 R0, R0, 0x100000, RZ ;  /* 0x0010000000007824 */ /* 0x000fe200078e00ff */
[----:B------:R-:W-:-:S04]  /*12910*/  LEA R3, R3, 0x3b800000, 0x17 ;  /* 0x3b80000003037811 */ /* 0x000fc800078eb8ff */
[----:B------:R-:W-:-:S05]  /*12920*/  LOP3.LUT R0, R3, R0, R7, 0xfe, !PT ;  /* 0x0000000003007212 */ /* 0x000fca00078efe07 */
[----:B------:R-:W-:-:S04]  /*12930*/  FMUL.FTZ R0, R0, 1 ;  /* 0x3f80000000007820 */ /* 0x000fc80000410000 */
[----:B------:R0:W1:Y:S02]  /*12940*/  F2F.F64.F32 R28, R0 ;  /* 0x00000000001c7310 */ /* 0x0000640000201800 */
[----:B01----:R-:W-:Y:S05]  /*12950*/  BRA `(.L_x_2924) ;  /* 0x0000000400147947 */ /* 0x003fea0003800000 */
.L_x_2937:
        /* <DEDUP_REMOVED lines=21> */
.L_x_2942:
[----:B------:R-:W-:Y:S05]  /*12ab0*/  BSYNC.RECONVERGENT B0 ;  /* 0x0000000000007941 */ /* 0x000fea0003800200 */
.L_x_2941:
[----:B------:R-:W-:Y:S01]  /*12ac0*/  IMAD.SHL.U32 R0, R0, 0x200000, RZ ;  /* 0x0020000000007824 */ /* 0x000fe200078e00ff */
[----:B------:R-:W-:-:S04]  /*12ad0*/  LEA R3, R3, 0x37800000, 0x17 ;  /* 0x3780000003037811 */ /* 0x000fc800078eb8ff */
[----:B------:R-:W-:-:S05]  /*12ae0*/  LOP3.LUT R0, R3, R0, R7, 0xfe, !PT ;  /* 0x0000000003007212 */ /* 0x000fca00078efe07 */
[----:B------:R-:W-:-:S04]  /*12af0*/  FMUL.FTZ R0, R0, 1 ;  /* 0x3f80000000007820 */ /* 0x000fc80000410000 */
[----:B------:R0:W1:Y:S02]  /*12b00*/  F2F.F64.F32 R28, R0 ;  /* 0x00000000001c7310 */ /* 0x0000640000201800 */
[----:B01----:R-:W-:Y:S05]  /*12b10*/  BRA `(.L_x_2924) ;  /* 0x0000000000a47947 */ /* 0x003fea0003800000 */
.L_x_2936:
[----:B------:R-:W-:-:S09]  /*12b20*/  UISETP.NE.AND UP0, UPT, UR4, 0x1c, UPT ;  /* 0x0000001c0400788c */ /* 0x000fd2000bf05270 */
[----:B------:R-:W-:Y:S05]  /*12b30*/  BRA.U !UP0, `(.L_x_2943) ;  /* 0x0000000108947547 */ /* 0x000fea000b800000 */
[----:B------:R-:W-:-:S09]  /*12b40*/  UISETP.NE.AND UP0, UPT, UR4, 0x1d, UPT ;  /* 0x0000001d0400788c */ /* 0x000fd2000bf05270 */
[----:B------:R-:W-:Y:S05]  /*12b50*/  BRA.U !UP0, `(.L_x_2944) ;  /* 0x0000000108807547 */ /* 0x000fea000b800000 */
[----:B------:R-:W-:-:S09]  /*12b60*/  UISETP.NE.AND UP0, UPT, UR4, 0x2c, UPT ;  /* 0x0000002c0400788c */ /* 0x000fd2000bf05270 */
[----:B------:R-:W-:Y:S05]  /*12b70*/  BRA.U UP0, `(.L_x_2923) ;  /* 0x0000000100307547 */ /* 0x000fea000b800000 */
[----:B------:R-:W2:Y:S01]  /*12b80*/  LDG.E.U8 R0, desc[UR36][R4.64] ;  /* 0x0000002404007981 */ /* 0x000ea2000c1e1100 */
[----:B------:R-:W-:Y:S02]  /*12b90*/  HFMA2 R29, -RZ, RZ, 0.5, 0 ;  /* 0x38000000ff1d7431 */ /* 0x000fe400000001ff */
        /* <DEDUP_REMOVED lines=10> */
.L_x_2923:
[----:B------:R-:W-:Y:S01]  /*12c40*/  MOV R0, 0x0 ;  /* 0x0000000000007802 */ /* 0x000fe20000000f00 */
[----:B------:R-:W0:Y:S01]  /*12c50*/  LDCU.64 UR4, c[0x4][0x128] ;  /* 0x01002500ff0477ac */ /* 0x000e220008000a00 */
[----:B------:R-:W-:Y:S02]  /*12c60*/  HFMA2 R13, -RZ, RZ, 0, 0 ;  /* 0x00000000ff0d7431 */ /* 0x000fe400000001ff */
[----:B----4-:R-:W-:Y:S01]  /*12c70*/  IMAD.MOV.U32 R8, RZ, RZ, 0x4e ;  /* 0x0000004eff087424 */ /* 0x010fe200078e00ff */
[----:B------:R4:W4:Y:S01]  /*12c80*/  LDC.64 R14, c[0x4][R0] ;  /* 0x01000000000e7b82 */ /* 0x0009220000000a00 */
[----:B------:R-:W1:Y:S01]  /*12c90*/  LDCU.64 UR6, c[0x4][0x130] ;  /* 0x01002600ff0677ac */ /* 0x000e620008000a00 */
[----:B------:R-:W-:Y:S01]  /*12ca0*/  IMAD.MOV.U32 R12, RZ, RZ, 0x1 ;  /* 0x00000001ff0c7424 */ /* 0x000fe200078e00ff */
[----:B------:R-:W1:Y:S01]  /*12cb0*/  LDCU.64 UR8, c[0x4][0x8] ;  /* 0x01000100ff0877ac */ /* 0x000e620008000a00 */
[----:B0-----:R-:W-:Y:S02]  /*12cc0*/  IMAD.U32 R4, RZ, RZ, UR4 ;  /* 0x00000004ff047e24 */ /* 0x001fe4000f8e00ff */
[----:B------:R-:W-:Y:S01]  /*12cd0*/  IMAD.U32 R5, RZ, RZ, UR5 ;  /* 0x00000005ff057e24 */ /* 0x000fe2000f8e00ff */
[----:B-123--:R-:W-:Y:S01]  /*12ce0*/  MOV R6, UR6 ;  /* 0x0000000600067c02 */ /* 0x00efe20008000f00 */
[----:B------:R-:W-:-:S02]  /*12cf0*/  IMAD.U32 R7, RZ, RZ, UR7 ;  /* 0x00000007ff077e24 */ /* 0x000fc4000f8e00ff */
[----:B------:R-:W-:Y:S01]  /*12d00*/  IMAD.U32 R10, RZ, RZ, UR8 ;  /* 0x00000008ff0a7e24 */ /* 0x000fe2000f8e00ff */
[----:B------:R-:W-:-:S07]  /*12d10*/  MOV R11, UR9 ;  /* 0x00000009000b7c02 */ /* 0x000fce0008000f00 */
[----:B------:R-:W-:-:S07]  /*12d20*/  LEPC R20, `(.L_x_2945) ;  /* 0x000000001014794e */ /* 0x000fce0000000000 */
[----:B----45:R-:W-:Y:S05]  /*12d30*/  CALL.ABS.NOINC R14 ;  /* 0x000000000e007343 */ /* 0x030fea0003c00000 */
.L_x_2945:
[----:B------:R-:W-:Y:S01]  /*12d40*/  CS2R R28, SRZ ;  /* 0x00000000001c7805 */ /* 0x000fe2000001ff00 */
[----:B------:R-:W-:Y:S06]  /*12d50*/  BRA `(.L_x_2924) ;  /* 0x0000000000147947 */ /* 0x000fec0003800000 */
.L_x_2944:
[----:B------:R-:W2:Y:S02]  /*12d60*/  LDG.E.64 R28, desc[UR36][R4.64] ;  /* 0x00000024041c7981 */ /* 0x000ea4000c1e1b00 */
[----:B--2---:R-:W0:Y:S02]  /*12d70*/  I2F.F64.U64 R28, R28 ;  /* 0x0000001c001c7312 */ /* 0x004e240000301800 */
[----:B0-----:R-:W-:Y:S05]  /*12d80*/  BRA `(.L_x_2924) ;  /* 0x0000000000087947 */ /* 0x001fea0003800000 */
.L_x_2943:
[----:B------:R-:W2:Y:S02]  /*12d90*/  LDG.E R4, desc[UR36][R4.64] ;  /* 0x0000002404047981 */ /* 0x000ea4000c1e1900 */
[----:B--2---:R0:W2:Y:S02]  /*12da0*/  I2F.F64.U32 R28, R4 ;  /* 0x00000004001c7312 */ /* 0x0040a40000201800 */
.L_x_2924:
[----:B------:R-:W-:Y:S05]  /*12db0*/  BSYNC.RECONVERGENT B7 ;  /* 0x0000000000077941 */ /* 0x000fea0003800200 */
.L_x_2918:
[----:B-1234-:R-:W-:Y:S01]  /*12dc0*/  IMAD.MOV.U32 R6, RZ, RZ, 0x652b82fe ;  /* 0x652b82feff067424 */ /* 0x01efe200078e00ff */
[----:B------:R-:W-:Y:S01]  /*12dd0*/  MOV R8, 0x652b82fe ;  /* 0x652b82fe00087802 */ /* 0x000fe20000000f00 */
[----:B------:R-:W-:Y:S01]  /*12de0*/  IMAD.MOV.U32 R7, RZ, RZ, 0x3ff71547 ;  /* 0x3ff71547ff077424 */ /* 0x000fe200078e00ff */
[----:B0-----:R-:W-:Y:S01]  /*12df0*/  MOV R5, 0x3fe62e42 ;  /* 0x3fe62e4200057802 */ /* 0x001fe20000000f00 */
[----:B------:R-:W-:Y:S01]  /*12e00*/  IMAD.MOV.U32 R9, RZ, RZ, 0x3ff71547 ;  /* 0x3ff71547ff097424 */ /* 0x000fe200078e00ff */
[----:B-----5:R-:W0:Y:S01]  /*12e10*/  DADD R10, -RZ, -R28 ;  /* 0x00000000ff0a7229 */ /* 0x020e22000000091c */
[----:B------:R-:W-:Y:S01]  /*12e20*/  IMAD.MOV.U32 R4, RZ, RZ, -0x105c611 ;  /* 0xfefa39efff047424 */ /* 0x000fe200078e00ff */
[----:B0-----:R-:W-:Y:S01]  /*12e30*/  FSETP.GEU.FTZ.AND P0, PT, |R11|, 4.1917929649353027344, PT ;  /* 0x4086232b0b00780b */ /* 0x001fe20003f1e200 */
[----:B------:R-:W-:Y:S01]  /*12e40*/  IMAD.MOV.U32 R24, RZ, RZ, 0x3b39803f ;  /* 0x3b39803fff187424 */ /* 0x000fe200078e00ff */
[----:B------:R-:W-:Y:S01]  /*12e50*/  BSSY.RECONVERGENT B0, `(.L_x_2946) ;  /* 0x00000be000007945 */ /* 0x000fe20003800200 */
[----:B------:R-:W-:Y:S01]  /*12e60*/  IMAD.MOV.U32 R25, RZ, RZ, 0x3c7abc9e ;  /* 0x3c7abc9eff197424 */ /* 0x000fe200078e00ff */
[----:B------:R-:W-:-:S15]  /*12e70*/  FSETP.GEU.FTZ.AND P2, PT, |R29|, 4.1917929649353027344, PT ;  /* 0x4086232b1d00780b */ /* 0x000fde0003f5e200 */
[----:B------:R-:W-:-:S15]  /*12e80*/  NOP ;  /* 0x0000000000007918 */ /* 0x000fde0000000000 */
[----:B------:R-:W-:-:S15]  /*12e90*/  NOP ;  /* 0x0000000000007918 */ /* 0x000fde0000000000 */
[----:B------:R-:W-:-:S13]  /*12ea0*/  NOP ;  /* 0x0000000000007918 */ /* 0x000fda0000000000 */
        /* <DEDUP_REMOVED lines=36> */
[----:B-1----:R-:W-:Y:S01]  /*130f0*/  MOV R22, 0x69ce2bdf ;  /* 0x69ce2bdf00167802 */ /* 0x002fe20000000f00 */
[----:B------:R-:W-:Y:S02]  /*13100*/  IMAD.MOV.U32 R23, RZ, RZ, 0x3e5ade15 ;  /* 0x3e5ade15ff177424 */ /* 0x000fe400078e00ff */
[----:B------:R-:W-:Y:S02]  /*13110*/  HFMA2 R25, -RZ, RZ, 1.642578125, -0.00021207332611083984375 ;  /* 0x3e928af3ff197431 */ /* 0x000fe400000001ff */
[----:B------:R-:W-:-:S15]  /*13120*/  IMAD.MOV.U32 R24, RZ, RZ, -0x35dec16 ;  /* 0xfca213eaff187424 */ /* 0x000fde00078e00ff */
[----:B------:R-:W-:-:S15]  /*13130*/  NOP ;  /* 0x0000000000007918 */ /* 0x000fde0000000000 */
[----:B------:R-:W-:-:S15]  /*13140*/  NOP ;  /* 0x0000000000007918 */ /* 0x000fde0000000000 */
[----:B------:R-:W-:-:S12]  /*13150*/  NOP ;  /* 0x0000000000007918 */ /* 0x000fd80000000000 */
        /* <DEDUP_REMOVED lines=114> */
[----:B0-----:R-:W-:Y:S02]  /*13880*/  IMAD R33, R6, 0x100000, R21 ;  /* 0x0010000006217824 */ /* 0x001fe400078e0215 */
[----:B------:R-:W-:-:S15]  /*13890*/  IMAD.MOV.U32 R32, RZ, RZ, R20 ;  /* 0x000000ffff207224 */ /* 0x000fde00078e0014 */
[----:B------:R-:W-:-:S15]  /*138a0*/  NOP ;  /* 0x0000000000007918 */ /* 0x000fde0000000000 */
[----:B------:R-:W-:-:S15]  /*138b0*/  NOP ;  /* 0x0000000000007918 */ /* 0x000fde0000000000 */
[----:B------:R-:W-:-:S15]  /*138c0*/  NOP ;  /* 0x0000000000007918 */ /* 0x000fde0000000000 */
[----:B------:R-:W0:Y:S02]  /*138d0*/  DFMA R14, R14, R22, 1 ;  /* 0x3ff000000e0e742b */ /* 0x000e240000000016 */
[----:B0-----:R-:W-:Y:S01]  /*138e0*/  LEA R31, R8, R15, 0x14 ;  /* 0x0000000f081f7211 */ /* 0x001fe200078ea0ff */
[----:B------:R-:W-:Y:S01]  /*138f0*/  IMAD.MOV.U32 R30, RZ, RZ, R14 ;  /* 0x000000ffff1e7224 */ /* 0x000fe200078e000e */
[----:B------:R-:W-:Y:S06]  /*13900*/  @!P0 BRA `(.L_x_2947) ;  /* 0x0000000000488947 */ /* 0x000fec0003800000 */
[----:B------:R-:W-:Y:S01]  /*13910*/  FSETP.GEU.FTZ.AND P1, PT, |R11|, 4.2275390625, PT ;  /* 0x408748000b00780b */ /* 0x000fe20003f3e200 */
[----:B------:R-:W-:-:S12]  /*13920*/  DSETP.GT.AND P0, PT, R28, RZ, PT ;  /* 0x000000ff1c00722a */ /* 0x000fd80003f04000 */
[----:B------:R-:W-:Y:S02]  /*13930*/  @!P1 LEA.HI R0, R6, R6, RZ, 0x1 ;  /* 0x0000000606009211 */ /* 0x000fe400078f08ff */
[----:B------:R-:W-:Y:S02]  /*13940*/  @!P1 MOV R10, RZ ;  /* 0x000000ff000a9202 */ /* 0x000fe40000000f00 */
[----:B------:R-:W-:-:S04]  /*13950*/  @!P1 SHF.R.S32.HI R7, RZ, 0x1, R0 ;  /* 0x00000001ff079819 */ /* 0x000fc80000011400 */
[----:B------:R-:W-:Y:S01]  /*13960*/  @!P1 IADD3 R6, PT, PT, R6, -R7, RZ ;  /* 0x8000000706069210 */ /* 0x000fe20007ffe0ff */
[----:B------:R-:W-:-:S03]  /*13970*/  @!P1 IMAD R7, R7, 0x100000, R21 ;  /* 0x0010000007079824 */ /* 0x000fc600078e0215 */
[----:B------:R-:W-:Y:S01]  /*13980*/  @!P1 LEA R11, R6, 0x3ff00000, 0x14 ;  /* 0x3ff00000060b9811 */ /* 0x000fe200078ea0ff */
[----:B------:R-:W-:-:S15]  /*13990*/  @!P1 IMAD.MOV.U32 R6, RZ, RZ, R20 ;  /* 0x000000ffff069224 */ /* 0x000fde00078e0014 */
[----:B------:R-:W-:-:S15]  /*139a0*/  NOP ;  /* 0x0000000000007918 */ /* 0x000fde0000000000 */
[----:B------:R-:W-:-:S09]  /*139b0*/  NOP ;  /* 0x0000000000007918 */ /* 0x000fd20000000000 */
[----:B------:R-:W0:Y:S02]  /*139c0*/  DADD R12, -R28, +INF ;  /* 0x7ff000001c0c7429 */ /* 0x000e240000000100 */
[----:B0-----:R-:W-:Y:S02]  /*139d0*/  FSEL R32, R12, RZ, !P0 ;  /* 0x000000ff0c207208 */ /* 0x001fe40004000000 */
[----:B------:R-:W-:-:S15]  /*139e0*/  FSEL R33, R13, RZ, !P0 ;  /* 0x000000ff0d217208 */ /* 0x000fde0004000000 */
[----:B------:R-:W-:-:S15]  /*139f0*/  NOP ;  /* 0x0000000000007918 */ /* 0x000fde0000000000 */
[----:B------:R-:W-:-:S15]  /*13a00*/  NOP ;  /* 0x0000000000007918 */ /* 0x000fde0000000000 */
[----:B------:R-:W-:-:S15]  /*13a10*/  NOP ;  /* 0x0000000000007918 */ /* 0x000fde0000000000 */
[----:B------:R0:W1:Y:S02]  /*13a20*/  @!P1 DMUL R32, R6, R10 ;  /* 0x0000000a06209228 */ /* 0x0000640000000000 */
.L_x_2947:
[----:B------:R-:W-:Y:S05]  /*13a30*/  BSYNC.RECONVERGENT B0 ;  /* 0x0000000000007941 */ /* 0x000fea0003800200 */
.L_x_2946:
[----:B------:R-:W-:Y:S04]  /*13a40*/  BSSY.RECONVERGENT B0, `(.L_x_2948) ;  /* 0x0000013000007945 */ /* 0x000fe80003800200 */
[----:B------:R-:W-:Y:S05]  /*13a50*/  @!P2 BRA `(.L_x_2949) ;  /* 0x000000000044a947 */ /* 0x000fea0003800000 */
[----:B------:R-:W-:Y:S01]  /*13a60*/  FSETP.GEU.FTZ.AND P0, PT, |R29|, 4.2275390625, PT ;  /* 0x408748001d00780b */ /* 0x000fe20003f1e200 */
[----:B------:R-:W-:-:S12]  /*13a70*/  DSETP.GEU.AND P1, PT, R28, RZ, PT ;  /* 0x000000ff1c00722a */ /* 0x000fd80003f2e000 */
[----:B------:R-:W-:-:S04]  /*13a80*/  @!P0 LEA.HI R0, R8, R8, RZ, 0x1 ;  /* 0x0000000808008211 */ /* 0x000fc800078f08ff */
[----:B------:R-:W-:-:S05]  /*13a90*/  @!P0 SHF.R.S32.HI R3, RZ, 0x1, R0 ;  /* 0x00000001ff038819 */ /* 0x000fca0000011400 */
[----:B0-----:R-:W-:Y:S02]  /*13aa0*/  @!P0 IMAD.IADD R6, R8, 0x1, -R3 ;  /* 0x0000000108068824 */ /* 0x001fe400078e0a03 */
[----:B------:R-:W-:-:S03]  /*13ab0*/  @!P0 IMAD R15, R3, 0x100000, R15 ;  /* 0x00100000030f8824 */ /* 0x000fc600078e020f */
[----:B------:R-:W-:Y:S02]  /*13ac0*/  @!P0 LEA R7, R6, 0x3ff00000, 0x14 ;  /* 0x3ff0000006078811 */ /* 0x000fe400078ea0ff */
[----:B------:R-:W-:-:S15]  /*13ad0*/  @!P0 MOV R6, RZ ;  /* 0x000000ff00068202 */ /* 0x000fde0000000f00 */
[----:B------:R-:W-:-:S15]  /*13ae0*/  NOP ;  /* 0x0000000000007918 */ /* 0x000fde0000000000 */
[----:B------:R-:W-:-:S06]  /*13af0*/  NOP ;  /* 0x0000000000007918 */ /* 0x000fcc0000000000 */
[----:B------:R-:W0:Y:S02]  /*13b00*/  DADD R10, R28, +INF ;  /* 0x7ff000001c0a7429 */ /* 0x000e240000000000 */
[----:B0-----:R-:W-:Y:S02]  /*13b10*/  FSEL R30, R10, RZ, P1 ;  /* 0x000000ff0a1e7208 */ /* 0x001fe40000800000 */
[----:B------:R-:W-:-:S15]  /*13b20*/  FSEL R31, R11, RZ, P1 ;  /* 0x000000ff0b1f7208 */ /* 0x000fde0000800000 */
[----:B------:R-:W-:-:S15]  /*13b30*/  NOP ;  /* 0x0000000000007918 */ /* 0x000fde0000000000 */
[----:B------:R-:W-:-:S15]  /*13b40*/  NOP ;  /* 0x0000000000007918 */ /* 0x000fde0000000000 */
[----:B------:R-:W-:-:S15]  /*13b50*/  NOP ;  /* 0x0000000000007918 */ /* 0x000fde0000000000 */
[----:B------:R2:W3:Y:S02]  /*13b60*/  @!P0 DMUL R30, R14, R6 ;  /* 0x000000060e1e8228 */ /* 0x0004e40000000000 */
.L_x_2949:
[----:B------:R-:W-:Y:S05]  /*13b70*/  BSYNC.RECONVERGENT B0 ;  /* 0x0000000000007941 */ /* 0x000fea0003800200 */
.L_x_2948:
[C---:B---3--:R-:W-:Y:S01]  /*13b80*/  FSETP.GEU.FTZ.AND P1, PT, R31.reuse, 1.7916666269302368164, PT ;  /* 0x3fe555551f00780b */ /* 0x048fe20003f3e000 */
[----:B------:R-:W-:Y:S01]  /*13b90*/  BSSY.RECONVERGENT B0, `(.L_x_2950) ;  /* 0x0000148000007945 */ /* 0x000fe20003800200 */
[----:B------:R-:W-:Y:S01]  /*13ba0*/  FSETP.GT.FTZ.AND P0, PT, R31, -1.6999999284744262695, PT ;  /* 0xbfd999991f00780b */ /* 0x000fe20003f14000 */
[----:B-1----:R-:W1:-:S12]  /*13bb0*/  DADD R32, R32, 1 ;  /* 0x3ff0000020207429 */ /* 0x002e580000000000 */
[----:B-1----:R-:W-:Y:S05]  /*13bc0*/  @P0 BRA !P1, `(.L_x_2951) ;  /* 0x0000000c00040947 */ /* 0x002fea0004800000 */
[----:B------:R-:W1:Y:S02]  /*13bd0*/  DADD R30, R30, 1 ;  /* 0x3ff000001e1e7429 */ /* 0x000e640000000000 */
[----:B-1----:R-:W-:Y:S01]  /*13be0*/  ISETP.GT.AND P0, PT, R31, 0xfffff, PT ;  /* 0x000fffff1f00780c */ /* 0x002fe20003f04270 */
[----:B0-2---:R-:W-:Y:S02]  /*13bf0*/  IMAD.MOV.U32 R6, RZ, RZ, R30 ;  /* 0x000000ffff067224 */ /* 0x005fe400078e001e */
[----:B------:R-:W-:-:S15]  /*13c00*/  IMAD.MOV.U32 R7, RZ, RZ, R31 ;  /* 0x000000ffff077224 */ /* 0x000fde00078e001f */
[----:B------:R-:W-:-:S15]  /*13c10*/  NOP ;  /* 0x0000000000007918 */ /* 0x000fde0000000000 */
[----:B------:R-:W-:-:S15]  /*13c20*/  NOP ;  /* 0x0000000000007918 */ /* 0x000fde0000000000 */
[----:B------:R-:W-:-:S14]  /*13c30*/  NOP ;  /* 0x0000000000007918 */ /* 0x000fdc0000000000 */
[----:B------:R-:W0:Y:S02]  /*13c40*/  @!P0 DMUL R6, R6, 1.80143985094819840000e+16 ;  /* 0x4350000006068828 */ /* 0x000e240000000000 */
[----:B0-----:R-:W-:Y:S01]  /*13c50*/  @!P0 MOV R31, R7 ;  /* 0x00000007001f8202 */ /* 0x001fe20000000f00 */
[----:B------:R-:W-:-:S04]  /*13c60*/  @!P0 IMAD.MOV.U32 R30, RZ, RZ, R6 ;  /* 0x000000ffff1e8224 */ /* 0x000fc800078e0006 */
[----:B------:R-:W-:-:S05]  /*13c70*/  VIADD R0, R31, 0xffffffff ;  /* 0xffffffff1f007836 */ /* 0x000fca0000000000 */
[----:B------:R-:W-:Y:S01]  /*13c80*/  ISETP.GE.U32.AND P1, PT, R0, 0x7fefffff, PT ;  /* 0x7fefffff0000780c */ /* 0x000fe20003f26070 */
[----:B------:R-:W-:Y:S01]  /*13c90*/  IMAD.MOV.U32 R0, RZ, RZ, -0x3ff ;  /* 0xfffffc01ff007424 */ /* 0x000fe200078e00ff */
[----:B------:R-:W-:-:S11]  /*13ca0*/  @!P0 MOV R0, 0xfffffbcb ;  /* 0xfffffbcb00008802 */ /* 0x000fd60000000f00 */
[----:B------:R-:W-:Y:S01]  /*13cb0*/  @P1 IMAD.MOV.U32 R8, RZ, RZ, 0x0 ;  /* 0x00000000ff081424 */ /* 0x000fe200078e00ff */
[----:B------:R-:W-:Y:S02]  /*13cc0*/  @P1 MOV R9, 0x7ff00000 ;  /* 0x7ff0000000091802 */ /* 0x000fe40000000f00 */
[----:B------:R-:W-:-:S15]  /*13cd0*/  @P1 LOP3.LUT P2, RZ, R7, 0x7fffffff, RZ, 0xc0, !PT ;  /* 0x7fffffff07ff1812 */ /* 0x000fde000784c0ff */
[----:B------:R-:W-:-:S15]  /*13ce0*/  NOP ;  /* 0x0000000000007918 */ /* 0x000fde0000000000 */
[----:B------:R-:W-:-:S06]  /*13cf0*/  NOP ;  /* 0x0000000000007918 */ /* 0x000fcc0000000000 */
[----:B------:R-:W0:Y:S02]  /*13d00*/  @P1 DFMA R8, R6, R8, +INF ;  /* 0x7ff000000608142b */ /* 0x000e240000000008 */
[----:B0-----:R-:W-:Y:S02]  /*13d10*/  @P1 FSEL R8, R8, RZ, P2 ;  /* 0x000000ff08081208 */ /* 0x001fe40001000000 */
[----:B------:R-:W-:Y:S01]  /*13d20*/  @P1 FSEL R9, R9, -QNAN , P2 ;  /* 0xfff0000009091808 */ /* 0x000fe20001000000 */
[----:B------:R-:W-:Y:S06]  /*13d30*/  @P1 BRA `(.L_x_2952) ;  /* 0x0000001000b41947 */ /* 0x000fec0003800000 */
        /* <DEDUP_REMOVED lines=25> */
[----:B0-----:R-:W-:Y:S02]  /*13ed0*/  IMAD.MOV.U32 R20, RZ, RZ, -0x748574fc ;  /* 0x8b7a8b04ff147424 */ /* 0x001fe400078e00ff */
[----:B------:R-:W-:-:S15]  /*13ee0*/  IMAD.MOV.U32 R21, RZ, RZ, 0x3ed0ee25 ;  /* 0x3ed0ee25ff157424 */ /* 0x000fde00078e00ff */
[----:B------:R-:W-:-:S15]  /*13ef0*/  NOP ;  /* 0x0000000000007918 */ /* 0x000fde0000000000 */
[----:B------:R-:W-:-:S15]  /*13f00*/  NOP ;  /* 0x0000000000007918 */ /* 0x000fde0000000000 */
[----:B------:R-:W-:-:S15]  /*13f10*/  NOP ;  /* 0x0000000000007918 */ /* 0x000fde0000000000 */
        /* <DEDUP_REMOVED lines=138> */
[----:B0-----:R0:W1:Y:S02]  /*147c0*/  DADD R8, R8, R4 ;  /* 0x0000000008087229 */ /* 0x0010640000000004 */
[----:B01----:R-:W-:Y:S05]  /*147d0*/  BRA `(.L_x_2952) ;  /* 0x00000008000c7947 */ /* 0x003fea0003800000 */
.L_x_2951:
[----:B0-----:R-:W0:Y:S01]  /*147e0*/  DADD R10, R30, 2 ;  /* 0x400000001e0a7429 */ /* 0x001e220000000000 */
[----:B------:R-:W-:Y:S01]  /*147f0*/  MOV R4, 0x1 ;  /* 0x0000000100047802 */ /* 0x000fe20000000f00 */
        /* <DEDUP_REMOVED lines=45> */
[----:B------:R-:W-:Y:S01]  /*14ad0*/  IMAD.MOV.U32 R12, RZ, RZ, R30 ;  /* 0x000000ffff0c7224 */ /* 0x000fe200078e001e */
[----:B------:R-:W-:Y:S01]  /*14ae0*/  MOV R4, 0x14b10 ;  /* 0x00014b1000047802 */ /* 0x000fe20000000f00 */
[----:B------:R-:W-:-:S07]  /*14af0*/  IMAD.MOV.U32 R13, RZ, RZ, R31 ;  /* 0x000000ffff0d7224 */ /* 0x000fce00078e001f */
[----:B------:R-:W-:Y:S05]  /*14b00*/  CALL.REL.NOINC `($__internal_1_$__cuda_sm20_div_rn_f64_full) ;  /* 0x000000ac00487944 */ /* 0x000fea0003c00000 */
[----:B------:R-:W-:Y:S01]  /*14b10*/  MOV R4, R20 ;  /* 0x0000001400047202 */ /* 0x000fe20000000f00 */
[----:B------:R-:W-:-:S07]  /*14b20*/  IMAD.MOV.U32 R5, RZ, RZ, R21 ;  /* 0x000000ffff057224 */ /* 0x000fce00078e0015 */
.L_x_2954:
[----:B------:R-:W-:Y:S05]  /*14b30*/  BSYNC.RECONVERGENT B1 ;  /* 0x0000000000017941 */ /* 0x000fea0003800200 */
.L_x_2953:
[----:B------:R-:W-:Y:S01]  /*14b40*/  IMAD.MOV.U32 R10, RZ, RZ, -0x314d23bc ;  /* 0xceb2dc44ff0a7424 */ /* 0x000fe200078e00ff */
[----:B------:R-:W-:Y:S01]  /*14b50*/  MOV R11, 0x3ed087ff ;  /* 0x3ed087ff000b7802 */ /* 0x000fe20000000f00 */
[----:B------:R-:W0:Y:S01]  /*14b60*/  DMUL R4, R4, -R30 ;  /* 0x8000001e04047228 */ /* 0x000e220000000000 */
[----:B------:R-:W-:Y:S01]  /*14b70*/  UMOV UR4, 0x2fbe14b5 ;  /* 0x2fbe14b500047882 */ /* 0x000fe20000000000 */
[----:B------:R-:W-:-:S15]  /*14b80*/  UMOV UR5, 0x3eb372fb ;  /* 0x3eb372fb00057882 */ /* 0x000fde0000000000 */
[----:B------:R-:W-:-:S15]  /*14b90*/  NOP ;  /* 0x0000000000007918 */ /* 0x000fde0000000000 */
[----:B------:R-:W-:-:S15]  /*14ba0*/  NOP ;  /* 0x0000000000007918 */ /* 0x000fde0000000000 */
[----:B------:R-:W-:-:S15]  /*14bb0*/  NOP ;  /* 0x0000000000007918 */ /* 0x000fde0000000000 */
[----:B------:R-:W-:-:S02]  /*14bc0*/  NOP ;  /* 0x0000000000007918 */ /* 0x000fc40000000000 */
        /* <DEDUP_REMOVED lines=68> */
.L_x_2952:
[----:B------:R-:W-:Y:S05]  /*15010*/  BSYNC.RECONVERGENT B0 ;  /* 0x0000000000007941 */ /* 0x000fea0003800200 */
.L_x_2950:
[----:B-1----:R-:W-:Y:S01]  /*15020*/  LOP3.LUT R5, R9, 0x7fffffff, RZ, 0xc0, !PT ;  /* 0x7fffffff09057812 */ /* 0x002fe200078ec0ff */
[----:B------:R-:W-:Y:S01]  /*15030*/  IMAD.MOV.U32 R4, RZ, RZ, R8 ;  /* 0x000000ffff047224 */ /* 0x000fe200078e0008 */
[----:B------:R-:W-:Y:S01]  /*15040*/  UMOV UR4, 0x24dd2f1a ;  /* 0x24dd2f1a00047882 */ /* 0x000fe20000000000 */
[----:B------:R-:W-:Y:S01]  /*15050*/  UMOV UR5, 0x3fe4f922 ;  /* 0x3fe4f92200057882 */ /* 0x000fe20000000000 */
[----:B------:R-:W-:Y:S03]  /*15060*/  BSSY.RECONVERGENT B0, `(.L_x_2955) ;  /* 0x00000ef000007945 */ /* 0x000fe60003800200 */
        /* <DEDUP_REMOVED lines=10> */
[----:B------:R-:W-:Y:S01]  /*15110*/  IMAD.MOV.U32 R12, RZ, RZ, -0x7649667 ;  /* 0xf89b6999ff0c7424 */ /* 0x000fe200078e00ff */
[----:B------:R-:W-:-:S15]  /*15120*/  MOV R13, 0x3e928a27 ;  /* 0x3e928a27000d7802 */ /* 0x000fde0000000f00 */
        /* <DEDUP_REMOVED lines=105> */
[----:B0-----:R-:W-:-:S15]  /*157c0*/  IMAD.MOV.U32 R6, RZ, RZ, RZ ;  /* 0x000000ffff067224 */ /* 0x001fde00078e00ff */
        /* <DEDUP_REMOVED lines=26> */
[----:B0-----:R-:W-:Y:S01]  /*15970*/  IMAD.MOV.U32 R6, RZ, RZ, 0x0 ;  /* 0x00000000ff067424 */ /* 0x001fe200078e00ff */
[----:B------:R-:W-:-:S15]  /*15980*/  MOV R7, 0x40000000 ;  /* 0x4000000000077802 */ /* 0x000fde0000000f00 */
[----:B------:R-:W-:-:S15]  /*15990*/  NOP ;  /* 0x0000000000007918 */ /* 0x000fde0000000000 */
[----:B------:R-:W-:-:S15]  /*159a0*/  NOP ;  /* 0x0000000000007918 */ /* 0x000fde0000000000 */
[----:B------:R-:W-:-:S15]  /*159b0*/  NOP ;  /* 0x0000000000007918 */ /* 0x000fde0000000000 */
[----:B------:R-:W-:-:S01]  /*159c0*/  NOP ;  /* 0x0000000000007918 */ /* 0x000fc20000000000 */
[----:B-1----:R-:W0:Y:S02]  /*159d0*/  DFMA R12, R12, -R6, 1 ;  /* 0x3ff000000c0c742b */ /* 0x002e240000000806 */
[----:B0-----:R-:W-:Y:S02]  /*159e0*/  FSEL R3, R13, 1.875, !P0 ;  /* 0x3ff000000d037808 */ /* 0x001fe40004000000 */
[----:B------:R-:W-:Y:S02]  /*159f0*/  FSEL R8, R12, RZ, !P0 ;  /* 0x000000ff0c087208 */ /* 0x000fe40004000000 */
[----:B------:R-:W-:Y:S01]  /*15a00*/  LOP3.LUT R9, R3, 0x80000000, R9, 0xb8, !PT ;  /* 0x8000000003097812 */ /* 0x000fe200078eb809 */
[----:B------:R-:W-:Y:S06]  /*15a10*/  BRA `(.L_x_2957) ;  /* 0x00000004004c7947 */ /* 0x000fec0003800000 */
.L_x_2956:
[----:B------:R-:W-:Y:S01]  /*15a20*/  IMAD.MOV.U32 R6, RZ, RZ, 0x420afc3d ;  /* 0x420afc3dff067424 */ /* 0x000fe200078e00ff */
[----:B------:R-:W-:Y:S01]  /*15a30*/  UMOV UR4, 0xe2f5e964 ;  /* 0xe2f5e96400047882 */ /* 0x000fe20000000000 */
[----:B------:R-:W-:Y:S01]  /*15a40*/  IMAD.MOV.U32 R7, RZ, RZ, 0x3f14359f ;  /* 0x3f14359fff077424 */ /* 0x000fe200078e00ff */
        /* <DEDUP_REMOVED lines=80> */
.L_x_2957:
[----:B------:R-:W-:Y:S05]  /*15f50*/  BSYNC.RECONVERGENT B0 ;  /* 0x0000000000007941 */ /* 0x000fea0003800200 */
.L_x_2955:
[----:B------:R-:W1:Y:S01]  /*15f60*/  MUFU.RCP64H R5, R33 ;  /* 0x0000002100057308 */ /* 0x000e620000001800 */
[----:B------:R-:W3:Y:S01]  /*15f70*/  LDCU.64 UR4, c[0x0][0x5e8] ;  /* 0x0000bd00ff0477ac */ /* 0x000ee20008000a00 */
[----:B------:R-:W-:Y:S01]  /*15f80*/  IADD3 R4, PT, PT, R33, 0x300402, RZ ;  /* 0x0030040221047810 */ /* 0x000fe20007ffe0ff */
[----:B------:R-:W-:Y:S03]  /*15f90*/  BSSY.RECONVERGENT B0, `(.L_x_2958) ;  /* 0x000001f000007945 */ /* 0x000fe60003800200 */
[----:B------:R-:W-:Y:S02]  /*15fa0*/  FSETP.GEU.AND P0, PT, |R4|, 5.8789094863358348022e-39, PT ;  /* 0x004004020400780b */ /* 0x000fe40003f0e200 */
        /* <DEDUP_REMOVED lines=25> */
[----:B------:R-:W-:Y:S02]  /*16140*/  MOV R5, R33 ;  /* 0x0000002100057202 */ /* 0x000fe40000000f00 */
[----:B------:R-:W-:Y:S01]  /*16150*/  MOV R0, 0x16180 ;  /* 0x0001618000007802 */ /* 0x000fe20000000f00 */
[----:B------:R-:W-:-:S07]  /*16160*/  VIADD R2, R2, 0xfff00000 ;  /* 0xfff0000002027836 */ /* 0x000fce0000000000 */
[----:B--2---:R-:W-:Y:S05]  /*16170*/  CALL.REL.NOINC `($__internal_0_$__cuda_sm20_dblrcp_rn_slowpath_v3) ;  /* 0x0000009000307944 */ /* 0x004fea0003c00000 */
.L_x_2959:
[----:B------:R-:W-:Y:S05]  /*16180*/  BSYNC.RECONVERGENT B0 ;  /* 0x0000000000007941 */ /* 0x000fea0003800200 */
.L_x_2958:
        /* <DEDUP_REMOVED lines=30> */
.L_x_2963:
[----:B------:R-:W0:Y:S02]  /*16370*/  F2I.S64.F64.TRUNC R8, R8 ;  /* 0x0000000800087311 */ /* 0x000e24000030d900 */
[----:B0-----:R-:W-:-:S05]  /*16380*/  IMAD.MOV.U32 R3, RZ, RZ, R8 ;  /* 0x000000ffff037224 */ /* 0x001fca00078e0008 */
[----:B------:R0:W-:Y:S01]  /*16390*/  STG.E.U8 desc[UR36][R6.64], R3 ;  /* 0x0000000306007986 */ /* 0x0001e2000c101124 */
[----:B------:R-:W-:Y:S05]  /*163a0*/  BRA `(.L_x_2965) ;  /* 0x0000001000787947 */ /* 0x000fea0003800000 */
.L_x_2962:
        /* <DEDUP_REMOVED lines=9> */
.L_x_2967:
[----:B------:R-:W0:Y:S02]  /*16440*/  F2I.F64.TRUNC R9, R8 ;  /* 0x0000000800097311 */ /* 0x000e24000030d100 */
[----:B0-----:R0:W-:Y:S01]  /*16450*/  STG.E desc[UR36][R6.64], R9 ;  /* 0x0000000906007986 */ /* 0x0011e2000c101924 */
[----:B------:R-:W-:Y:S05]  /*16460*/  BRA `(.L_x_2965) ;  /* 0x0000001000487947 */ /* 0x000fea0003800000 */
.L_x_2966:
[----:B------:R-:W0:Y:S02]  /*16470*/  F2I.F64.TRUNC R9, R8 ;  /* 0x0000000800097311 */ /* 0x000e24000030d100 */
[----:B0-----:R0:W-:Y:S01]  /*16480*/  STG.E.U16 desc[UR36][R6.64], R9 ;  /* 0x0000000906007986 */ /* 0x0011e2000c101524 */
[----:B------:R-:W-:Y:S05]  /*16490*/  BRA `(.L_x_2965) ;  /* 0x00000010003c7947 */ /* 0x000fea0003800000 */
.L_x_2961:
        /* <DEDUP_REMOVED lines=17> */
.L_x_2969:
        /* <DEDUP_REMOVED lines=12> */
.L_x_2968:
        /* <DEDUP_REMOVED lines=14> */
[----:B------:R-:W-:Y:S01]  /*16750*/  MOV R3, RZ ;  /* 0x000000ff00037202 */ /* 0x000fe20000000f00 */
[----:B0-----:R-:W-:-:S05]  /*16760*/  @!P0 FMUL R2, R2, 1.175494350822287508e-38 ;  /* 0x0080000002028820 */ /* 0x001fca0000400000 */
[----:B------:R1:W-:Y:S01]  /*16770*/  STG.E.64 desc[UR36][R6.64], R2 ;  /* 0x0000000206007986 */ /* 0x0003e2000c101b24 */
[----:B------:R-:W-:Y:S05]  /*16780*/  BRA `(.L_x_2965) ;  /* 0x0000000c00807947 */ /* 0x000fea0003800000 */
.L_x_2971:
        /* <DEDUP_REMOVED lines=13> */
.L_x_2970:
[----:B------:R0:W-:Y:S01]  /*16860*/  STG.E.64 desc[UR36][R6.64], R8 ;  /* 0x0000000806007986 */ /* 0x0001e2000c101b24 */
[----:B------:R-:W-:Y:S05]  /*16870*/  BRA `(.L_x_2965) ;  /* 0x0000000c00447947 */ /* 0x000fea0003800000 */
.L_x_2960:
        /* <DEDUP_REMOVED lines=13> */
.L_x_2975:
        /* <DEDUP_REMOVED lines=25> */
.L_x_2978:
[----:B------:R-:W-:-:S04]  /*16ae0*/  SHF.R.U32.HI R3, RZ, 0x18, R5 ;  /* 0x00000018ff037819 */ /* 0x000fc80000011605 */
[----:B------:R-:W-:-:S07]  /*16af0*/  LOP3.LUT R3, R0, 0x80, R3, 0xf8, !PT ;  /* 0x0000008000037812 */ /* 0x000fce00078ef803 */
.L_x_2977:
[----:B------:R-:W-:Y:S05]  /*16b00*/  BSYNC.RECONVERGENT B0 ;  /* 0x0000000000007941 */ /* 0x000fea0003800200 */
.L_x_2976:
[----:B------:R0:W-:Y:S01]  /*16b10*/  STG.E.U8 desc[UR36][R6.64], R3 ;  /* 0x0000000306007986 */ /* 0x0001e2000c101124 */
[----:B------:R-:W-:Y:S05]  /*16b20*/  BRA `(.L_x_2965) ;  /* 0x0000000800987947 */ /* 0x000fea0003800000 */
.L_x_2974:
        /* <DEDUP_REMOVED lines=25> */
.L_x_2981:
[----:B------:R-:W-:-:S04]  /*16cc0*/  SHF.R.U32.HI R3, RZ, 0x18, R5 ;  /* 0x00000018ff037819 */ /* 0x000fc80000011605 */
[----:B------:R-:W-:-:S07]  /*16cd0*/  LOP3.LUT R3, R0, 0x80, R3, 0xf8, !PT ;  /* 0x0000008000037812 */ /* 0x000fce00078ef803 */
.L_x_2980:
[----:B------:R-:W-:Y:S05]  /*16ce0*/  BSYNC.RECONVERGENT B0 ;  /* 0x0000000000007941 */ /* 0x000fea0003800200 */
.L_x_2979:
[----:B------:R0:W-:Y:S01]  /*16cf0*/  STG.E.U8 desc[UR36][R6.64], R3 ;  /* 0x0000000306007986 */ /* 0x0001e2000c101124 */
[----:B------:R-:W-:Y:S05]  /*16d00*/  BRA `(.L_x_2965) ;  /* 0x0000000800207947 */ /* 0x000fea0003800000 */
.L_x_2973:
        /* <DEDUP_REMOVED lines=30> */
.L_x_2983:
[----:B------:R-:W0:Y:S02]  /*16ef0*/  F2I.U64.F64.TRUNC R8, R8 ;  /* 0x0000000800087311 */ /* 0x000e24000030d800 */
[----:B0-----:R0:W-:Y:S01]  /*16f00*/  STG.E.64 desc[UR36][R6.64], R8 ;  /* 0x0000000806007986 */ /* 0x0011e2000c101b24 */
[----:B------:R-:W-:Y:S05]  /*16f10*/  BRA `(.L_x_2965) ;  /* 0x00000004009c7947 */ /* 0x000fea0003800000 */
.L_x_2982:
[----:B------:R-:W0:Y:S02]  /*16f20*/  F2I.U32.F64.TRUNC R9, R8 ;  /* 0x0000000800097311 */ /* 0x000e24000030d000 */
[----:B0-----:R0:W-:Y:S01]  /*16f30*/  STG.E desc[UR36][R6.64], R9 ;  /* 0x0000000906007986 */ /* 0x0011e2000c101924 */
[----:B------:R-:W-:Y:S05]  /*16f40*/  BRA `(.L_x_2965) ;  /* 0x0000000400907947 */ /* 0x000fea0003800000 */
.L_x_2972:
        /* <DEDUP_REMOVED lines=10> */
.L_x_2985:
[----:B------:R-:W-:-:S05]  /*16ff0*/  CS2R R10, SRZ ;  /* 0x00000000000a7805 */ /* 0x000fca000001ff00 */
[----:B------:R0:W-:Y:S01]  /*17000*/  STG.E.128 desc[UR36][R6.64], R8 ;  /* 0x0000000806007986 */ /* 0x0001e2000c101d24 */
[----:B------:R-:W-:Y:S05]  /*17010*/  BRA `(.L_x_2965) ;  /* 0x00000004005c7947 */ /* 0x000fea0003800000 */
.L_x_2984:
[----:B------:R-:W-:-:S09]  /*17020*/  UISETP.NE.AND UP0, UPT, UR4, 0xf, UPT ;  /* 0x0000000f0400788c */ /* 0x000fd2000bf05270 */
[----:B------:R-:W-:Y:S05]  /*17030*/  BRA.U !UP0, `(.L_x_2986) ;  /* 0x0000000508287547 */ /* 0x000fea000b800000 */
[----:B------:R-:W-:-:S09]  /*17040*/  UISETP.NE.AND UP0, UPT, UR4, 0x17, UPT ;  /* 0x000000170400788c */ /* 0x000fd2000bf05270 */
[----:B------:R-:W-:Y:S05]  /*17050*/  BRA.U !UP0, `(.L_x_2987) ;  /* 0x0000000108b07547 */ /* 0x000fea000b800000 */
[----:B------:R-:W-:-:S09]  /*17060*/  UISETP.NE.AND UP0, UPT, UR4, 0x18, UPT ;  /* 0x000000180400788c */ /* 0x000fd2000bf05270 */
[----:B------:R-:W-:Y:S05]  /*17070*/  BRA.U !UP0, `(.L_x_2988) ;  /* 0x0000000108447547 */ /* 0x000fea000b800000 */
.L_x_2964:
        /* <DEDUP_REMOVED lines=16> */
.L_x_2989:
[----:B------:R-:W-:Y:S05]  /*17180*/  BRA `(.L_x_2965) ;  /* 0x0000000400007947 */ /* 0x000fea0003800000 */
.L_x_2988:
        /* <DEDUP_REMOVED lines=21> */
.L_x_2991:
[----:B------:R-:W-:Y:S05]  /*172e0*/  BSYNC.RECONVERGENT B0 ;  /* 0x0000000000007941 */ /* 0x000fea0003800200 */
.L_x_2990:
[----:B------:R-:W-:-:S05]  /*172f0*/  LOP3.LUT R3, R0, 0x80, R3, 0xf8, !PT ;  /* 0x0000008000037812 */ /* 0x000fca00078ef803 */
[----:B------:R0:W-:Y:S01]  /*17300*/  STG.E.U8 desc[UR36][R6.64], R3 ;  /* 0x0000000306007986 */ /* 0x0001e2000c101124 */
[----:B------:R-:W-:Y:S05]  /*17310*/  BRA `(.L_x_2965) ;  /* 0x00000000009c7947 */ /* 0x000fea0003800000 */
.L_x_2987:
        /* <DEDUP_REMOVED lines=20> */
.L_x_2993:
[----:B------:R-:W-:Y:S01]  /*17460*/  IMAD.MOV.U32 R0, RZ, RZ, 0x7f ;  /* 0x0000007fff007424 */ /* 0x000fe200078e00ff */
[----:B------:R-:W-:-:S04]  /*17470*/  ISETP.GT.U32.AND P0, PT, R2, 0x7f800000, PT ;  /* 0x7f8000000200780c */ /* 0x000fc80003f04070 */
[----:B------:R-:W-:-:S09]  /*17480*/  SEL R0, R0, 0x7c, P0 ;  /* 0x0000007c00007807 */ /* 0x000fd20000000000 */
.L_x_2994:
[----:B------:R-:W-:Y:S05]  /*17490*/  BSYNC.RECONVERGENT B0 ;  /* 0x0000000000007941 */ /* 0x000fea0003800200 */
.L_x_2992:
[----:B------:R-:W-:-:S04]  /*174a0*/  SHF.R.U32.HI R3, RZ, 0x18, R3 ;  /* 0x00000018ff037819 */ /* 0x000fc80000011603 */
[----:B------:R-:W-:-:S05]  /*174b0*/  LOP3.LUT R3, R0, 0x80, R3, 0xf8, !PT ;  /* 0x0000008000037812 */ /* 0x000fca00078ef803 */
[----:B------:R0:W-:Y:S01]  /*174c0*/  STG.E.U8 desc[UR36][R6.64], R3 ;  /* 0x0000000306007986 */ /* 0x0001e2000c101124 */
[----:B------:R-:W-:Y:S05]  /*174d0*/  BRA `(.L_x_2965) ;  /* 0x00000000002c7947 */ /* 0x000fea0003800000 */
.L_x_2986:
        /* <DEDUP_REMOVED lines=11> */
.L_x_2965:
[----:B------:R-:W-:-:S07]  /*17590*/  IADD3 R17, PT, PT, R17, 0x80, RZ ;  /* 0x0000008011117810 */ /* 0x000fce0007ffe0ff */
.L_x_2888:
[----:B------:R-:W-:Y:S05]  /*175a0*/  BSYNC.RECONVERGENT B6 ;  /* 0x0000000000067941 */ /* 0x000fea0003800200 */
.L_x_2887:
[----:B------:R-:W5:Y:S02]  /*175b0*/  LDCU UR4, c[0x0][0x380] ;  /* 0x00007000ff0477ac */ /* 0x000f640008000800 */
[----:B-----5:R-:W-:-:S13]  /*175c0*/  ISETP.GE.AND P0, PT, R17, UR4, PT ;  /* 0x0000000411007c0c */ /* 0x020fda000bf06270 */
[----:B------:R-:W-:Y:S05]  /*175d0*/  @P0 EXIT ;  /* 0x000000000000094d */ /* 0x000fea0003800000 */
[----:B------:R-:W5:Y:S01]  /*175e0*/  LDCU UR4, c[0x0][0x388] ;  /* 0x00007100ff0477ac */ /* 0x000f620008000800 */
[----:B------:R-:W-:Y:S01]  /*175f0*/  IMAD.MOV.U32 R22, RZ, RZ, RZ ;  /* 0x000000ffff167224 */ /* 0x000fe200078e00ff */
[----:B------:R-:W-:Y:S01]  /*17600*/  MOV R18, RZ ;  /* 0x000000ff00127202 */ /* 0x000fe20000000f00 */
        /* <DEDUP_REMOVED lines=8> */
[----:B-1----:R-:W-:Y:S01]  /*17690*/  IMAD.HI.U32 R2, R17, UR4, R16 ;  /* 0x0000000411027c27 */ /* 0x002fe2000f8e0010 */
[----:B------:R-:W1:Y:S04]  /*176a0*/  LDCU UR4, c[0x0][0x4c0] ;  /* 0x00009800ff0477ac */ /* 0x000e680008000800 */
[----:B--23--:R-:W-:-:S05]  /*176b0*/  SHF.R.U32.HI R3, RZ, UR5, R2 ;  /* 0x00000005ff037c19 */ /* 0x00cfca0008011602 */
[----:B------:R-:W-:-:S04]  /*176c0*/  IMAD.MOV R0, RZ, RZ, -R3 ;  /* 0x000000ffff007224 */ /* 0x000fc800078e0a03 */
[----:B0-----:R-:W-:-:S04]  /*176d0*/  IMAD R17, R0, UR6, R17 ;  /* 0x0000000600117c24 */ /* 0x001fc8000f8e0211 */
[C---:B----4-:R-:W-:Y:S02]  /*176e0*/  IMAD R18, R17.reuse, UR8, RZ ;  /* 0x0000000811127c24 */ /* 0x050fe4000f8e02ff */
        /* <DEDUP_REMOVED lines=337> */
.L_x_2995:
[----:B------:R-:W1:Y:S01]  /*18c00*/  LDCU.64 UR8, c[0x0][0x5f0] ;  /* 0x0000be00ff0877ac */ /* 0x000e620008000a00 */
[----:B------:R-:W-:Y:S01]  /*18c10*/  BSSY.RECONVERGENT B6, `(.L_x_2996) ;  /* 0x00000ef000067945 */ /* 0x000fe20003800200 */
[----:B------:R-:W0:Y:S01]  /*18c20*/  LDCU.64 UR6, c[0x0][0x5e8] ;  /* 0x0000bd00ff0677ac */ /* 0x000e220008000a00 */
[----:B------:R-:W-:-:S04]  /*18c30*/  UPRMT UR4, UR39, 0x9910, URZ ;  /* 0x0000991027047896 */ /* 0x000fc800080000ff */
[----:B------:R-:W-:Y:S01]  /*18c40*/  UISETP.GT.AND UP0, UPT, UR4, 0x9, UPT ;  /* 0x000000090400788c */ /* 0x000fe2000bf04270 */
[----:B-1----:R-:W-:Y:S02]  /*18c50*/  IADD3 R2, P1, PT, R0, UR8, RZ ;  /* 0x0000000800027c10 */ /* 0x002fe4000ff3e0ff */
[----:B0-----:R-:W-:-:S03]  /*18c60*/  IADD3 R18, P0, PT, R18, UR6, RZ ;  /* 0x0000000612127c10 */ /* 0x001fc6000ff1e0ff */
[----:B--23--:R-:W-:Y:S01]  /*18c70*/  IMAD.X R3, RZ, RZ, UR9, P1 ;  /* 0x00000009ff037e24 */ /* 0x00cfe200088e06ff */
        /* <DEDUP_REMOVED lines=11> */
[----:B--2---:R0:W1:Y:S02]  /*18d30*/  I2F.F64.S16 R16, R2 ;  /* 0x0000000200107312 */ /* 0x0040640000101c00 */
[----:B01----:R-:W-:Y:S05]  /*18d40*/  BRA `(.L_x_3002) ;  /* 0x0000000c006c7947 */ /* 0x003fea0003800000 */
.L_x_3000:
[----:B------:R-:W2:Y:S02]  /*18d50*/  LDG.E.U8 R2, desc[UR36][R2.64] ;  /* 0x0000002402027981 */ /* 0x000ea4000c1e1100 */
[----:B--2---:R0:W1:Y:S02]  /*18d60*/  I2F.F64.U16 R16, R2 ;  /* 0x0000000200107312 */ /* 0x0040640000101800 */
[----:B01----:R-:W-:Y:S05]  /*18d70*/  BRA `(.L_x_3002) ;  /* 0x0000000c00607947 */ /* 0x003fea0003800000 */
.L_x_2999:
        /* <DEDUP_REMOVED lines=9> */
.L_x_3004:
[----:B------:R-:W2:Y:S02]  /*18e10*/  LDG.E R2, desc[UR36][R2.64] ;  /* 0x0000002402027981 */ /* 0x000ea4000c1e1900 */
[----:B--2---:R0:W1:Y:S02]  /*18e20*/  I2F.F64 R16, R2 ;  /* 0x0000000200107312 */ /* 0x0040640000201c00 */
[----:B01----:R-:W-:Y:S05]  /*18e30*/  BRA `(.L_x_3002) ;  /* 0x0000000c00307947 */ /* 0x003fea0003800000 */
.L_x_3003:
[----:B------:R-:W2:Y:S02]  /*18e40*/  LDG.E.U16 R2, desc[UR36][R2.64] ;  /* 0x0000002402027981 */ /* 0x000ea4000c1e1500 */
[----:B--2---:R0:W1:Y:S02]  /*18e50*/  I2F.F64.S16 R16, R2 ;  /* 0x0000000200107312 */ /* 0x0040640000101c00 */
[----:B01----:R-:W-:Y:S05]  /*18e60*/  BRA `(.L_x_3002) ;  /* 0x0000000c00247947 */ /* 0x003fea0003800000 */
.L_x_2998:
        /* <DEDUP_REMOVED lines=8> */
[----:B------:R-:W1:Y:S02]  /*18ef0*/  F2F.F64.F32 R16, R16 ;  /* 0x0000001000107310 */ /* 0x000e640000201800 */
[----:B-1----:R-:W-:Y:S05]  /*18f00*/  BRA `(.L_x_3002) ;  /* 0x0000000800fc7947 */ /* 0x002fea0003800000 */
.L_x_3006:
[----:B------:R-:W2:Y:S02]  /*18f10*/  LDG.E.U16 R0, desc[UR36][R2.64] ;  /* 0x0000002402007981 */ /* 0x000ea4000c1e1500 */
[----:B--2---:R-:W-:-:S05]  /*18f20*/  HADD2.F32 R0, -RZ, R0.H0_H0 ;  /* 0x20000000ff007230 */ /* 0x004fca0000004100 */
[----:B------:R-:W-:-:S04]  /*18f30*/  FMUL.FTZ R0, R0, 1 ;  /* 0x3f80000000007820 */ /* 0x000fc80000410000 */
[----:B------:R1:W2:Y:S02]  /*18f40*/  F2F.F64.F32 R16, R0 ;  /* 0x0000000000107310 */ /* 0x0002a40000201800 */
[----:B-12---:R-:W-:Y:S05]  /*18f50*/  BRA `(.L_x_3002) ;  /* 0x0000000800e87947 */ /* 0x006fea0003800000 */
.L_x_3005:
        /* <DEDUP_REMOVED lines=10> */
.L_x_3008:
[----:B------:R-:W2:Y:S02]  /*19000*/  LDG.E.U16 R2, desc[UR36][R2.64] ;  /* 0x0000002402027981 */ /* 0x000ea4000c1e1500 */
[----:B--2---:R-:W-:-:S05]  /*19010*/  HADD2.F32 R0, -RZ, R2.H0_H0 ;  /* 0x20000002ff007230 */ /* 0x004fca0000004100 */
[----:B------:R-:W-:-:S04]  /*19020*/  FMUL.FTZ R0, R0, 1 ;  /* 0x3f80000000007820 */ /* 0x000fc80000410000 */
[----:B------:R0:W1:Y:S02]  /*19030*/  F2F.F64.F32 R16, R0 ;  /* 0x0000000000107310 */ /* 0x0000640000201800 */
[----:B01----:R-:W-:Y:S05]  /*19040*/  BRA `(.L_x_3002) ;  /* 0x0000000800ac7947 */ /* 0x003fea0003800000 */
.L_x_3007:
[----:B------:R0:W5:Y:S01]  /*19050*/  LDG.E.64 R16, desc[UR36][R2.64] ;  /* 0x0000002402107981 */ /* 0x000162000c1e1b00 */
[----:B------:R-:W-:Y:S05]  /*19060*/  BRA `(.L_x_3002) ;  /* 0x0000000800a47947 */ /* 0x000fea0003800000 */
.L_x_2997:
        /* <DEDUP_REMOVED lines=13> */
.L_x_3011:
[----:B------:R1:W5:Y:S01]  /*19140*/  LDG.E.64 R16, desc[UR36][R2.64] ;  /* 0x0000002402107981 */ /* 0x000362000c1e1b00 */
[----:B------:R-:W-:Y:S05]  /*19150*/  BRA `(.L_x_3002) ;  /* 0x0000000800687947 */ /* 0x000fea0003800000 */
.L_x_3010:
        /* <DEDUP_REMOVED lines=25> */
[----:B------:R2:W3:Y:S02]  /*192f0*/  F2F.F64.F32 R16, R5 ;  /* 0x0000000500107310 */ /* 0x0004e40000201800 */
[----:B--23--:R-:W-:Y:S05]  /*19300*/  BRA `(.L_x_3002) ;  /* 0x0000000400fc7947 */ /* 0x00cfea0003800000 */
.L_x_3013:
        /* <DEDUP_REMOVED lines=10> */
[----:B------:R-:W-:-:S05]  /*193b0*/  LOP3.LUT R0, R0, 0x80000000, R5, 0xf8, !PT ;  /* 0x8000000000007812 */ /* 0x000fca00078ef805 */
[----:B------:R-:W-:-:S04]  /*193c0*/  FMUL.FTZ R0, R0, 1 ;  /* 0x3f80000000007820 */ /* 0x000fc80000410000 */
[----:B------:R2:W3:Y:S02]  /*193d0*/  F2F.F64.F32 R16, R0 ;  /* 0x0000000000107310 */ /* 0x0004e40000201800 */
[----:B--23--:R-:W-:Y:S05]  /*193e0*/  BRA `(.L_x_3002) ;  /* 0x0000000400c47947 */ /* 0x00cfea0003800000 */
.L_x_3012:
[----:B------:R-:W2:Y:S02]  /*193f0*/  LDG.E.U16 R0, desc[UR36][R2.64] ;  /* 0x0000002402007981 */ /* 0x000ea4000c1e1500 */
[----:B--2---:R-:W-:-:S05]  /*19400*/  SHF.L.U32 R0, R0, 0x10, RZ ;  /* 0x0000001000007819 */ /* 0x004fca00000006ff */
[----:B------:R-:W-:-:S04]  /*19410*/  FMUL.FTZ R0, R0, 1 ;  /* 0x3f80000000007820 */ /* 0x000fc80000410000 */
[----:B------:R2:W3:Y:S02]  /*19420*/  F2F.F64.F32 R16, R0 ;  /* 0x0000000000107310 */ /* 0x0004e40000201800 */
[----:B--23--:R-:W-:Y:S05]  /*19430*/  BRA `(.L_x_3002) ;  /* 0x0000000400b07947 */ /* 0x00cfea0003800000 */
.L_x_3009:
        /* <DEDUP_REMOVED lines=9> */
[----:B--2---:R4:W0:Y:S02]  /*194d0*/  I2F.F64.U16 R16, R2 ;  /* 0x0000000200107312 */ /* 0x0048240000101800 */
[----:B0---4-:R-:W-:Y:S05]  /*194e0*/  BRA `(.L_x_3002) ;  /* 0x0000000400847947 */ /* 0x011fea0003800000 */
.L_x_3016:
        /* <DEDUP_REMOVED lines=21> */
.L_x_3018:
[----:B------:R-:W-:Y:S05]  /*19640*/  BSYNC.RECONVERGENT B0 ;  /* 0x0000000000007941 */ /* 0x000fea0003800200 */
.L_x_3017:
[----:B------:R-:W-:Y:S01]  /*19650*/  IMAD.SHL.U32 R0, R0, 0x100000, RZ ;  /* 0x0010000000007824 */ /* 0x000fe200078e00ff */
[----:B------:R-:W-:-:S04]  /*19660*/  LEA R2, R2, 0x3b800000, 0x17 ;  /* 0x3b80000002027811 */ /* 0x000fc800078eb8ff */
[----:B------:R-:W-:-:S05]  /*19670*/  LOP3.LUT R0, R2, R0, R7, 0xfe, !PT ;  /* 0x0000000002007212 */ /* 0x000fca00078efe07 */
[----:B------:R-:W-:-:S04]  /*19680*/  FMUL.FTZ R0, R0, 1 ;  /* 0x3f80000000007820 */ /* 0x000fc80000410000 */
[----:B------:R4:W0:Y:S02]  /*19690*/  F2F.F64.F32 R16, R0 ;  /* 0x0000000000107310 */ /* 0x0008240000201800 */
[----:B0---4-:R-:W-:Y:S05]  /*196a0*/  BRA `(.L_x_3002) ;  /* 0x0000000400147947 */ /* 0x011fea0003800000 */
.L_x_3015:
        /* <DEDUP_REMOVED lines=21> */
.L_x_3020:
[----:B------:R-:W-:Y:S05]  /*19800*/  BSYNC.RECONVERGENT B0 ;  /* 0x0000000000007941 */ /* 0x000fea0003800200 */
.L_x_3019:
[----:B------:R-:W-:Y:S01]  /*19810*/  IMAD.SHL.U32 R0, R0, 0x200000, RZ ;  /* 0x0020000000007824 */ /* 0x000fe200078e00ff */
[----:B------:R-:W-:-:S04]  /*19820*/  LEA R2, R2, 0x37800000, 0x17 ;  /* 0x3780000002027811 */ /* 0x000fc800078eb8ff */
[----:B------:R-:W-:-:S05]  /*19830*/  LOP3.LUT R0, R2, R0, R7, 0xfe, !PT ;  /* 0x0000000002007212 */ /* 0x000fca00078efe07 */
[----:B------:R-:W-:-:S04]  /*19840*/  FMUL.FTZ R0, R0, 1 ;  /* 0x3f80000000007820 */ /* 0x000fc80000410000 */
[----:B------:R4:W0:Y:S02]  /*19850*/  F2F.F64.F32 R16, R0 ;  /* 0x0000000000107310 */ /* 0x0008240000201800 */
[----:B0---4-:R-:W-:Y:S05]  /*19860*/  BRA `(.L_x_3002) ;  /* 0x0000000000a47947 */ /* 0x011fea0003800000 */
.L_x_3014:
        /* <DEDUP_REMOVED lines=16> */
[----:B------:R4:W0:Y:S02]  /*19970*/  @P0 F2F.F64.F32 R16, R0 ;  /* 0x0000000000100310 */ /* 0x0008240000201800 */
[----:B0---4-:R-:W-:Y:S05]  /*19980*/  BRA `(.L_x_3002) ;  /* 0x00000000005c7947 */ /* 0x011fea0003800000 */
.L_x_3001:
[----:B------:R-:W-:Y:S01]  /*19990*/  MOV R0, 0x0 ;  /* 0x0000000000007802 */ /* 0x000fe20000000f00 */
[----:B------:R-:W0:Y:S01]  /*199a0*/  LDCU.64 UR4, c[0x4][0x128] ;  /* 0x01002500ff0477ac */ /* 0x000e220008000a00 */
[----:B------:R-:W-:Y:S02]  /*199b0*/  HFMA2 R8, -RZ, RZ, 0, 4.64916229248046875e-06 ;  /* 0x0000004eff087431 */ /* 0x000fe400000001ff */
        /* <DEDUP_REMOVED lines=13> */
.L_x_3023:
[----:B------:R-:W-:Y:S01]  /*19a90*/  CS2R R16, SRZ ;  /* 0x0000000000107805 */ /* 0x000fe2000001ff00 */
[----:B------:R-:W-:Y:S06]  /*19aa0*/  BRA `(.L_x_3002) ;  /* 0x0000000000147947 */ /* 0x000fec0003800000 */
.L_x_3022:
[----:B------:R-:W2:Y:S02]  /*19ab0*/  LDG.E.64 R16, desc[UR36][R2.64] ;  /* 0x0000002402107981 */ /* 0x000ea4000c1e1b00 */
[----:B--2---:R-:W4:Y:S02]  /*19ac0*/  I2F.F64.U64 R16, R16 ;  /* 0x0000001000107312 */ /* 0x004f240000301800 */
[----:B----4-:R-:W-:Y:S05]  /*19ad0*/  BRA `(.L_x_3002) ;  /* 0x0000000000087947 */ /* 0x010fea0003800000 */
.L_x_3021:
[----:B------:R-:W2:Y:S02]  /*19ae0*/  LDG.E R2, desc[UR36][R2.64] ;  /* 0x0000002402027981 */ /* 0x000ea4000c1e1900 */
[----:B--2---:R2:W3:Y:S02]  /*19af0*/  I2F.F64.U32 R16, R2 ;  /* 0x0000000200107312 */ /* 0x0044e40000201800 */
.L_x_3002:
[----:B------:R-:W-:Y:S05]  /*19b00*/  BSYNC.RECONVERGENT B6 ;  /* 0x0000000000067941 */ /* 0x000fea0003800200 */
.L_x_2996:
[----:B------:R-:W4:Y:S01]  /*19b10*/  LDCU.64 UR6, c[0x0][0x5f8] ;  /* 0x0000bf00ff0677ac */ /* 0x000f220008000a00 */
[----:B------:R-:W-:Y:S01]  /*19b20*/  BSSY.RECONVERGENT B6, `(.L_x_3024) ;  /* 0x00000ec000067945 */ /* 0x000fe20003800200 */
[----:B------:R-:W-:-:S04]  /*19b30*/  UPRMT UR4, UR42, 0x9910, URZ ;  /* 0x000099102a047896 */ /* 0x000fc800080000ff */
[----:B------:R-:W-:Y:S01]  /*19b40*/  UISETP.GT.AND UP0, UPT, UR4, 0x9, UPT ;  /* 0x000000090400788c */ /* 0x000fe2000bf04270 */
[----:B----4-:R-:W-:-:S05]  /*19b50*/  IADD3 R22, P0, PT, R22, UR6, RZ ;  /* 0x0000000616167c10 */ /* 0x010fca000ff1e0ff */
        /* <DEDUP_REMOVED lines=11> */
[----:B----4-:R4:W0:Y:S02]  /*19c10*/  I2F.F64.S16 R32, R22 ;  /* 0x0000001600207312 */ /* 0x0108240000101c00 */
[----:B0---4-:R-:W-:Y:S05]  /*19c20*/  BRA `(.L_x_3030) ;  /* 0x0000000c006c7947 */ /* 0x011fea0003800000 */
.L_x_3028:
[----:B------:R-:W4:Y:S02]  /*19c30*/  LDG.E.U8 R22, desc[UR36][R22.64] ;  /* 0x0000002416167981 */ /* 0x000f24000c1e1100 */
[----:B----4-:R4:W0:Y:S02]  /*19c40*/  I2F.F64.U16 R32, R22 ;  /* 0x0000001600207312 */ /* 0x0108240000101800 */
[----:B0---4-:R-:W-:Y:S05]  /*19c50*/  BRA `(.L_x_3030) ;  /* 0x0000000c00607947 */ /* 0x011fea0003800000 */
.L_x_3027:
[----:B------:R-:W-:-:S09]  /*19c60*/  UISETP.NE.AND UP0, UPT, UR4, 0x2, UPT ;  /* 0x000000020400788c */ /* 0x000fd2000bf05270 */
[----:B------:R-:W-:Y:S05]  /*19c70*/  BRA.U !UP0, `(.L_x_3031) ;  /* 0x0000000108287547 */ /* 0x000fea000b800000 */
[----:B------:R-:W-:-:S09]  /*19c80*/  UISETP.NE.AND UP0, UPT, UR4, 0x3, UPT ;  /* 0x000000030400788c */ /* 0x000fd2000bf05270 */
[----:B------:R-:W-:Y:S05]  /*19c90*/  BRA.U !UP0, `(.L_x_3032) ;  /* 0x0000000108147547 */ /* 0x000fea000b800000 */
[----:B------:R-:W-:-:S09]  /*19ca0*/  UISETP.NE.AND UP0, UPT, UR4, 0x4, UPT ;  /* 0x000000040400788c */ /* 0x000fd2000bf05270 */
[----:B------:R-:W-:Y:S05]  /*19cb0*/  BRA.U UP0, `(.L_x_3029) ;  /* 0x0000000900ec7547 */ /* 0x000fea000b800000 */
[----:B------:R-:W4:Y:S02]  /*19cc0*/  LDG.E.64 R32, desc[UR36][R22.64] ;  /* 0x0000002416207981 */ /* 0x000f24000c1e1b00 */
[----:B----4-:R-:W4:Y:S02]  /*19cd0*/  I2F.F64.S64 R32, R32 ;  /* 0x0000002000207312 */ /* 0x010f240000301c00 */
[----:B----4-:R-:W-:Y:S05]  /*19ce0*/  BRA `(.L_x_3030) ;  /* 0x0000000c003c7947 */ /* 0x010fea0003800000 */
.L_x_3032:
[----:B------:R-:W4:Y:S02]  /*19cf0*/  LDG.E R22, desc[UR36][R22.64] ;  /* 0x0000002416167981 */ /* 0x000f24000c1e1900 */
[----:B----4-:R4:W0:Y:S02]  /*19d00*/  I2F.F64 R32, R22 ;  /* 0x0000001600207312 */ /* 0x0108240000201c00 */
[----:B0---4-:R-:W-:Y:S05]  /*19d10*/  BRA `(.L_x_3030) ;  /* 0x0000000c00307947 */ /* 0x011fea0003800000 */
.L_x_3031:
[----:B------:R-:W4:Y:S02]  /*19d20*/  LDG.E.U16 R22, desc[UR36][R22.64] ;  /* 0x0000002416167981 */ /* 0x000f24000c1e1500 */
[----:B----4-:R4:W0:Y:S02]  /*19d30*/  I2F.F64.S16 R32, R22 ;  /* 0x0000001600207312 */ /* 0x0108240000101c00 */
[----:B0---4-:R-:W-:Y:S05]  /*19d40*/  BRA `(.L_x_3030) ;  /* 0x0000000c00247947 */ /* 0x011fea0003800000 */
.L_x_3026:
[----:B------:R-:W-:-:S09]  /*19d50*/  UISETP.GT.AND UP0, UPT, UR4, 0x6, UPT ;  /* 0x000000060400788c */ /* 0x000fd2000bf04270 */
[----:B------:R-:W-:Y:S05]  /*19d60*/  BRA.U UP0, `(.L_x_3033) ;  /* 0x0000000100347547 */ /* 0x000fea000b800000 */
[----:B------:R-:W-:-:S09]  /*19d70*/  UISETP.NE.AND UP0, UPT, UR4, 0x5, UPT ;  /* 0x000000050400788c */ /* 0x000fd2000bf05270 */
[----:B------:R-:W-:Y:S05]  /*19d80*/  BRA.U !UP0, `(.L_x_3034) ;  /* 0x0000000108187547 */ /* 0x000fea000b800000 */
[----:B------:R-:W-:-:S09]  /*19d90*/  UISETP.NE.AND UP0, UPT, UR4, 0x6, UPT ;  /* 0x000000060400788c */ /* 0x000fd2000bf05270 */
[----:B------:R-:W-:Y:S05]  /*19da0*/  BRA.U UP0, `(.L_x_3029) ;  /* 0x0000000900b07547 */ /* 0x000fea000b800000 */
[----:B------:R-:W4:Y:S02]  /*19db0*/  LDG.E R32, desc[UR36][R22.64] ;  /* 0x0000002416207981 */ /* 0x000f24000c1e1900 */
[----:B----4-:R-:W-:-:S06]  /*19dc0*/  FMUL.FTZ R32, R32, 1 ;  /* 0x3f80000020207820 */ /* 0x010fcc0000410000 */
[----:B------:R-:W4:Y:S02]  /*19dd0*/  F2F.F64.F32 R32, R32 ;  /* 0x0000002000207310 */ /* 0x000f240000201800 */
[----:B----4-:R-:W-:Y:S05]  /*19de0*/  BRA `(.L_x_3030) ;  /* 0x0000000800fc7947 */ /* 0x010fea0003800000 */
.L_x_3034:
[----:B------:R-:W4:Y:S02]  /*19df0*/  LDG.E.U16 R0, desc[UR36][R22.64] ;  /* 0x0000002416007981 */ /* 0x000f24000c1e1500 */
[----:B----4-:R-:W-:-:S05]  /*19e00*/  HADD2.F32 R0, -RZ, R0.H0_H0 ;  /* 0x20000000ff007230 */ /* 0x010fca0000004100 */
[----:B------:R-:W-:-:S04]  /*19e10*/  FMUL.FTZ R0, R0, 1 ;  /* 0x3f80000000007820 */ /* 0x000fc80000410000 */
[----:B------:R4:W0:Y:S02]  /*19e20*/  F2F.F64.F32 R32, R0 ;  /* 0x0000000000207310 */ /* 0x0008240000201800 */
[----:B0---4-:R-:W-:Y:S05]  /*19e30*/  BRA `(.L_x_3030) ;  /* 0x0000000800e87947 */ /* 0x011fea0003800000 */
.L_x_3033:
[----:B------:R-:W-:-:S09]  /*19e40*/  UISETP.NE.AND UP0, UPT, UR4, 0x7, UPT ;  /* 0x000000070400788c */ /* 0x000fd2000bf05270 */
[----:B------:R-:W-:Y:S05]  /*19e50*/  BRA.U !UP0, `(.L_x_3035) ;  /* 0x0000000108347547 */ /* 0x000fea000b800000 */
        /* <DEDUP_REMOVED lines=8> */
.L_x_3036:
[----:B------:R-:W4:Y:S02]  /*19ee0*/  LDG.E.U16 R22, desc[UR36][R22.64] ;  /* 0x0000002416167981 */ /* 0x000f24000c1e1500 */
[----:B----4-:R-:W-:-:S05]  /*19ef0*/  HADD2.F32 R0, -RZ, R22.H0_H0 ;  /* 0x20000016ff007230 */ /* 0x010fca0000004100 */
[----:B------:R-:W-:-:S04]  /*19f00*/  FMUL.FTZ R0, R0, 1 ;  /* 0x3f80000000007820 */ /* 0x000fc80000410000 */
[----:B------:R4:W0:Y:S02]  /*19f10*/  F2F.F64.F32 R32, R0 ;  /* 0x0000000000207310 */ /* 0x0008240000201800 */
[----:B0---4-:R-:W-:Y:S05]  /*19f20*/  BRA `(.L_x_3030) ;  /* 0x0000000800ac7947 */ /* 0x011fea0003800000 */
.L_x_3035:
[----:B------:R4:W5:Y:S01]  /*19f30*/  LDG.E.64 R32, desc[UR36][R22.64] ;  /* 0x0000002416207981 */ /* 0x000962000c1e1b00 */
[----:B------:R-:W-:Y:S05]  /*19f40*/  BRA `(.L_x_3030) ;  /* 0x0000000800a47947 */ /* 0x000fea0003800000 */
.L_x_3025:
        /* <DEDUP_REMOVED lines=8> */
[----:B------:R-:W4:Y:S01]  /*19fd0*/  LDG.E.U8 R22, desc[UR36][R22.64] ;  /* 0x0000002416167981 */ /* 0x000f22000c1e1100 */
[----:B------:R-:W-:Y:S01]  /*19fe0*/  HFMA2 R32, -RZ, RZ, 0, 0 ;  /* 0x00000000ff207431 */ /* 0x000fe200000001ff */
[----:B----4-:R-:W-:-:S04]  /*19ff0*/  ISETP.NE.AND P0, PT, R22, RZ, PT ;  /* 0x000000ff1600720c */ /* 0x010fc80003f05270 */
[----:B------:R-:W-:Y:S01]  /*1a000*/  FSEL R33, RZ, 1.875, !P0 ;  /* 0x3ff00000ff217808 */ /* 0x000fe20004000000 */
[----:B------:R-:W-:Y:S08]  /*1a010*/  BRA `(.L_x_3030) ;  /* 0x0000000800707947 */ /* 0x000ff00003800000 */
.L_x_3039:
[----:B------:R4:W5:Y:S01]  /*1a020*/  LDG.E.64 R32, desc[UR36][R22.64] ;  /* 0x0000002416207981 */ /* 0x000962000c1e1b00 */
[----:B------:R-:W-:Y:S05]  /*1a030*/  BRA `(.L_x_3030) ;  /* 0x0000000800687947 */ /* 0x000fea0003800000 */
.L_x_3038:
[----:B------:R-:W-:-:S09]  /*1a040*/  UISETP.NE.AND UP0, UPT, UR4, 0xf, UPT ;  /* 0x0000000f0400788c */ /* 0x000fd2000bf05270 */
[----:B------:R-:W-:Y:S05]  /*1a050*/  BRA.U !UP0, `(.L_x_3040) ;  /* 0x00000001089c7547 */ /* 0x000fea000b800000 */
[----:B------:R-:W-:-:S09]  /*1a060*/  UISETP.NE.AND UP0, UPT, UR4, 0x17, UPT ;  /* 0x000000170400788c */ /* 0x000fd2000bf05270 */
[----:B------:R-:W-:Y:S05]  /*1a070*/  BRA.U !UP0, `(.L_x_3041) ;  /* 0x00000001085c7547 */ /* 0x000fea000b800000 */
[----:B------:R-:W-:-:S09]  /*1a080*/  UISETP.NE.AND UP0, UPT, UR4, 0x18, UPT ;  /* 0x000000180400788c */ /* 0x000fd2000bf05270 */
[----:B------:R-:W-:Y:S05]  /*1a090*/  BRA.U UP0, `(.L_x_3029) ;  /* 0x0000000500f47547 */ /* 0x000fea000b800000 */
[----:B------:R-:W4:Y:S01]  /*1a0a0*/  LDG.E.U8 R0, desc[UR36][R22.64] ;  /* 0x0000002416007981 */ /* 0x000f22000c1e1100 */
[----:B------:R-:W-:Y:S01]  /*1a0b0*/  MOV R4, 0x1f ;  /* 0x0000001f00047802 */ /* 0x000fe20000000f00 */
[----:B----4-:R-:W-:-:S05]  /*1a0c0*/  IMAD.SHL.U32 R0, R0, 0x1000000, RZ ;  /* 0x0100000000007824 */ /* 0x010fca00078e00ff */
[C---:B012---:R-:W-:Y:S02]  /*1a0d0*/  LOP3.LUT R2, R0.reuse, 0x7f000000, RZ, 0xc0, !PT ;  /* 0x7f00000000027812 */ /* 0x047fe400078ec0ff */
[----:B------:R-:W-:Y:S02]  /*1a0e0*/  LOP3.LUT P0, RZ, R0, 0x7f000000, RZ, 0xc0, !PT ;  /* 0x7f00000000ff7812 */ /* 0x000fe4000780c0ff */
[----:B------:R-:W0:Y:S02]  /*1a0f0*/  FLO.U32 R3, R2 ;  /* 0x0000000200037300 */ /* 0x000e2400000e0000 */
[----:B0-----:R-:W-:-:S05]  /*1a100*/  IMAD.MOV R3, RZ, RZ, -R3 ;  /* 0x000000ffff037224 */ /* 0x001fca00078e0a03 */
[----:B------:R-:W-:-:S04]  /*1a110*/  VIADDMNMX.U32 R3, R3, R4, 0x4, !PT ;  /* 0x0000000403037446 */ /* 0x000fc80007800004 */
[----:B------:R-:W-:-:S04]  /*1a120*/  IADD3 R3, PT, PT, R3, -0x4, RZ ;  /* 0xfffffffc03037810 */ /* 0x000fc80007ffe0ff */
[C---:B------:R-:W-:Y:S01]  /*1a130*/  SHF.L.U32 R4, R2.reuse, R3, RZ ;  /* 0x0000000302047219 */ /* 0x040fe200000006ff */
[----:B------:R-:W-:Y:S01]  /*1a140*/  IMAD.SHL.U32 R5, R3, 0x800000, RZ ;  /* 0x0080000003057824 */ /* 0x000fe200078e00ff */
[----:B------:R-:W-:-:S04]  /*1a150*/  IADD3 R3, PT, PT, R2, 0x1000000, RZ ;  /* 0x0100000002037810 */ /* 0x000fc80007ffe0ff */
        /* <DEDUP_REMOVED lines=9> */
.L_x_3041:
[----:B01----:R-:W4:Y:S02]  /*1a1f0*/  LDG.E.U8 R3, desc[UR36][R22.64] ;  /* 0x0000002416037981 */ /* 0x003f24000c1e1100 */
[C---:B----4-:R-:W-:Y:S01]  /*1a200*/  SHF.L.U32 R0, R3.reuse, 0x19, RZ ;  /* 0x0000001903007819 */ /* 0x050fe200000006ff */
[----:B------:R-:W-:-:S03]  /*1a210*/  IMAD.SHL.U32 R3, R3, 0x100, RZ ;  /* 0x0000010003037824 */ /* 0x000fc600078e00ff */
[----:B------:R-:W-:-:S13]  /*1a220*/  ISETP.GE.U32.AND P0, PT, R0, 0x8000000, PT ;  /* 0x080000000000780c */ /* 0x000fda0003f06070 */
[C---:B--2---:R-:W-:Y:S02]  /*1a230*/  @!P0 LOP3.LUT R2, R3.reuse, 0x7f00, RZ, 0xc0, !PT ;  /* 0x00007f0003028812 */ /* 0x044fe400078ec0ff */
[----:B------:R-:W-:Y:S02]  /*1a240*/  @P0 LEA.HI R0, R0, 0x70000000, RZ, 0x1c ;  /* 0x7000000000000811 */ /* 0x000fe400078fe0ff */
[----:B------:R-:W-:Y:S02]  /*1a250*/  @!P0 LOP3.LUT R2, R2, 0x3f000000, RZ, 0xfc, !PT ;  /* 0x3f00000002028812 */ /* 0x000fe400078efcff */
[----:B------:R-:W-:Y:S01]  /*1a260*/  PRMT R3, R3, 0x9910, RZ ;  /* 0x0000991003037816 */ /* 0x000fe200000000ff */
[----:B------:R-:W-:Y:S02]  /*1a270*/  @P0 FMUL.FTZ R0, R0, 1.9259299443872358531e-34 ;  /* 0x0780000000000820 */ /* 0x000fe40000410000 */
[----:B------:R-:W-:-:S05]  /*1a280*/  @!P0 FADD.FTZ R0, R2, -0.5 ;  /* 0xbf00000002008421 */ /* 0x000fca0000010000 */
[----:B------:R-:W-:-:S05]  /*1a290*/  LOP3.LUT R0, R0, 0x80000000, R3, 0xf8, !PT ;  /* 0x8000000000007812 */ /* 0x000fca00078ef803 */
[----:B------:R-:W-:-:S04]  /*1a2a0*/  FMUL.FTZ R0, R0, 1 ;  /* 0x3f80000000007820 */ /* 0x000fc80000410000 */
[----:B------:R0:W1:Y:S02]  /*1a2b0*/  F2F.F64.F32 R32, R0 ;  /* 0x0000000000207310 */ /* 0x0000640000201800 */
[----:B01----:R-:W-:Y:S05]  /*1a2c0*/  BRA `(.L_x_3030) ;  /* 0x0000000400c47947 */ /* 0x003fea0003800000 */
.L_x_3040:
[----:B------:R-:W4:Y:S02]  /*1a2d0*/  LDG.E.U16 R0, desc[UR36][R22.64] ;  /* 0x0000002416007981 */ /* 0x000f24000c1e1500 */
[----:B----4-:R-:W-:-:S05]  /*1a2e0*/  SHF.L.U32 R0, R0, 0x10, RZ ;  /* 0x0000001000007819 */ /* 0x010fca00000006ff */
[----:B------:R-:W-:-:S04]  /*1a2f0*/  FMUL.FTZ R0, R0, 1 ;  /* 0x3f80000000007820 */ /* 0x000fc80000410000 */
[----:B------:R4:W0:Y:S02]  /*1a300*/  F2F.F64.F32 R32, R0 ;  /* 0x0000000000207310 */ /* 0x0008240000201800 */
[----:B0---4-:R-:W-:Y:S05]  /*1a310*/  BRA `(.L_x_3030) ;  /* 0x0000000400b07947 */ /* 0x011fea0003800000 */
.L_x_3037:
        /* <DEDUP_REMOVED lines=9> */
[----:B----4-:R4:W0:Y:S02]  /*1a3b0*/  I2F.F64.U16 R32, R22 ;  /* 0x0000001600207312 */ /* 0x0108240000101800 */
[----:B0---4-:R-:W-:Y:S05]  /*1a3c0*/  BRA `(.L_x_3030) ;  /* 0x0000000400847947 */ /* 0x011fea0003800000 */
.L_x_3044:
[----:B------:R-:W4:Y:S01]  /*1a3d0*/  LDG.E.U8 R22, desc[UR36][R22.64] ;  /* 0x0000002416167981 */ /* 0x000f22000c1e1100 */
[----:B------:R-:W-:Y:S02]  /*1a3e0*/  CS2R R32, SRZ ;  /* 0x0000000000207805 */ /* 0x000fe4000001ff00 */
[----:B----4-:R-:W-:-:S13]  /*1a3f0*/  ISETP.NE.AND P0, PT, R22, RZ, PT ;  /* 0x000000ff1600720c */ /* 0x010fda0003f05270 */
[----:B------:R-:W-:Y:S05]  /*1a400*/  @!P0 BRA `(.L_x_3030) ;  /* 0x0000000400748947 */ /* 0x000fea0003800000 */
[----:B------:R-:W-:-:S13]  /*1a410*/  ISETP.NE.AND P0, PT, R22, 0x80, PT ;  /* 0x000000801600780c */ /* 0x000fda0003f05270 */
[----:B------:R-:W-:Y:S01]  /*1a420*/  @!P0 IMAD.MOV.U32 R32, RZ, RZ, 0x20000000 ;  /* 0x20000000ff208424 */ /* 0x000fe200078e00ff */
[----:B------:R-:W-:Y:S01]  /*1a430*/  @!P0 MOV R33, 0x7ff80000 ;  /* 0x7ff8000000218802 */ /* 0x000fe20000000f00 */
[----:B------:R-:W-:Y:S06]  /*1a440*/  @!P0 BRA `(.L_x_3030) ;  /* 0x0000000400648947 */ /* 0x000fec0003800000 */
[--C-:B------:R-:W-:Y:S01]  /*1a450*/  SHF.R.U32.HI R0, RZ, 0x3, R22.reuse ;  /* 0x00000003ff007819 */ /* 0x100fe20000011616 */
[----:B------:R-:W-:Y:S03]  /*1a460*/  BSSY.RECONVERGENT B0, `(.L_x_3045) ;  /* 0x000000c000007945 */ /* 0x000fe60003800200 */
[----:B012---:R-:W-:Y:S02]  /*1a470*/  LOP3.LUT P0, R2, R0, 0xf, RZ, 0xc0, !PT ;  /* 0x0000000f00027812 */ /* 0x007fe4000780c0ff */
        /* <DEDUP_REMOVED lines=10> */
.L_x_3046:
[----:B------:R-:W-:Y:S05]  /*1a520*/  BSYNC.RECONVERGENT B0 ;  /* 0x0000000000007941 */ /* 0x000fea0003800200 */
.L_x_3045:
[----:B------:R-:W-:Y:S01]  /*1a530*/  IMAD.SHL.U32 R0, R0, 0x100000, RZ ;  /* 0x0010000000007824 */ /* 0x000fe200078e00ff */
[----:B------:R-:W-:-:S04]  /*1a540*/  LEA R2, R2, 0x3b800000, 0x17 ;  /* 0x3b80000002027811 */ /* 0x000fc800078eb8ff */
[----:B------:R-:W-:-:S05]  /*1a550*/  LOP3.LUT R0, R2, R0, R7, 0xfe, !PT ;  /* 0x0000000002007212 */ /* 0x000fca00078efe07 */
[----:B------:R-:W-:-:S04]  /*1a560*/  FMUL.FTZ R0, R0, 1 ;  /* 0x3f80000000007820 */ /* 0x000fc80000410000 */
[----:B------:R0:W1:Y:S02]  /*1a570*/  F2F.F64.F32 R32, R0 ;  /* 0x0000000000207310 */ /* 0x0000640000201800 */
[----:B01----:R-:W-:Y:S05]  /*1a580*/  BRA `(.L_x_3030) ;  /* 0x0000000400147947 */ /* 0x003fea0003800000 */
.L_x_3043:
[----:B------:R-:W4:Y:S01]  /*1a590*/  LDG.E.U8 R22, desc[UR36][R22.64] ;  /* 0x0000002416167981 */ /* 0x000f22000c1e1100 */
[----:B------:R-:W-:Y:S02]  /*1a5a0*/  CS2R R32, SRZ ;  /* 0x0000000000207805 */ /* 0x000fe4000001ff00 */
[----:B----4-:R-:W-:-:S13]  /*1a5b0*/  ISETP.NE.AND P0, PT, R22, RZ, PT ;  /* 0x000000ff1600720c */ /* 0x010fda0003f05270 */
[----:B------:R-:W-:Y:S05]  /*1a5c0*/  @!P0 BRA `(.L_x_3030) ;  /* 0x0000000400048947 */ /* 0x000fea0003800000 */
[----:B------:R-:W-:-:S13]  /*1a5d0*/  ISETP.NE.AND P0, PT, R22, 0x80, PT ;  /* 0x000000801600780c */ /* 0x000fda0003f05270 */
[----:B------:R-:W-:Y:S01]  /*1a5e0*/  @!P0 MOV R32, 0x20000000 ;  /* 0x2000000000208802 */ /* 0x000fe20000000f00 */
[----:B------:R-:W-:Y:S01]  /*1a5f0*/  @!P0 IMAD.MOV.U32 R33, RZ, RZ, 0x7ff80000 ;  /* 0x7ff80000ff218424 */ /* 0x000fe200078e00ff */
[----:B------:R-:W-:Y:S06]  /*1a600*/  @!P0 BRA `(.L_x_3030) ;  /* 0x0000000000f48947 */ /* 0x000fec0003800000 */
[--C-:B------:R-:W-:Y:S01]  /*1a610*/  SHF.R.U32.HI R0, RZ, 0x2, R22.reuse ;  /* 0x00000002ff007819 */ /* 0x100fe20000011616 */
[----:B------:R-:W-:Y:S03]  /*1a620*/  BSSY.RECONVERGENT B0, `(.L_x_3047) ;  /* 0x000000c000007945 */ /* 0x000fe60003800200 */
[----:B012---:R-:W-:Y:S02]  /*1a630*/  LOP3.LUT P0, R2, R0, 0x1f, RZ, 0xc0, !PT ;  /* 0x0000001f00027812 */ /* 0x007fe4000780c0ff */
        /* <DEDUP_REMOVED lines=10> */
.L_x_3048:
[----:B------:R-:W-:Y:S05]  /*1a6e0*/  BSYNC.RECONVERGENT B0 ;  /* 0x0000000000007941 */ /* 0x000fea0003800200 */
.L_x_3047:
[----:B------:R-:W-:Y:S02]  /*1a6f0*/  SHF.L.U32 R0, R0, 0x15, RZ ;  /* 0x0000001500007819 */ /* 0x000fe400000006ff */
[----:B------:R-:W-:-:S04]  /*1a700*/  LEA R2, R2, 0x37800000, 0x17 ;  /* 0x3780000002027811 */ /* 0x000fc800078eb8ff */
[----:B------:R-:W-:-:S05]  /*1a710*/  LOP3.LUT R0, R2, R0, R7, 0xfe, !PT ;  /* 0x0000000002007212 */ /* 0x000fca00078efe07 */
[----:B------:R-:W-:-:S04]  /*1a720*/  FMUL.FTZ R0, R0, 1 ;  /* 0x3f80000000007820 */ /* 0x000fc80000410000 */
[----:B------:R0:W1:Y:S02]  /*1a730*/  F2F.F64.F32 R32, R0 ;  /* 0x0000000000207310 */ /* 0x0000640000201800 */
[----:B01----:R-:W-:Y:S05]  /*1a740*/  BRA `(.L_x_3030) ;  /* 0x0000000000a47947 */ /* 0x003fea0003800000 */
.L_x_3042:
[----:B------:R-:W-:-:S09]  /*1a750*/  UISETP.NE.AND UP0, UPT, UR4, 0x1c, UPT ;  /* 0x0000001c0400788c */ /* 0x000fd2000bf05270 */
[----:B------:R-:W-:Y:S05]  /*1a760*/  BRA.U !UP0, `(.L_x_3049) ;  /* 0x0000000108947547 */ /* 0x000fea000b800000 */
[----:B------:R-:W-:-:S09]  /*1a770*/  UISETP.NE.AND UP0, UPT, UR4, 0x1d, UPT ;  /* 0x0000001d0400788c */ /* 0x000fd2000bf05270 */
[----:B------:R-:W-:Y:S05]  /*1a780*/  BRA.U !UP0, `(.L_x_3050) ;  /* 0x0000000108807547 */ /* 0x000fea000b800000 */
[----:B------:R-:W-:-:S09]  /*1a790*/  UISETP.NE.AND UP0, UPT, UR4, 0x2c, UPT ;  /* 0x0000002c0400788c */ /* 0x000fd2000bf05270 */
[----:B------:R-:W-:Y:S05]  /*1a7a0*/  BRA.U UP0, `(.L_x_3029) ;  /* 0x0000000100307547 */ /* 0x000fea000b800000 */
[----:B------:R-:W4:Y:S01]  /*1a7b0*/  LDG.E.U8 R0, desc[UR36][R22.64] ;  /* 0x0000002416007981 */ /* 0x000f22000c1e1100 */
[----:B------:R-:W-:Y:S02]  /*1a7c0*/  HFMA2 R33, -RZ, RZ, 0.5, 0 ;  /* 0x38000000ff217431 */ /* 0x000fe400000001ff */
[----:B------:R-:W-:Y:S01]  /*1a7d0*/  IMAD.MOV.U32 R32, RZ, RZ, 0x0 ;  /* 0x00000000ff207424 */ /* 0x000fe200078e00ff */
[----:B----4-:R-:W-:-:S13]  /*1a7e0*/  ISETP.NE.AND P0, PT, R0, RZ, PT ;  /* 0x000000ff0000720c */ /* 0x010fda0003f05270 */
        /* <DEDUP_REMOVED lines=8> */
.L_x_3029:
[----:B------:R-:W-:Y:S01]  /*1a870*/  MOV R0, 0x0 ;  /* 0x0000000000007802 */ /* 0x000fe20000000f00 */
[----:B------:R-:W4:Y:S01]  /*1a880*/  LDCU.64 UR4, c[0x4][0x128] ;  /* 0x01002500ff0477ac */ /* 0x000f220008000a00 */
[----:B------:R-:W-:Y:S02]  /*1a890*/  HFMA2 R8, -RZ, RZ, 0, 4.64916229248046875e-06 ;  /* 0x0000004eff087431 */ /* 0x000fe400000001ff */
[----:B------:R-:W-:Y:S01]  /*1a8a0*/  IMAD.MOV.U32 R12, RZ, RZ, 0x1 ;  /* 0x00000001ff0c7424 */ /* 0x000fe200078e00ff */
[----:B012---:R0:W1:Y:S01]  /*1a8b0*/  LDC.64 R2, c[0x4][R0] ;  /* 0x0100000000027b82 */ /* 0x0070620000000a00 */
[----:B------:R-:W2:Y:S01]  /*1a8c0*/  LDCU.64 UR6, c[0x4][0x130] ;  /* 0x01002600ff0677ac */ /* 0x000ea20008000a00 */
[----:B------:R-:W-:Y:S01]  /*1a8d0*/  MOV R13, RZ ;  /* 0x000000ff000d7202 */ /* 0x000fe20000000f00 */
[----:B------:R-:W3:Y:S01]  /*1a8e0*/  LDCU.64 UR8, c[0x4][0x8] ;  /* 0x01000100ff0877ac */ /* 0x000ee20008000a00 */
[----:B----4-:R-:W-:Y:S01]  /*1a8f0*/  MOV R4, UR4 ;  /* 0x0000000400047c02 */ /* 0x010fe20008000f00 */
[----:B------:R-:W-:Y:S01]  /*1a900*/  IMAD.U32 R5, RZ, RZ, UR5 ;  /* 0x00000005ff057e24 */ /* 0x000fe2000f8e00ff */
[----:B--2---:R-:W-:Y:S01]  /*1a910*/  MOV R6, UR6 ;  /* 0x0000000600067c02 */ /* 0x004fe20008000f00 */
[----:B------:R-:W-:Y:S01]  /*1a920*/  IMAD.U32 R7, RZ, RZ, UR7 ;  /* 0x00000007ff077e24 */ /* 0x000fe2000f8e00ff */
[----:B---3--:R-:W-:Y:S01]  /*1a930*/  MOV R10, UR8 ;  /* 0x00000008000a7c02 */ /* 0x008fe20008000f00 */
[----:B0-----:R-:W-:-:S07]  /*1a940*/  IMAD.U32 R11, RZ, RZ, UR9 ;  /* 0x00000009ff0b7e24 */ /* 0x001fce000f8e00ff */
[----:B------:R-:W-:-:S07]  /*1a950*/  LEPC R20, `(.L_x_3051) ;  /* 0x000000001014794e */ /* 0x000fce0000000000 */
[----:B-1---5:R-:W-:Y:S05]  /*1a960*/  CALL.ABS.NOINC R2 ;  /* 0x0000000002007343 */ /* 0x022fea0003c00000 */
.L_x_3051:
[----:B------:R-:W-:Y:S01]  /*1a970*/  CS2R R32, SRZ ;  /* 0x0000000000207805 */ /* 0x000fe2000001ff00 */
[----:B------:R-:W-:Y:S06]  /*1a980*/  BRA `(.L_x_3030) ;  /* 0x0000000000147947 */ /* 0x000fec0003800000 */
.L_x_3050:
[----:B------:R-:W4:Y:S02]  /*1a990*/  LDG.E.64 R32, desc[UR36][R22.64] ;  /* 0x0000002416207981 */ /* 0x000f24000c1e1b00 */
[----:B----4-:R-:W4:Y:S02]  /*1a9a0*/  I2F.F64.U64 R32, R32 ;  /* 0x0000002000207312 */ /* 0x010f240000301800 */
[----:B----4-:R-:W-:Y:S05]  /*1a9b0*/  BRA `(.L_x_3030) ;  /* 0x0000000000087947 */ /* 0x010fea0003800000 */
.L_x_3049:
[----:B------:R-:W4:Y:S02]  /*1a9c0*/  LDG.E R22, desc[UR36][R22.64] ;  /* 0x0000002416167981 */ /* 0x000f24000c1e1900 */
[----:B----4-:R4:W0:Y:S02]  /*1a9d0*/  I2F.F64.U32 R32, R22 ;  /* 0x0000001600207312 */ /* 0x0108240000201800 */
.L_x_3030:
[----:B------:R-:W-:Y:S05]  /*1a9e0*/  BSYNC.RECONVERGENT B6 ;  /* 0x0000000000067941 */ /* 0x000fea0003800200 */
.L_x_3024:
[----:B------:R-:W-:Y:S01]  /*1a9f0*/  IMAD.MOV.U32 R6, RZ, RZ, 0x652b82fe ;  /* 0x652b82feff067424 */ /* 0x000fe200078e00ff */
[----:B------:R-:W-:Y:S01]  /*1aa00*/  MOV R7, 0x3ff71547 ;  /* 0x3ff7154700077802 */ /* 0x000fe20000000f00 */
[----:B------:R-:W-:Y:S01]  /*1aa10*/  IMAD.MOV.U32 R4, RZ, RZ, 0x652b82fe ;  /* 0x652b82feff047424 */ /* 0x000fe200078e00ff */
[----:B------:R-:W-:Y:S01]  /*1aa20*/  MOV R5, 0x3ff71547 ;  /* 0x3ff7154700057802 */ /* 0x000fe20000000f00 */
[----:B012---:R-:W-:Y:S01]  /*1aa30*/  IMAD.MOV.U32 R2, RZ, RZ, -0x105c611 ;  /* 0xfefa39efff027424 */ /* 0x007fe200078e00ff */
[----:B------:R-:W-:Y:S01]  /*1aa40*/  MOV R3, 0x3fe62e42 ;  /* 0x3fe62e4200037802 */ /* 0x000fe20000000f00 */
[----:B----4-:R-:W-:Y:S01]  /*1aa50*/  IMAD.MOV.U32 R22, RZ, RZ, 0x3b39803f ;  /* 0x3b39803fff167424 */ /* 0x010fe200078e00ff */
[----:B------:R-:W-:Y:S01]  /*1aa60*/  MOV R23, 0x3c7abc9e ;  /* 0x3c7abc9e00177802 */ /* 0x000fe20000000f00 */
[----:B-----5:R-:W0:Y:S01]  /*1aa70*/  DFMA R6, R32, -R6, 6.75539944105574400000e+15 ;  /* 0x433800002006742b */ /* 0x020e220000000806 */
[----:B------:R-:W-:Y:S01]  /*1aa80*/  BSSY.RECONVERGENT B0, `(.L_x_3052) ;  /* 0x00000c2000007945 */ /* 0x000fe20003800200 */
[----:B------:R-:W-:-:S15]  /*1aa90*/  FSETP.GEU.FTZ.AND P2, PT, |R33|, 4.1917929649353027344, PT ;  /* 0x4086232b2100780b */ /* 0x000fde0003f5e200 */
[----:B------:R-:W-:-:S15]  /*1aaa0*/  NOP ;  /* 0x0000000000007918 */ /* 0x000fde0000000000 */
[----:B------:R-:W-:-:S15]  /*1aab0*/  NOP ;  /* 0x0000000000007918 */ /* 0x000fde0000000000 */
[----:B------:R-:W-:-:S15]  /*1aac0*/  NOP ;  /* 0x0000000000007918 */ /* 0x000fde0000000000 */
[----:B------:R-:W-:-:S02]  /*1aad0*/  NOP ;  /* 0x0000000000007918 */ /* 0x000fc40000000000 */
        /* <DEDUP_REMOVED lines=34> */
[----:B------:R-:W-:-:S15]  /*1ad00*/  HFMA2 R23, -RZ, RZ, 1.642578125, -0.00021207332611083984375 ;  /* 0x3e928af3ff177431 */ /* 0x000fde00000001ff */
        /* <DEDUP_REMOVED lines=80> */
[----:B--2---:R0:W-:Y:S02]  /*1b210*/  DFMA R20, R12, R20, R22 ;  /* 0x000000140c14722b */ /* 0x0041e40000000016 */
        /* <DEDUP_REMOVED lines=17> */
[----:B------:R1:W2:Y:S02]  /*1b330*/  DFMA R20, R12, R20, R22 ;  /* 0x000000140c14722b */ /* 0x0002a40000000016 */
        /* <DEDUP_REMOVED lines=33> */
[----:B0-----:R-:W-:Y:S02]  /*1b550*/  LEA R31, R4, R21, 0x14 ;  /* 0x00000015041f7211 */ /* 0x001fe400078ea0ff */
[----:B------:R-:W-:Y:S01]  /*1b560*/  MOV R30, R20 ;  /* 0x00000014001e7202 */ /* 0x000fe20000000f00 */
[----:B------:R-:W-:Y:S06]  /*1b570*/  @!P0 BRA `(.L_x_3053) ;  /* 0x0000000000488947 */ /* 0x000fec0003800000 */
[----:B------:R-:W-:Y:S01]  /*1b580*/  FSETP.GEU.FTZ.AND P1, PT, |R9|, 4.2275390625, PT ;  /* 0x408748000900780b */ /* 0x000fe20003f3e200 */
[----:B------:R-:W-:-:S12]  /*1b590*/  DSETP.GT.AND P0, PT, R32, RZ, PT ;  /* 0x000000ff2000722a */ /* 0x000fd80003f04000 */
[----:B------:R-:W-:Y:S02]  /*1b5a0*/  @!P1 LEA.HI R0, R6, R6, RZ, 0x1 ;  /* 0x0000000606009211 */ /* 0x000fe400078f08ff */
[----:B------:R-:W-:Y:S02]  /*1b5b0*/  @!P1 MOV R8, RZ ;  /* 0x000000ff00089202 */ /* 0x000fe40000000f00 */
        /* <DEDUP_REMOVED lines=14> */
.L_x_3053:
[----:B------:R-:W-:Y:S05]  /*1b6a0*/  BSYNC.RECONVERGENT B0 ;  /* 0x0000000000007941 */ /* 0x000fea0003800200 */
.L_x_3052:
[----:B------:R-:W-:Y:S04]  /*1b6b0*/  BSSY.RECONVERGENT B0, `(.L_x_3054) ;  /* 0x0000014000007945 */ /* 0x000fe80003800200 */
[----:B------:R-:W-:Y:S05]  /*1b6c0*/  @!P2 BRA `(.L_x_3055) ;  /* 0x000000000048a947 */ /* 0x000fea0003800000 */
[----:B------:R-:W-:Y:S01]  /*1b6d0*/  FSETP.GEU.FTZ.AND P0, PT, |R33|, 4.2275390625, PT ;  /* 0x408748002100780b */ /* 0x000fe20003f1e200 */
[----:B------:R-:W-:-:S12]  /*1b6e0*/  DSETP.GEU.AND P1, PT, R32, RZ, PT ;  /* 0x000000ff2000722a */ /* 0x000fd80003f2e000 */
[----:B------:R-:W-:-:S04]  /*1b6f0*/  @!P0 LEA.HI R0, R4, R4, RZ, 0x1 ;  /* 0x0000000404008211 */ /* 0x000fc800078f08ff */
[----:B------:R-:W-:-:S05]  /*1b700*/  @!P0 SHF.R.S32.HI R5, RZ, 0x1, R0 ;  /* 0x00000001ff058819 */ /* 0x000fca0000011400 */
[----:B------:R-:W-:Y:S01]  /*1b710*/  @!P0 IMAD.IADD R4, R4, 0x1, -R5 ;  /* 0x0000000104048824 */ /* 0x000fe200078e0a05 */
[----:B------:R-:W-:-:S15]  /*1b720*/  @!P0 LEA R5, R5, R21, 0x14 ;  /* 0x0000001505058211 */ /* 0x000fde00078ea0ff */
[----:B------:R-:W-:-:S15]  /*1b730*/  NOP ;  /* 0x0000000000007918 */ /* 0x000fde0000000000 */
[----:B------:R-:W-:-:S12]  /*1b740*/  NOP ;  /* 0x0000000000007918 */ /* 0x000fd80000000000 */
[----:B0-----:R-:W0:Y:S02]  /*1b750*/  DADD R6, R32, +INF ;  /* 0x7ff0000020067429 */ /* 0x001e240000000000 */
[----:B0-----:R-:W-:Y:S02]  /*1b760*/  FSEL R31, R7, RZ, P1 ;  /* 0x000000ff071f7208 */ /* 0x001fe40000800000 */
[----:B------:R-:W-:Y:S02]  /*1b770*/  FSEL R30, R6, RZ, P1 ;  /* 0x000000ff061e7208 */ /* 0x000fe40000800000 */
[----:B------:R-:W-:Y:S01]  /*1b780*/  @!P0 LEA R7, R4, 0x3ff00000, 0x14 ;  /* 0x3ff0000004078811 */ /* 0x000fe200078ea0ff */
[----:B------:R-:W-:Y:S01]  /*1b790*/  @!P0 IMAD.MOV.U32 R4, RZ, RZ, R20 ;  /* 0x000000ffff048224 */ /* 0x000fe200078e0014 */
[----:B------:R-:W-:-:S15]  /*1b7a0*/  @!P0 MOV R6, RZ ;  /* 0x000000ff00068202 */ /* 0x000fde0000000f00 */
[----:B------:R-:W-:-:S15]  /*1b7b0*/  NOP ;  /* 0x0000000000007918 */ /* 0x000fde0000000000 */
[----:B------:R-:W-:-:S15]  /*1b7c0*/  NOP ;  /* 0x0000000000007918 */ /* 0x000fde0000000000 */
[----:B------:R-:W-:-:S11]  /*1b7d0*/  NOP ;  /* 0x0000000000007918 */ /* 0x000fd60000000000 */
[----:B------:R2:W4:Y:S02]  /*1b7e0*/  @!P0 DMUL R30, R4, R6 ;  /* 0x00000006041e8228 */ /* 0x0005240000000000 */
.L_x_3055:
[----:B------:R-:W-:Y:S05]  /*1b7f0*/  BSYNC.RECONVERGENT B0 ;  /* 0x0000000000007941 */ /* 0x000fea0003800200 */
.L_x_3054:
[C---:B----4-:R-:W-:Y:S01]  /*1b800*/  FSETP.GEU.FTZ.AND P1, PT, R31.reuse, 1.7916666269302368164, PT ;  /* 0x3fe555551f00780b */ /* 0x050fe20003f3e000 */
[----:B------:R-:W-:Y:S01]  /*1b810*/  BSSY.RECONVERGENT B0, `(.L_x_3056) ;  /* 0x0000148000007945 */ /* 0x000fe20003800200 */
[----:B------:R-:W-:Y:S01]  /*1b820*/  FSETP.GT.FTZ.AND P0, PT, R31, -1.6999999284744262695, PT ;  /* 0xbfd999991f00780b */ /* 0x000fe20003f14000 */
[----:B-1----:R-:W1:-:S12]  /*1b830*/  DADD R28, R28, 1 ;  /* 0x3ff000001c1c7429 */ /* 0x002e580000000000 */
[----:B-1----:R-:W-:Y:S05]  /*1b840*/  @P0 BRA !P1, `(.L_x_3057) ;  /* 0x0000000c00040947 */ /* 0x002fea0004800000 */
[----:B------:R-:W1:Y:S02]  /*1b850*/  DADD R30, R30, 1 ;  /* 0x3ff000001e1e7429 */ /* 0x000e640000000000 */
[----:B-1----:R-:W-:Y:S01]  /*1b860*/  ISETP.GT.AND P0, PT, R31, 0xfffff, PT ;  /* 0x000fffff1f00780c */ /* 0x002fe20003f04270 */
[----:B--2---:R-:W-:Y:S01]  /*1b870*/  IMAD.MOV.U32 R4, RZ, RZ, R30 ;  /* 0x000000ffff047224 */ /* 0x004fe200078e001e */
[----:B------:R-:W-:-:S15]  /*1b880*/  MOV R5, R31 ;  /* 0x0000001f00057202 */ /* 0x000fde0000000f00 */
[----:B------:R-:W-:-:S15]  /*1b890*/  NOP ;  /* 0x0000000000007918 */ /* 0x000fde0000000000 */
[----:B------:R-:W-:-:S15]  /*1b8a0*/  NOP ;  /* 0x0000000000007918 */ /* 0x000fde0000000000 */
[----:B------:R-:W-:-:S15]  /*1b8b0*/  NOP ;  /* 0x0000000000007918 */ /* 0x000fde0000000000 */
[----:B------:R-:W1:Y:S02]  /*1b8c0*/  @!P0 DMUL R4, R4, 1.80143985094819840000e+16 ;  /* 0x4350000004048828 */ /* 0x000e640000000000 */
[----:B-1----:R-:W-:Y:S01]  /*1b8d0*/  @!P0 IMAD.MOV.U32 R31, RZ, RZ, R5 ;  /* 0x000000ffff1f8224 */ /* 0x002fe200078e0005 */
[----:B------:R-:W-:-:S04]  /*1b8e0*/  @!P0 MOV R30, R4 ;  /* 0x00000004001e8202 */ /* 0x000fc80000000f00 */
[----:B------:R-:W-:-:S04]  /*1b8f0*/  IADD3 R0, PT, PT, R31, -0x1, RZ ;  /* 0xffffffff1f007810 */ /* 0x000fc80007ffe0ff */
[----:B------:R-:W-:Y:S01]  /*1b900*/  ISETP.GE.U32.AND P1, PT, R0, 0x7fefffff, PT ;  /* 0x7fefffff0000780c */ /* 0x000fe20003f26070 */
[----:B------:R-:W-:Y:S02]  /*1b910*/  IMAD.MOV.U32 R0, RZ, RZ, -0x3ff ;  /* 0xfffffc01ff007424 */ /* 0x000fe400078e00ff */
[----:B------:R-:W-:-:S10]  /*1b920*/  @!P0 IMAD.MOV.U32 R0, RZ, RZ, -0x435 ;  /* 0xfffffbcbff008424 */ /* 0x000fd400078e00ff */
[----:B0-----:R-:W-:Y:S01]  /*1b930*/  @P1 IMAD.MOV.U32 R6, RZ, RZ, 0x0 ;  /* 0x00000000ff061424 */ /* 0x001fe200078e00ff */
[----:B------:R-:W-:Y:S02]  /*1b940*/  @P1 MOV R7, 0x7ff00000 ;  /* 0x7ff0000000071802 */ /* 0x000fe40000000f00 */
[----:B------:R-:W-:-:S15]  /*1b950*/  @P1 LOP3.LUT P2, RZ, R5, 0x7fffffff, RZ, 0xc0, !PT ;  /* 0x7fffffff05ff1812 */ /* 0x000fde000784c0ff */
[----:B------:R-:W-:-:S15]  /*1b960*/  NOP ;  /* 0x0000000000007918 */ /* 0x000fde0000000000 */
[----:B------:R-:W-:-:S07]  /*1b970*/  NOP ;  /* 0x0000000000007918 */ /* 0x000fce0000000000 */
[----:B------:R-:W0:Y:S02]  /*1b980*/  @P1 DFMA R6, R4, R6, +INF ;  /* 0x7ff000000406142b */ /* 0x000e240000000006 */
[----:B0-----:R-:W-:Y:S02]  /*1b990*/  @P1 FSEL R6, R6, RZ, P2 ;  /* 0x000000ff06061208 */ /* 0x001fe40001000000 */
[----:B------:R-:W-:Y:S01]  /*1b9a0*/  @P1 FSEL R7, R7, -QNAN , P2 ;  /* 0xfff0000007071808 */ /* 0x000fe20001000000 */
[----:B------:R-:W-:Y:S06]  /*1b9b0*/  @P1 BRA `(.L_x_3058) ;  /* 0x0000001000b41947 */ /* 0x000fec0003800000 */
[C---:B------:R-:W-:Y:S01]  /*1b9c0*/  LOP3.LUT R4, R31.reuse, 0xfffff, RZ, 0xc0, !PT ;  /* 0x000fffff1f047812 */ /* 0x040fe200078ec0ff */
[----:B------:R-:W-:Y:S01]  /*1b9d0*/  IMAD.MOV.U32 R6, RZ, RZ, RZ ;  /* 0x000000ffff067224 */ /* 0x000fe200078e00ff */
[----:B------:R-:W-:Y:S01]  /*1b9e0*/  LEA.HI R0, R31, R0, RZ, 0xc ;  /* 0x000000001f007211 */ /* 0x000fe200078f60ff */
[----:B------:R-:W-:Y:S01]  /*1b9f0*/  UMOV UR4, 0x80000000 ;  /* 0x8000000000047882 */ /* 0x000fe20000000000 */
[----:B------:R-:W-:Y:S01]  /*1ba00*/  LOP3.LUT R5, R4, 0x3ff00000, RZ, 0xfc, !PT ;  /* 0x3ff0000004057812 */ /* 0x000fe200078efcff */
[----:B------:R-:W-:Y:S01]  /*1ba10*/  UMOV UR5, 0x43300000 ;  /* 0x4330000000057882 */ /* 0x000fe20000000000 */
[----:B------:R-:W-:Y:S02]  /*1ba20*/  MOV R4, R30 ;  /* 0x0000001e00047202 */ /* 0x000fe40000000f00 */
        /* <DEDUP_REMOVED lines=11> */
[----:B-1----:R-:W-:Y:S02]  /*1bae0*/  LOP3.LUT R4, R0, 0x80000000, RZ, 0x3c, !PT ;  /* 0x8000000000047812 */ /* 0x002fe400078e3cff */
[----:B------:R-:W-:-:S15]  /*1baf0*/  MOV R5, 0x43300000 ;  /* 0x4330000000057802 */ /* 0x000fde0000000f00 */
[----:B------:R-:W-:-:S15]  /*1bb00*/  NOP ;  /* 0x0000000000007918 */ /* 0x000fde0000000000 */
[----:B------:R-:W-:-:S15]  /*1bb10*/  NOP ;  /* 0x0000000000007918 */ /* 0x000fde0000000000 */
[----:B------:R-:W-:-:S15]  /*1bb20*/  NOP ;  /* 0x0000000000007918 */ /* 0x000fde0000000000 */
        /* <DEDUP_REMOVED lines=147> */
.L_x_3057:
[----:B------:R-:W1:Y:S01]  /*1c460*/  DADD R10, R30, 2 ;  /* 0x400000001e0a7429 */ /* 0x000e620000000000 */
[----:B------:R-:W-:Y:S01]  /*1c470*/  MOV R2, 0x1 ;  /* 0x0000000100027802 */ /* 0x000fe20000000f00 */
[----:B-1----:R-:W2:Y:S01]  /*1c480*/  MUFU.RCP64H R3, R11 ;  /* 0x0000000b00037308 */ /* 0x002ea20000001800 */
[----:B------:R-:W-:Y:S01]  /*1c490*/  FSETP.GEU.AND P1, PT, |R31|, 6.5827683646048100446e-37, PT ;  /* 0x036000001f00780b */ /* 0x000fe20003f2e200 */
[----:B------:R-:W-:-:S15]  /*1c4a0*/  BSSY.RECONVERGENT B1, `(.L_x_3059) ;  /* 0x0000031000017945 */ /* 0x000fde0003800200 */
[----:B------:R-:W-:-:S15]  /*1c4b0*/  NOP ;  /* 0x0000000000007918 */ /* 0x000fde0000000000 */
[----:B------:R-:W-:-:S15]  /*1c4c0*/  NOP ;  /* 0x0000000000007918 */ /* 0x000fde0000000000 */
[----:B------:R-:W-:-:S15]  /*1c4d0*/  NOP ;  /* 0x0000000000007918 */ /* 0x000fde0000000000 */
[----:B--2---:R-:W1:-:S15]  /*1c4e0*/  DFMA R4, -R10, R2, 1 ;  /* 0x3ff000000a04742b */ /* 0x004e5e0000000102 */
[----:B------:R-:W-:-:S15]  /*1c4f0*/  NOP ;  /* 0x0000000000007918 */ /* 0x000fde0000000000 */
[----:B------:R-:W-:-:S15]  /*1c500*/  NOP ;  /* 0x0000000000007918 */ /* 0x000fde0000000000 */
[----:B------:R-:W-:-:S15]  /*1c510*/  NOP ;  /* 0x0000000000007918 */ /* 0x000fde0000000000 */
[----:B------:R-:W-:-:S04]  /*1c520*/  NOP ;  /* 0x0000000000007918 */ /* 0x000fc80000000000 */
[----:B-1----:R-:W1:-:S15]  /*1c530*/  DFMA R4, R4, R4, R4 ;  /* 0x000000040404722b */ /* 0x002e5e0000000004 */
        /* <DEDUP_REMOVED lines=9> */
[----:B-1----:R-:W1:-:S15]  /*1c5d0*/  DFMA R2, -R10, R4, 1 ;  /* 0x3ff000000a02742b */ /* 0x002e5e0000000104 */
        /* <DEDUP_REMOVED lines=24> */
[----:B------:R-:W-:Y:S02]  /*1c760*/  MOV R13, R31 ;  /* 0x0000001f000d7202 */ /* 0x000fe40000000f00 */
[----:B------:R-:W-:-:S07]  /*1c770*/  MOV R4, 0x1c790 ;  /* 0x0001c79000047802 */ /* 0x000fce0000000f00 */
[----:B---3--:R-:W-:Y:S05]  /*1c780*/  CALL.REL.NOINC `($__internal_1_$__cuda_sm20_div_rn_f64_full) ;  /* 0x0000003000287944 */ /* 0x008fea0003c00000 */
[----:B------:R-:W-:Y:S01]  /*1c790*/  IMAD.MOV.U32 R2, RZ, RZ, R20 ;  /* 0x000000ffff027224 */ /* 0x000fe200078e0014 */
[----:B------:R-:W-:-:S07]  /*1c7a0*/  MOV R3, R21 ;  /* 0x0000001500037202 */ /* 0x000fce0000000f00 */
.L_x_3060:
[----:B------:R-:W-:Y:S05]  /*1c7b0*/  BSYNC.RECONVERGENT B1 ;  /* 0x0000000000017941 */ /* 0x000fea0003800200 */
.L_x_3059:
        /* <DEDUP_REMOVED lines=77> */
.L_x_3058:
[----:B------:R-:W-:Y:S05]  /*1cc90*/  BSYNC.RECONVERGENT B0 ;  /* 0x0000000000007941 */ /* 0x000fea0003800200 */
.L_x_3056:
        /* <DEDUP_REMOVED lines=160> */
.L_x_3062:
[----:B------:R-:W-:Y:S01]  /*1d6a0*/  IMAD.MOV.U32 R4, RZ, RZ, 0x420afc3d ;  /* 0x420afc3dff047424 */ /* 0x000fe200078e00ff */
[----:B------:R-:W-:Y:S01]  /*1d6b0*/  MOV R5, 0x3f14359f ;  /* 0x3f14359f00057802 */ /* 0x000fe20000000f00 */
        /* <DEDUP_REMOVED lines=81> */
.L_x_3063:
[----:B------:R-:W-:Y:S05]  /*1dbd0*/  BSYNC.RECONVERGENT B0 ;  /* 0x0000000000007941 */ /* 0x000fea0003800200 */
.L_x_3061:
[----:B------:R-:W1:Y:S01]  /*1dbe0*/  MUFU.RCP64H R3, R29 ;  /* 0x0000001d00037308 */ /* 0x000e620000001800 */
        /* <DEDUP_REMOVED lines=28> */
[----:B------:R-:W-:Y:S02]  /*1ddb0*/  IADD3 R2, PT, PT, R2, -0x100000, RZ ;  /* 0xfff0000002027810 */ /* 0x000fe40007ffe0ff */
[----:B------:R-:W-:-:S07]  /*1ddc0*/  MOV R0, 0x1dde0 ;  /* 0x0001dde000007802 */ /* 0x000fce0000000f00 */
[----:B--23--:R-:W-:Y:S05]  /*1ddd0*/  CALL.REL.NOINC `($__internal_0_$__cuda_sm20_dblrcp_rn_slowpath_v3) ;  /* 0x0000001400187944 */ /* 0x00cfea0003c00000 */
[----:B------:R-:W-:Y:S01]  /*1dde0*/  IMAD.MOV.U32 R4, RZ, RZ, R10 ;  /* 0x000000ffff047224 */ /* 0x000fe200078e000a */
[----:B------:R-:W-:-:S07]  /*1ddf0*/  MOV R5, R11 ;  /* 0x0000000b00057202 */ /* 0x000fce0000000f00 */
.L_x_3065:
[----:B------:R-:W-:Y:S05]  /*1de00*/  BSYNC.RECONVERGENT B0 ;  /* 0x0000000000007941 */ /* 0x000fea0003800200 */
.L_x_3064:
        /* <DEDUP_REMOVED lines=12> */
[----:B0-----:R-:W3:-:S15]  /*1ded0*/  DFMA R4, R4, R2, R6 ;  /* 0x000000020404722b */ /* 0x001ede0000000006 */
[----:B------:R-:W-:-:S15]  /*1dee0*/  NOP ;  /* 0x0000000000007918 */ /* 0x000fde0000000000 */
[----:B------:R-:W-:-:S15]  /*1def0*/  NOP ;  /* 0x0000000000007918 */ /* 0x000fde0000000000 */
[----:B------:R-:W-:-:S15]  /*1df00*/  NOP ;  /* 0x0000000000007918 */ /* 0x000fde0000000000 */
[----:B------:R-:W-:-:S04]  /*1df10*/  NOP ;  /* 0x0000000000007918 */ /* 0x000fc80000000000 */
[----:B---3--:R0:W1:Y:S02]  /*1df20*/  DMUL R4, R4, R16 ;  /* 0x0000001004047228 */ /* 0x0080640000000000 */
        /* <DEDUP_REMOVED lines=10> */
[----:B0-----:R-:W-:Y:S01]  /*1dfd0*/  STG.E.U8 desc[UR36][R18.64], R5 ;  /* 0x0000000512007986 */ /* 0x001fe2000c101124 */
[----:B------:R-:W-:Y:S05]  /*1dfe0*/  EXIT ;  /* 0x000000000000794d */ /* 0x000fea0003800000 */
.L_x_3069:
[----:B------:R-:W0:Y:S02]  /*1dff0*/  F2I.S64.F64.TRUNC R4, R4 ;  /* 0x0000000400047311 */ /* 0x000e24000030d900 */
[----:B0-----:R-:W-:-:S05]  /*1e000*/  IMAD.MOV.U32 R3, RZ, RZ, R4 ;  /* 0x000000ffff037224 */ /* 0x001fca00078e0004 */
[----:B------:R-:W-:Y:S01]  /*1e010*/  STG.E.U8 desc[UR36][R18.64], R3 ;  /* 0x0000000312007986 */ /* 0x000fe2000c101124 */
[----:B------:R-:W-:Y:S05]  /*1e020*/  EXIT ;  /* 0x000000000000794d */ /* 0x000fea0003800000 */
.L_x_3068:
[----:B------:R-:W-:-:S09]  /*1e030*/  UISETP.NE.AND UP0, UPT, UR4, 0x2, UPT ;  /* 0x000000020400788c */ /* 0x000fd2000bf05270 */
[----:B------:R-:W-:Y:S05]  /*1e040*/  BRA.U !UP0, `(.L_x_3071) ;  /* 0x0000000108287547 */ /* 0x000fea000b800000 */
[----:B------:R-:W-:-:S09]  /*1e050*/  UISETP.NE.AND UP0, UPT, UR4, 0x3, UPT ;  /* 0x000000030400788c */ /* 0x000fd2000bf05270 */
[----:B------:R-:W-:Y:S05]  /*1e060*/  BRA.U !UP0, `(.L_x_3072) ;  /* 0x0000000108147547 */ /* 0x000fea000b800000 */
[----:B------:R-:W-:-:S09]  /*1e070*/  UISETP.NE.AND UP0, UPT, UR4, 0x4, UPT ;  /* 0x000000040400788c */ /* 0x000fd2000bf05270 */
[----:B------:R-:W-:Y:S05]  /*1e080*/  BRA.U UP0, `(.L_x_3070) ;  /* 0x0000000d00247547 */ /* 0x000fea000b800000 */
[----:B------:R-:W0:Y:S02]  /*1e090*/  F2I.S64.F64.TRUNC R4, R4 ;  /* 0x0000000400047311 */ /* 0x000e24000030d900 */
[----:B0-----:R-:W-:Y:S01]  /*1e0a0*/  STG.E.64 desc[UR36][R18.64], R4 ;  /* 0x0000000412007986 */ /* 0x001fe2000c101b24 */
[----:B------:R-:W-:Y:S05]  /*1e0b0*/  EXIT ;  /* 0x000000000000794d */ /* 0x000fea0003800000 */
.L_x_3072:
[----:B------:R-:W0:Y:S02]  /*1e0c0*/  F2I.F64.TRUNC R5, R4 ;  /* 0x0000000400057311 */ /* 0x000e24000030d100 */
[----:B0-----:R-:W-:Y:S01]  /*1e0d0*/  STG.E desc[UR36][R18.64], R5 ;  /* 0x0000000512007986 */ /* 0x001fe2000c101924 */
[----:B------:R-:W-:Y:S05]  /*1e0e0*/  EXIT ;  /* 0x000000000000794d */ /* 0x000fea0003800000 */
.L_x_3071:
[----:B------:R-:W0:Y:S02]  /*1e0f0*/  F2I.F64.TRUNC R5, R4 ;  /* 0x0000000400057311 */ /* 0x000e24000030d100 */
[----:B0-----:R-:W-:Y:S01]  /*1e100*/  STG.E.U16 desc[UR36][R18.64], R5 ;  /* 0x0000000512007986 */ /* 0x001fe2000c101524 */
[----:B------:R-:W-:Y:S05]  /*1e110*/  EXIT ;  /* 0x000000000000794d */ /* 0x000fea0003800000 */
.L_x_3067:
        /* <DEDUP_REMOVED lines=15> */
[----:B------:R-:W-:Y:S01]  /*1e210*/  STG.E desc[UR36][R18.64], R3 ;  /* 0x0000000312007986 */ /* 0x000fe2000c101924 */
[----:B------:R-:W-:Y:S05]  /*1e220*/  EXIT ;  /* 0x000000000000794d */ /* 0x000fea0003800000 */
.L_x_3074:
        /* <DEDUP_REMOVED lines=10> */
[----:B------:R-:W-:Y:S01]  /*1e2d0*/  STG.E.U16 desc[UR36][R18.64], R0 ;  /* 0x0000000012007986 */ /* 0x000fe2000c101524 */
[----:B------:R-:W-:Y:S05]  /*1e2e0*/  EXIT ;  /* 0x000000000000794d */ /* 0x000fea0003800000 */
.L_x_3073:
        /* <DEDUP_REMOVED lines=16> */
[----:B------:R-:W-:Y:S01]  /*1e3f0*/  STG.E.64 desc[UR36][R18.64], R2 ;  /* 0x0000000212007986 */ /* 0x000fe2000c101b24 */
[----:B------:R-:W-:Y:S05]  /*1e400*/  EXIT ;  /* 0x000000000000794d */ /* 0x000fea0003800000 */
.L_x_3076:
        /* <DEDUP_REMOVED lines=11> */
[----:B------:R-:W-:Y:S01]  /*1e4c0*/  STG.E desc[UR36][R18.64], R3 ;  /* 0x0000000312007986 */ /* 0x000fe2000c101924 */
[----:B------:R-:W-:Y:S05]  /*1e4d0*/  EXIT ;  /* 0x000000000000794d */ /* 0x000fea0003800000 */
.L_x_3075:
[----:B------:R-:W-:Y:S01]  /*1e4e0*/  STG.E.64 desc[UR36][R18.64], R4 ;  /* 0x0000000412007986 */ /* 0x000fe2000c101b24 */
[----:B------:R-:W-:Y:S05]  /*1e4f0*/  EXIT ;  /* 0x000000000000794d */ /* 0x000fea0003800000 */
.L_x_3066:
        /* <DEDUP_REMOVED lines=11> */
[----:B0-----:R-:W-:Y:S01]  /*1e5b0*/  STG.E.U16 desc[UR36][R18.64], R5 ;  /* 0x0000000512007986 */ /* 0x001fe2000c101524 */
[----:B------:R-:W-:Y:S05]  /*1e5c0*/  EXIT ;  /* 0x000000000000794d */ /* 0x000fea0003800000 */
.L_x_3080:
        /* <DEDUP_REMOVED lines=25> */
.L_x_3083:
[----:B------:R-:W-:-:S04]  /*1e760*/  SHF.R.U32.HI R3, RZ, 0x18, R3 ;  /* 0x00000018ff037819 */ /* 0x000fc80000011603 */
[----:B------:R-:W-:-:S04]  /*1e770*/  LOP3.LUT R0, R0, 0x80, R3, 0xf8, !PT ;  /* 0x0000008000007812 */ /* 0x000fc800078ef803 */
[----:B------:R-:W-:-:S07]  /*1e780*/  PRMT R9, R0, 0x7610, R9 ;  /* 0x0000761000097816 */ /* 0x000fce0000000009 */
.L_x_3082:
[----:B------:R-:W-:Y:S05]  /*1e790*/  BSYNC.RECONVERGENT B0 ;  /* 0x0000000000007941 */ /* 0x000fea0003800200 */
.L_x_3081:
[----:B------:R-:W-:Y:S01]  /*1e7a0*/  STG.E.U8 desc[UR36][R18.64], R9 ;  /* 0x0000000912007986 */ /* 0x000fe2000c101124 */
[----:B------:R-:W-:Y:S05]  /*1e7b0*/  EXIT ;  /* 0x000000000000794d */ /* 0x000fea0003800000 */
.L_x_3079:
        /* <DEDUP_REMOVED lines=25> */
.L_x_3086:
[----:B------:R-:W-:-:S04]  /*1e950*/  SHF.R.U32.HI R3, RZ, 0x18, R3 ;  /* 0x00000018ff037819 */ /* 0x000fc80000011603 */
[----:B------:R-:W-:-:S04]  /*1e960*/  LOP3.LUT R0, R0, 0x80, R3, 0xf8, !PT ;  /* 0x0000008000007812 */ /* 0x000fc800078ef803 */
[----:B------:R-:W-:-:S07]  /*1e970*/  PRMT R9, R0, 0x7610, R9 ;  /* 0x0000761000097816 */ /* 0x000fce0000000009 */
.L_x_3085:
[----:B------:R-:W-:Y:S05]  /*1e980*/  BSYNC.RECONVERGENT B0 ;  /* 0x0000000000007941 */ /* 0x000fea0003800200 */
.L_x_3084:
[----:B------:R-:W-:Y:S01]  /*1e990*/  STG.E.U8 desc[UR36][R18.64], R9 ;  /* 0x0000000912007986 */ /* 0x000fe2000c101124 */
[----:B------:R-:W-:Y:S05]  /*1e9a0*/  EXIT ;  /* 0x000000000000794d */ /* 0x000fea0003800000 */
.L_x_3078:
        /* <DEDUP_REMOVED lines=28> */
[----:B------:R-:W-:Y:S01]  /*1eb70*/  STG.E.U8 desc[UR36][R18.64], R3 ;  /* 0x0000000312007986 */ /* 0x000fe2000c101124 */
[----:B------:R-:W-:Y:S05]  /*1eb80*/  EXIT ;  /* 0x000000000000794d */ /* 0x000fea0003800000 */
.L_x_3088:
[----:B------:R-:W0:Y:S02]  /*1eb90*/  F2I.U64.F64.TRUNC R4, R4 ;  /* 0x0000000400047311 */ /* 0x000e24000030d800 */
[----:B0-----:R-:W-:Y:S01]  /*1eba0*/  STG.E.64 desc[UR36][R18.64], R4 ;  /* 0x0000000412007986 */ /* 0x001fe2000c101b24 */
[----:B------:R-:W-:Y:S05]  /*1ebb0*/  EXIT ;  /* 0x000000000000794d */ /* 0x000fea0003800000 */
.L_x_3087:
[----:B------:R-:W0:Y:S02]  /*1ebc0*/  F2I.U32.F64.TRUNC R5, R4 ;  /* 0x0000000400057311 */ /* 0x000e24000030d000 */
[----:B0-----:R-:W-:Y:S01]  /*1ebd0*/  STG.E desc[UR36][R18.64], R5 ;  /* 0x0000000512007986 */ /* 0x001fe2000c101924 */
[----:B------:R-:W-:Y:S05]  /*1ebe0*/  EXIT ;  /* 0x000000000000794d */ /* 0x000fea0003800000 */
.L_x_3077:
        /* <DEDUP_REMOVED lines=8> */
[----:B------:R-:W-:Y:S01]  /*1ec70*/  STG.E.U8 desc[UR36][R18.64], R3 ;  /* 0x0000000312007986 */ /* 0x000fe2000c101124 */
[----:B------:R-:W-:Y:S05]  /*1ec80*/  EXIT ;  /* 0x000000000000794d */ /* 0x000fea0003800000 */
.L_x_3090:
[----:B------:R-:W-:-:S05]  /*1ec90*/  CS2R R6, SRZ ;  /* 0x0000000000067805 */ /* 0x000fca000001ff00 */
[----:B------:R-:W-:Y:S01]  /*1eca0*/  STG.E.128 desc[UR36][R18.64], R4 ;  /* 0x0000000412007986 */ /* 0x000fe2000c101d24 */
[----:B------:R-:W-:Y:S05]  /*1ecb0*/  EXIT ;  /* 0x000000000000794d */ /* 0x000fea0003800000 */
.L_x_3089:
[----:B------:R-:W-:-:S09]  /*1ecc0*/  UISETP.NE.AND UP0, UPT, UR4, 0xf, UPT ;  /* 0x0000000f0400788c */ /* 0x000fd2000bf05270 */
[----:B------:R-:W-:Y:S05]  /*1ecd0*/  BRA.U !UP0, `(.L_x_3091) ;  /* 0x0000000508287547 */ /* 0x000fea000b800000 */
[----:B------:R-:W-:-:S09]  /*1ece0*/  UISETP.NE.AND UP0, UPT, UR4, 0x17, UPT ;  /* 0x000000170400788c */ /* 0x000fd2000bf05270 */
[----:B------:R-:W-:Y:S05]  /*1ecf0*/  BRA.U !UP0, `(.L_x_3092) ;  /* 0x0000000108b07547 */ /* 0x000fea000b800000 */
[----:B------:R-:W-:-:S09]  /*1ed00*/  UISETP.NE.AND UP0, UPT, UR4, 0x18, UPT ;  /* 0x000000180400788c */ /* 0x000fd2000bf05270 */
[----:B------:R-:W-:Y:S05]  /*1ed10*/  BRA.U !UP0, `(.L_x_3093) ;  /* 0x0000000108447547 */ /* 0x000fea000b800000 */
.L_x_3070:
        /* <DEDUP_REMOVED lines=16> */
.L_x_3094:
[----:B------:R-:W-:Y:S05]  /*1ee20*/  EXIT ;  /* 0x000000000000794d */ /* 0x000fea0003800000 */
.L_x_3093:
        /* <DEDUP_REMOVED lines=21> */
.L_x_3096:
[----:B------:R-:W-:Y:S05]  /*1ef80*/  BSYNC.RECONVERGENT B0 ;  /* 0x0000000000007941 */ /* 0x000fea0003800200 */
.L_x_3095:
[----:B------:R-:W-:-:S05]  /*1ef90*/  LOP3.LUT R3, R0, 0x80, R3, 0xf8, !PT ;  /* 0x0000008000037812 */ /* 0x000fca00078ef803 */
[----:B------:R-:W-:Y:S01]  /*1efa0*/  STG.E.U8 desc[UR36][R18.64], R3 ;  /* 0x0000000312007986 */ /* 0x000fe2000c101124 */
[----:B------:R-:W-:Y:S05]  /*1efb0*/  EXIT ;  /* 0x000000000000794d */ /* 0x000fea0003800000 */
.L_x_3092:
        /* <DEDUP_REMOVED lines=20> */
.L_x_3098:
[----:B------:R-:W-:Y:S01]  /*1f100*/  IMAD.MOV.U32 R0, RZ, RZ, 0x7f ;  /* 0x0000007fff007424 */ /* 0x000fe200078e00ff */
[----:B------:R-:W-:-:S04]  /*1f110*/  ISETP.GT.U32.AND P0, PT, R2, 0x7f800000, PT ;  /* 0x7f8000000200780c */ /* 0x000fc80003f04070 */
[----:B------:R-:W-:-:S09]  /*1f120*/  SEL R0, R0, 0x7c, P0 ;  /* 0x0000007c00007807 */ /* 0x000fd20000000000 */
.L_x_3099:
[----:B------:R-:W-:Y:S05]  /*1f130*/  BSYNC.RECONVERGENT B0 ;  /* 0x0000000000007941 */ /* 0x000fea0003800200 */
.L_x_3097:
[----:B------:R-:W-:-:S04]  /*1f140*/  SHF.R.U32.HI R3, RZ, 0x18, R3 ;  /* 0x00000018ff037819 */ /* 0x000fc80000011603 */
[----:B------:R-:W-:-:S05]  /*1f150*/  LOP3.LUT R3, R0, 0x80, R3, 0xf8, !PT ;  /* 0x0000008000037812 */ /* 0x000fca00078ef803 */
[----:B------:R-:W-:Y:S01]  /*1f160*/  STG.E.U8 desc[UR36][R18.64], R3 ;  /* 0x0000000312007986 */ /* 0x000fe2000c101124 */
[----:B------:R-:W-:Y:S05]  /*1f170*/  EXIT ;  /* 0x000000000000794d */ /* 0x000fea0003800000 */
.L_x_3091:
        /* <DEDUP_REMOVED lines=10> */
[----:B------:R-:W-:Y:S01]  /*1f220*/  STG.E.U16 desc[UR36][R18.64], R0 ;  /* 0x0000000012007986 */ /* 0x000fe2000c101524 */
[----:B------:R-:W-:Y:S05]  /*1f230*/  EXIT ;  /* 0x000000000000794d */ /* 0x000fea0003800000 */
        .weak           $__internal_0_$__cuda_sm20_dblrcp_rn_slowpath_v3
        .type           $__internal_0_$__cuda_sm20_dblrcp_rn_slowpath_v3,@function
        .size           $__internal_0_$__cuda_sm20_dblrcp_rn_slowpath_v3,($__internal_1_$__cuda_sm20_div_rn_f64_full - $__internal_0_$__cuda_sm20_dblrcp_rn_slowpath_v3)
$__internal_0_$__cuda_sm20_dblrcp_rn_slowpath_v3:
[----:B------:R-:W0:Y:S01]  /*1f240*/  DSETP.GTU.AND P0, PT, |R4|, +INF , PT ;  /* 0x7ff000000400742a */ /* 0x000e220003f0c200 */
[----:B------:R-:W-:Y:S04]  /*1f250*/  BSSY.RECONVERGENT B1, `(.L_x_3100) ;  /* 0x000005a000017945 */ /* 0x000fe80003800200 */
[----:B0-----:R-:W-:Y:S05]  /*1f260*/  @P0 BRA `(.L_x_3101) ;  /* 0x0000000400580947 */ /* 0x001fea0003800000 */
[----:B------:R-:W-:-:S04]  /*1f270*/  LOP3.LUT R12, R5, 0x7fffffff, RZ, 0xc0, !PT ;  /* 0x7fffffff050c7812 */ /* 0x000fc800078ec0ff */
[----:B------:R-:W-:-:S04]  /*1f280*/  IADD3 R3, PT, PT, R12, -0x1, RZ ;  /* 0xffffffff0c037810 */ /* 0x000fc80007ffe0ff */
[----:B------:R-:W-:-:S13]  /*1f290*/  ISETP.GE.U32.AND P0, PT, R3, 0x7fefffff, PT ;  /* 0x7fefffff0300780c */ /* 0x000fda0003f06070 */
[----:B------:R-:W-:Y:S01]  /*1f2a0*/  @P0 LOP3.LUT R11, R5, 0x7ff00000, RZ, 0x3c, !PT ;  /* 0x7ff00000050b0812 */ /* 0x000fe200078e3cff */
[----:B------:R-:W-:Y:S01]  /*1f2b0*/  @P0 IMAD.MOV.U32 R10, RZ, RZ, RZ ;  /* 0x000000ffff0a0224 */ /* 0x000fe200078e00ff */
[----:B------:R-:W-:Y:S06]  /*1f2c0*/  @P0 BRA `(.L_x_3102) ;  /* 0x0000000400480947 */ /* 0x000fec0003800000 */
[----:B------:R-:W-:-:S13]  /*1f2d0*/  ISETP.GE.U32.AND P0, PT, R12, 0x1000001, PT ;  /* 0x010000010c00780c */ /* 0x000fda0003f06070 */
[----:B------:R-:W-:Y:S05]  /*1f2e0*/  @!P0 BRA `(.L_x_3103) ;  /* 0x0000000000b48947 */ /* 0x000fea0003800000 */
[----:B------:R-:W-:Y:S01]  /*1f2f0*/  IADD3 R11, PT, PT, R5, -0x3fe00000, RZ ;  /* 0xc0200000050b7810 */ /* 0x000fe20007ffe0ff */
[----:B------:R-:W-:-:S03]  /*1f300*/  IMAD.MOV.U32 R10, RZ, RZ, R4 ;  /* 0x000000ffff0a7224 */ /* 0x000fc600078e0004 */
[----:B------:R-:W0:Y:S03]  /*1f310*/  MUFU.RCP64H R3, R11 ;  /* 0x0000000b00037308 */ /* 0x000e260000001800 */
        /* <DEDUP_REMOVED lines=25> */
[----:B0-----:R-:W0:-:S15]  /*1f4b0*/  DMUL R2, R2, 2.2250738585072013831e-308 ;  /* 0x0010000002027828 */ /* 0x001e1e0000000000 */
        /* <DEDUP_REMOVED lines=15> */
[----:B01----:R-:W-:Y:S05]  /*1f5b0*/  BRA `(.L_x_3102) ;  /* 0x00000000008c7947 */ /* 0x003fea0003800000 */
.L_x_3103:
[----:B------:R-:W0:Y:S02]  /*1f5c0*/  DMUL R4, R4, 8.11296384146066816958e+31 ;  /* 0x4690000004047828 */ /* 0x000e240000000000 */
        /* <DEDUP_REMOVED lines=30> */
[----:B0-----:R0:W1:Y:S02]  /*1f7b0*/  DMUL R10, R2, 8.11296384146066816958e+31 ;  /* 0x46900000020a7828 */ /* 0x0010640000000000 */
[----:B01----:R-:W-:Y:S05]  /*1f7c0*/  BRA `(.L_x_3102) ;  /* 0x0000000000087947 */ /* 0x003fea0003800000 */
.L_x_3101:
[----:B------:R-:W-:Y:S02]  /*1f7d0*/  LOP3.LUT R11, R5, 0x80000, RZ, 0xfc, !PT ;  /* 0x00080000050b7812 */ /* 0x000fe400078efcff */
[----:B------:R-:W-:-:S07]  /*1f7e0*/  MOV R10, R4 ;  /* 0x00000004000a7202 */ /* 0x000fce0000000f00 */
.L_x_3102:
[----:B------:R-:W-:Y:S05]  /*1f7f0*/  BSYNC.RECONVERGENT B1 ;  /* 0x0000000000017941 */ /* 0x000fea0003800200 */
.L_x_3100:
[----:B------:R-:W-:Y:S01]  /*1f800*/  IMAD.MOV.U32 R2, RZ, RZ, R0 ;  /* 0x000000ffff027224 */ /* 0x000fe200078e0000 */
[----:B------:R-:W-:-:S04]  /*1f810*/  MOV R3, 0x0 ;  /* 0x0000000000037802 */ /* 0x000fc80000000f00 */
[----:B------:R-:W-:Y:S05]  /*1f820*/  RET.REL.NODEC R2 `(_ZN2at6native18elementwise_kernelILi128ELi4EZNS0_15gpu_kernel_implIZZZNS0_61_GLOBAL__N__b29612f4_23_ActivationMishKernel_cu_9e10b42f_310020mish_backward_kernelERNS_14TensorIteratorEENKUlvE_clEvENKUlvE_clEvEUlddE_EEvRNS_18TensorIteratorBaseERKT_EUliE_EEviT1_) ;  /* 0xfffffe0402f47950 */ /* 0x000fea0003c3ffff */
        .weak           $__internal_1_$__cuda_sm20_div_rn_f64_full
        .type           $__internal_1_$__cuda_sm20_div_rn_f64_full,@function
        .size           $__internal_1_$__cuda_sm20_div_rn_f64_full,(.L_x_7221 - $__internal_1_$__cuda_sm20_div_rn_f64_full)
$__internal_1_$__cuda_sm20_div_rn_f64_full:
[C---:B------:R-:W-:Y:S01]  /*1f830*/  FSETP.GEU.AND P2, PT, |R13|.reuse, 1.469367938527859385e-39, PT ;  /* 0x001000000d00780b */ /* 0x040fe20003f4e200 */
[----:B------:R-:W-:Y:S01]  /*1f840*/  BSSY.RECONVERGENT B2, `(.L_x_3104) ;  /* 0x000007c000027945 */ /* 0x000fe20003800200 */
[----:B------:R-:W-:Y:S02]  /*1f850*/  LOP3.LUT R3, R13, 0x7ff00000, RZ, 0xc0, !PT ;  /* 0x7ff000000d037812 */ /* 0x000fe400078ec0ff */
[C---:B------:R-:W-:Y:S02]  /*1f860*/  LOP3.LUT R6, R11.reuse, 0x7ff00000, RZ, 0xc0, !PT ;  /* 0x7ff000000b067812 */ /* 0x040fe400078ec0ff */
[----:B------:R-:W-:Y:S02]  /*1f870*/  FSETP.GEU.AND P0, PT, |R11|, 1.469367938527859385e-39, PT ;  /* 0x001000000b00780b */ /* 0x000fe40003f0e200 */
[----:B------:R-:W-:Y:S02]  /*1f880*/  ISETP.GE.U32.AND P1, PT, R3, R6, PT ;  /* 0x000000060300720c */ /* 0x000fe40003f26070 */
[----:B------:R-:W-:-:S02]  /*1f890*/  LOP3.LUT R8, R11, 0x800fffff, RZ, 0xc0, !PT ;  /* 0x800fffff0b087812 */ /* 0x000fc400078ec0ff */
[----:B------:R-:W-:Y:S01]  /*1f8a0*/  MOV R14, R12 ;  /* 0x0000000c000e7202 */ /* 0x000fe20000000f00 */
[----:B------:R-:W-:Y:S01]  /*1f8b0*/  @!P2 IMAD.MOV.U32 R24, RZ, RZ, RZ ;  /* 0x000000ffff18a224 */ /* 0x000fe200078e00ff */
[----:B------:R-:W-:Y:S02]  /*1f8c0*/  @!P2 LOP3.LUT R0, R11, 0x7ff00000, RZ, 0xc0, !PT ;  /* 0x7ff000000b00a812 */ /* 0x000fe400078ec0ff */
[----:B------:R-:W-:Y:S01]  /*1f8d0*/  LOP3.LUT R9, R8, 0x3ff00000, RZ, 0xfc, !PT ;  /* 0x3ff0000008097812 */ /* 0x000fe200078efcff */
[----:B------:R-:W-:Y:S01]  /*1f8e0*/  IMAD.MOV.U32 R8, RZ, RZ, R10 ;  /* 0x000000ffff087224 */ /* 0x000fe200078e000a */
[----:B------:R-:W-:Y:S01]  /*1f8f0*/  @!P2 ISETP.GE.U32.AND P3, PT, R3, R0, PT ;  /* 0x000000000300a20c */ /* 0x000fe20003f66070 */
[----:B------:R-:W-:Y:S01]  /*1f900*/  IMAD.MOV.U32 R0, RZ, RZ, 0x1ca00000 ;  /* 0x1ca00000ff007424 */ /* 0x000fe200078e00ff */
[----:B------:R-:W-:-:S03]  /*1f910*/  MOV R20, 0x1 ;  /* 0x0000000100147802 */ /* 0x000fc60000000f00 */
[----:B------:R-:W0:Y:S01]  /*1f920*/  @!P0 DMUL R8, R10, 8.98846567431157953865e+307 ;  /* 0x7fe000000a088828 */ /* 0x000e220000000000 */
[C---:B------:R-:W-:Y:S01]  /*1f930*/  @!P2 SEL R5, R0.reuse, 0x63400000, !P3 ;  /* 0x634000000005a807 */ /* 0x040fe20005800000 */
[----:B0-----:R-:W0:Y:S01]  /*1f940*/  MUFU.RCP64H R21, R9 ;  /* 0x0000000900157308 */ /* 0x001e220000001800 */
[----:B------:R-:W-:Y:S02]  /*1f950*/  SEL R15, R0, 0x63400000, !P1 ;  /* 0x63400000000f7807 */ /* 0x000fe40004800000 */
[--C-:B------:R-:W-:Y:S02]  /*1f960*/  @!P2 LOP3.LUT R5, R5, 0x80000000, R13.reuse, 0xf8, !PT ;  /* 0x800000000505a812 */ /* 0x100fe400078ef80d */
[----:B------:R-:W-:Y:S02]  /*1f970*/  LOP3.LUT R15, R15, 0x800fffff, R13, 0xf8, !PT ;  /* 0x800fffff0f0f7812 */ /* 0x000fe400078ef80d */
[----:B------:R-:W-:Y:S02]  /*1f980*/  @!P2 LOP3.LUT R25, R5, 0x100000, RZ, 0xfc, !PT ;  /* 0x001000000519a812 */ /* 0x000fe400078efcff */
[----:B------:R-:W-:-:S02]  /*1f990*/  MOV R5, R3 ;  /* 0x0000000300057202 */ /* 0x000fc40000000f00 */
[----:B------:R-:W-:-:S04]  /*1f9a0*/  @!P0 LOP3.LUT R6, R9, 0x7ff00000, RZ, 0xc0, !PT ;  /* 0x7ff0000009068812 */ /* 0x000fc800078ec0ff */
[----:B------:R-:W-:-:S15]  /*1f9b0*/  IADD3 R26, PT, PT, R6, -0x1, RZ ;  /* 0xffffffff061a7810 */ /* 0x000fde0007ffe0ff */
[----:B------:R-:W-:-:S15]  /*1f9c0*/  NOP ;  /* 0x0000000000007918 */ /* 0x000fde0000000000 */
[----:B------:R-:W-:-:S15]  /*1f9d0*/  NOP ;  /* 0x0000000000007918 */ /* 0x000fde0000000000 */
[----:B------:R-:W-:-:S02]  /*1f9e0*/  NOP ;  /* 0x0000000000007918 */ /* 0x000fc40000000000 */
[----:B------:R-:W1:Y:S02]  /*1f9f0*/  @!P2 DFMA R14, R14, 2, -R24 ;  /* 0x400000000e0ea82b */ /* 0x000e640000000818 */
[----:B-1----:R-:W-:-:S05]  /*1fa00*/  @!P2 LOP3.LUT R5, R15, 0x7ff00000, RZ, 0xc0, !PT ;  /* 0x7ff000000f05a812 */ /* 0x002fca00078ec0ff */
[----:B------:R-:W-:-:S05]  /*1fa10*/  VIADD R7, R5, 0xffffffff ;  /* 0xffffffff05077836 */ /* 0x000fca0000000000 */
[----:B------:R-:W-:-:S04]  /*1fa20*/  ISETP.GT.U32.AND P0, PT, R7, 0x7feffffe, PT ;  /* 0x7feffffe0700780c */ /* 0x000fc80003f04070 */
[----:B------:R-:W-:-:S15]  /*1fa30*/  ISETP.GT.U32.OR P0, PT, R26, 0x7feffffe, P0 ;  /* 0x7feffffe1a00780c */ /* 0x000fde0000704470 */
[----:B------:R-:W-:-:S15]  /*1fa40*/  NOP ;  /* 0x0000000000007918 */ /* 0x000fde0000000000 */
[----:B------:R-:W-:-:S15]  /*1fa50*/  NOP ;  /* 0x0000000000007918 */ /* 0x000fde0000000000 */
[----:B------:R-:W-:-:S03]  /*1fa60*/  NOP ;  /* 0x0000000000007918 */ /* 0x000fc60000000000 */
[----:B0-----:R-:W0:-:S15]  /*1fa70*/  DFMA R22, R20, -R8, 1 ;  /* 0x3ff000001416742b */ /* 0x001e1e0000000808 */
        /* <DEDUP_REMOVED lines=34> */
[----:B0-----:R0:W1:Y:S02]  /*1fca0*/  DFMA R22, R20, R22, R24 ;  /* 0x000000161416722b */ /* 0x0010640000000018 */
[----:B01----:R-:W-:Y:S05]  /*1fcb0*/  @P0 BRA `(.L_x_3105) ;  /* 0x00000000007c0947 */ /* 0x003fea0003800000 */
[----:B------:R-:W-:-:S04]  /*1fcc0*/  LOP3.LUT R6, R11, 0x7ff00000, RZ, 0xc0, !PT ;  /* 0x7ff000000b067812 */ /* 0x000fc800078ec0ff */
[CC--:B------:R-:W-:Y:S02]  /*1fcd0*/  VIADDMNMX R5, R3.reuse, -R6.reuse, 0xb9600000, !PT ;  /* 0xb960000003057446 */ /* 0x0c0fe40007800906 */
[----:B------:R-:W-:Y:S01]  /*1fce0*/  ISETP.GE.U32.AND P0, PT, R3, R6, PT ;  /* 0x000000060300720c */ /* 0x000fe20003f06070 */
[----:B------:R-:W-:Y:S01]  /*1fcf0*/  IMAD.MOV.U32 R6, RZ, RZ, RZ ;  /* 0x000000ffff067224 */ /* 0x000fe200078e00ff */
[----:B------:R-:W-:Y:S02]  /*1fd00*/  VIMNMX R5, PT, PT, R5, 0x46a00000, PT ;  /* 0x46a0000005057848 */ /* 0x000fe40003fe0100 */
[----:B------:R-:W-:-:S05]  /*1fd10*/  SEL R0, R0, 0x63400000, !P0 ;  /* 0x6340000000007807 */ /* 0x000fca0004000000 */
[----:B------:R-:W-:-:S05]  /*1fd20*/  IMAD.IADD R0, R5, 0x1, -R0 ;  /* 0x0000000105007824 */ /* 0x000fca00078e0a00 */
[----:B------:R-:W-:-:S06]  /*1fd30*/  IADD3 R7, PT, PT, R0, 0x7fe00000, RZ ;  /* 0x7fe0000000077810 */ /* 0x000fcc0007ffe0ff */
[----:B------:R-:W0:Y:S02]  /*1fd40*/  DMUL R20, R22, R6 ;  /* 0x0000000616147228 */ /* 0x000e240000000000 */
[----:B0-----:R-:W-:-:S13]  /*1fd50*/  FSETP.GTU.AND P0, PT, |R21|, 1.469367938527859385e-39, PT ;  /* 0x001000001500780b */ /* 0x001fda0003f0c200 */
[----:B------:R-:W-:Y:S05]  /*1fd60*/  @P0 BRA `(.L_x_3106) ;  /* 0x0000000000a40947 */ /* 0x000fea0003800000 */
[----:B------:R-:W0:Y:S02]  /*1fd70*/  DFMA R8, R22, -R8, R14 ;  /* 0x800000081608722b */ /* 0x000e24000000000e */
[C---:B0-----:R-:W-:Y:S02]  /*1fd80*/  FSETP.NEU.AND P0, PT, R9.reuse, RZ, PT ;  /* 0x000000ff0900720b */ /* 0x041fe40003f0d000 */
[----:B------:R-:W-:Y:S02]  /*1fd90*/  LOP3.LUT R10, R9, 0x80000000, R11, 0x48, !PT ;  /* 0x80000000090a7812 */ /* 0x000fe400078e480b */
[----:B------:R-:W-:Y:S02]  /*1fda0*/  MOV R8, RZ ;  /* 0x000000ff00087202 */ /* 0x000fe40000000f00 */
[----:B------:R-:W-:-:S07]  /*1fdb0*/  LOP3.LUT R9, R10, R7, RZ, 0xfc, !PT ;  /* 0x000000070a097212 */ /* 0x000fce00078efcff */
[----:B------:R-:W-:Y:S05]  /*1fdc0*/  @!P0 BRA `(.L_x_3106) ;  /* 0x00000000008c8947 */ /* 0x000fea0003800000 */
[----:B------:R-:W-:Y:S01]  /*1fdd0*/  IMAD.MOV R7, RZ, RZ, -R0 ;  /* 0x000000ffff077224 */ /* 0x000fe200078e0a00 */
[----:B------:R-:W-:Y:S01]  /*1fde0*/  MOV R6, RZ ;  /* 0x000000ff00067202 */ /* 0x000fe20000000f00 */
[----:B------:R-:W0:Y:S01]  /*1fdf0*/  DMUL.RP R8, R22, R8 ;  /* 0x0000000816087228 */ /* 0x000e220000008000 */
[----:B------:R-:W-:Y:S02]  /*1fe00*/  IADD3 R0, PT, PT, -R0, -0x43300000, RZ ;  /* 0xbcd0000000007810 */ /* 0x000fe40007ffe1ff */
[----:B0-----:R-:W-:-:S15]  /*1fe10*/  LOP3.LUT R3, R9, R10, RZ, 0x3c, !PT ;  /* 0x0000000a09037212 */ /* 0x001fde00078e3cff */
[----:B------:R-:W-:-:S15]  /*1fe20*/  NOP ;  /* 0x0000000000007918 */ /* 0x000fde0000000000 */
[----:B------:R-:W-:-:S15]  /*1fe30*/  NOP ;  /* 0x0000000000007918 */ /* 0x000fde0000000000 */
[----:B------:R-:W-:-:S15]  /*1fe40*/  NOP ;  /* 0x0000000000007918 */ /* 0x000fde0000000000 */
[----:B------:R-:W-:-:S01]  /*1fe50*/  NOP ;  /* 0x0000000000007918 */ /* 0x000fc20000000000 */
[----:B------:R-:W0:Y:S02]  /*1fe60*/  DFMA R6, R20, -R6, R22 ;  /* 0x800000061406722b */ /* 0x000e240000000016 */
[----:B0-----:R-:W-:-:S04]  /*1fe70*/  FSETP.NEU.AND P0, PT, |R7|, R0, PT ;  /* 0x000000000700720b */ /* 0x001fc80003f0d200 */
[----:B------:R-:W-:Y:S02]  /*1fe80*/  FSEL R20, R8, R20, !P0 ;  /* 0x0000001408147208 */ /* 0x000fe40004000000 */
[----:B------:R-:W-:Y:S01]  /*1fe90*/  FSEL R21, R3, R21, !P0 ;  /* 0x0000001503157208 */ /* 0x000fe20004000000 */
[----:B------:R-:W-:Y:S06]  /*1fea0*/  BRA `(.L_x_3106) ;  /* 0x0000000000547947 */ /* 0x000fec0003800000 */
.L_x_3105:
[----:B------:R-:W0:Y:S02]  /*1feb0*/  DSETP.NAN.AND P0, PT, R12, R12, PT ;  /* 0x0000000c0c00722a */ /* 0x000e240003f08000 */
[----:B0-----:R-:W-:Y:S05]  /*1fec0*/  @P0 BRA `(.L_x_3107) ;  /* 0x0000000000440947 */ /* 0x001fea0003800000 */
[----:B------:R-:W0:Y:S02]  /*1fed0*/  DSETP.NAN.AND P0, PT, R10, R10, PT ;  /* 0x0000000a0a00722a */ /* 0x000e240003f08000 */
[----:B0-----:R-:W-:Y:S05]  /*1fee0*/  @P0 BRA `(.L_x_3108) ;  /* 0x0000000000300947 */ /* 0x001fea0003800000 */
[----:B------:R-:W-:Y:S01]  /*1fef0*/  ISETP.NE.AND P0, PT, R5, R6, PT ;  /* 0x000000060500720c */ /* 0x000fe20003f05270 */
[----:B------:R-:W-:Y:S01]  /*1ff00*/  IMAD.MOV.U32 R20, RZ, RZ, 0x0 ;  /* 0x00000000ff147424 */ /* 0x000fe200078e00ff */
[----:B------:R-:W-:-:S11]  /*1ff10*/  MOV R21, 0xfff80000 ;  /* 0xfff8000000157802 */ /* 0x000fd60000000f00 */
[----:B------:R-:W-:Y:S05]  /*1ff20*/  @!P0 BRA `(.L_x_3106) ;  /* 0x0000000000348947 */ /* 0x000fea0003800000 */
[----:B------:R-:W-:Y:S02]  /*1ff30*/  ISETP.NE.AND P0, PT, R5, 0x7ff00000, PT ;  /* 0x7ff000000500780c */ /* 0x000fe40003f05270 */
[----:B------:R-:W-:Y:S02]  /*1ff40*/  LOP3.LUT R21, R13, 0x80000000, R11, 0x48, !PT ;  /* 0x800000000d157812 */ /* 0x000fe400078e480b */
[----:B------:R-:W-:-:S13]  /*1ff50*/  ISETP.EQ.OR P0, PT, R6, RZ, !P0 ;  /* 0x000000ff0600720c */ /* 0x000fda0004702670 */
[----:B------:R-:W-:Y:S01]  /*1ff60*/  @P0 LOP3.LUT R0, R21, 0x7ff00000, RZ, 0xfc, !PT ;  /* 0x7ff0000015000812 */ /* 0x000fe200078efcff */
[----:B------:R-:W-:Y:S01]  /*1ff70*/  @!P0 IMAD.MOV.U32 R20, RZ, RZ, RZ ;  /* 0x000000ffff148224 */ /* 0x000fe200078e00ff */
[----:B------:R-:W-:-:S03]  /*1ff80*/  @P0 MOV R20, RZ ;  /* 0x000000ff00140202 */ /* 0x000fc60000000f00 */
[----:B------:R-:W-:Y:S01]  /*1ff90*/  @P0 IMAD.MOV.U32 R21, RZ, RZ, R0 ;  /* 0x000000ffff150224 */ /* 0x000fe200078e0000 */
[----:B------:R-:W-:Y:S06]  /*1ffa0*/  BRA `(.L_x_3106) ;  /* 0x0000000000147947 */ /* 0x000fec0003800000 */
.L_x_3108:
[----:B------:R-:W-:Y:S02]  /*1ffb0*/  LOP3.LUT R21, R11, 0x80000, RZ, 0xfc, !PT ;  /* 0x000800000b157812 */ /* 0x000fe400078efcff */
[----:B------:R-:W-:Y:S01]  /*1ffc0*/  MOV R20, R10 ;  /* 0x0000000a00147202 */ /* 0x000fe20000000f00 */
[----:B------:R-:W-:Y:S06]  /*1ffd0*/  BRA `(.L_x_3106) ;  /* 0x0000000000087947 */ /* 0x000fec0003800000 */
.L_x_3107:
[----:B------:R-:W-:Y:S01]  /*1ffe0*/  LOP3.LUT R21, R13, 0x80000, RZ, 0xfc, !PT ;  /* 0x000800000d157812 */ /* 0x000fe200078efcff */
[----:B------:R-:W-:-:S07]  /*1fff0*/  IMAD.MOV.U32 R20, RZ, RZ, R12 ;  /* 0x000000ffff147224 */ /* 0x000fce00078e000c */
.L_x_3106:
[----:B------:R-:W-:Y:S05]  /*20000*/  BSYNC.RECONVERGENT B2 ;  /* 0x0000000000027941 */ /* 0x000fea0003800200 */
.L_x_3104:
[----:B------:R-:W-:-:S04]  /*20010*/  HFMA2 R5, -RZ, RZ, 0, 0 ;  /* 0x00000000ff057431 */ /* 0x000fc800000001ff */
[----:B------:R-:W-:Y:S05]  /*20020*/  RET.REL.NODEC R4 `(_ZN2at6native18elementwise_kernelILi128ELi4EZNS0_15gpu_kernel_implIZZZNS0_61_GLOBAL__N__b29612f4_23_ActivationMishKernel_cu_9e10b42f_310020mish_backward_kernelERNS_14TensorIteratorEENKUlvE_clEvENKUlvE_clEvEUlddE_EEvRNS_18TensorIteratorBaseERKT_EUliE_EEviT1_) ;  /* 0xfffffdfc04f47950 */ /* 0x000fea0003c3ffff */
.L_x_3109:
        /* <DEDUP_REMOVED lines=13> */
.L_x_7221:


//--------------------- .text._ZN2at6native27unrolled_elementwise_kernelIZZZNS0_61_GLOBAL__N__b29612f4_23_ActivationMishKernel_cu_9e10b42f_310020mish_backward_kernelERNS_14TensorIteratorEENKUlvE_clEvENKUlvE_clEvEUlddE_St5arrayIPcLm3EELi4E23TrivialOffsetCalculatorILi2EjESB_ILi1EjENS0_6memory12LoadWithCastILi2EEENSE_13StoreWithCastILi1EEEEEviT_T0_T2_T3_T4_T5_ --------------------------
	.section	.text._ZN2at6native27unrolled_elementwise_kernelIZZZNS0_61_GLOBAL__N__b29612f4_23_ActivationMishKernel_cu_9e10b42f_310020mish_backward_kernelERNS_14TensorIteratorEENKUlvE_clEvENKUlvE_clEvEUlddE_St5arrayIPcLm3EELi4E23TrivialOffsetCalculatorILi2EjESB_ILi1EjENS0_6memory12LoadWithCastILi2EEENSE_13StoreWithCastILi1EEEEEviT_T0_T2_T3_T4_T5_,"ax",@progbits
	.align	128
        .global         _ZN2at6native27unrolled_elementwise_kernelIZZZNS0_61_GLOBAL__N__b29612f4_23_ActivationMishKernel_cu_9e10b42f_310020mish_backward_kernelERNS_14TensorIteratorEENKUlvE_clEvENKUlvE_clEvEUlddE_St5arrayIPcLm3EELi4E23TrivialOffsetCalculatorILi2EjESB_ILi1EjENS0_6memory12LoadWithCastILi2EEENSE_13StoreWithCastILi1EEEEEviT_T0_T2_T3_T4_T5_
        .type           _ZN2at6native27unrolled_elementwise_kernelIZZZNS0_61_GLOBAL__N__b29612f4_23_ActivationMishKernel_cu_9e10b42f_310020mish_backward_kernelERNS_14TensorIteratorEENKUlvE_clEvENKUlvE_clEvEUlddE_St5arrayIPcLm3EELi4E23TrivialOffsetCalculatorILi2EjESB_ILi1EjENS0_6memory12LoadWithCastILi2EEENSE_13StoreWithCastILi1EEEEEviT_T0_T2_T3_T4_T5_,@function
        .size           _ZN2at6native27unrolled_elementwise_kernelIZZZNS0_61_GLOBAL__N__b29612f4_23_ActivationMishKernel_cu_9e10b42f_310020mish_backward_kernelERNS_14TensorIteratorEENKUlvE_clEvENKUlvE_clEvEUlddE_St5arrayIPcLm3EELi4E23TrivialOffsetCalculatorILi2EjESB_ILi1EjENS0_6memory12LoadWithCastILi2EEENSE_13StoreWithCastILi1EEEEEviT_T0_T2_T3_T4_T5_,(.L_x_7223 - _ZN2at6native27unrolled_elementwise_kernelIZZZNS0_61_GLOBAL__N__b29612f4_23_ActivationMishKernel_cu_9e10b42f_310020mish_backward_kernelERNS_14TensorIteratorEENKUlvE_clEvENKUlvE_clEvEUlddE_St5arrayIPcLm3EELi4E23TrivialOffsetCalculatorILi2EjESB_ILi1EjENS0_6memory12LoadWithCastILi2EEENSE_13StoreWithCastILi1EEEEEviT_T0_T2_T3_T4_T5_)
        .other          _ZN2at6native27unrolled_elementwise_kernelIZZZNS0_61_GLOBAL__N__b29612f4_23_ActivationMishKernel_cu_9e10b42f_310020mish_backward_kernelERNS_14TensorIteratorEENKUlvE_clEvENKUlvE_clEvEUlddE_St5arrayIPcLm3EELi4E23TrivialOffsetCalculatorILi2EjESB_ILi1EjENS0_6memory12LoadWithCastILi2EEENSE_13StoreWithCastILi1EEEEEviT_T0_T2_T3_T4_T5_,@"STO_CUDA_ENTRY STV_DEFAULT"
_ZN2at6native27unrolled_elementwise_kernelIZZZNS0_61_GLOBAL__N__b29612f4_23_ActivationMishKernel_cu_9e10b42f_310020mish_backward_kernelERNS_14TensorIteratorEENKUlvE_clEvENKUlvE_clEvEUlddE_St5arrayIPcLm3EELi4E23TrivialOffsetCalculatorILi2EjESB_ILi1EjENS0_6memory12LoadWithCastILi2EEENSE_13StoreWithCastILi1EEEEEviT_T0_T2_T3_T4_T5_:
.text._ZN2at6native27unrolled_elementwise_kernelIZZZNS0_61_GLOBAL__N__b29612f4_23_ActivationMishKernel_cu_9e10b42f_310020mish_backward_kernelERNS_14TensorIteratorEENKUlvE_clEvENKUlvE_clEvEUlddE_St5arrayIPcLm3EELi4E23TrivialOffsetCalculatorILi2EjESB_ILi1EjENS0_6memory12LoadWithCastILi2EEENSE_13StoreWithCastILi1EEEEEviT_T0_T2_T3_T4_T5_:
[----:B------:R-:W0:Y:S01]  /*0000*/  LDC R1, c[0x0][0x37c] ;  /* 0x0000df00ff017b82 */ /* 0x000e220000000800 */
[----:B------:R-:W1:Y:S07]  /*0010*/  S2R R42, SR_CTAID.X ;  /* 0x00000000002a7919 */ /* 0x000e6e0000002500 */
[----:B------:R-:W1:Y:S01]  /*0020*/  LDC R41, c[0x0][0x380] ;  /* 0x0000e000ff297b82 */ /* 0x000e620000000800 */
[----:B------:R-:W2:Y:S01]  /*0030*/  LDCU.64 UR36, c[0x0][0x358] ;  /* 0x00006b00ff2477ac */ /* 0x000ea20008000a00 */
[----:B------:R-:W-:Y:S01]  /*0040*/  BSSY.RECONVERGENT B6, `(.L_x_3110) ;  /* 0x00001ef000067945 */ /* 0x000fe20003800200 */
[----:B------:R-:W3:Y:S01]  /*0050*/  S2R R34, SR_TID.X ;  /* 0x0000000000227919 */ /* 0x000ee20000002100 */
[----:B0-----:R-:W-:Y:S01]  /*0060*/  VIADD R1, R1, 0xffffffe0 ;  /* 0xffffffe001017836 */ /* 0x001fe20000000000 */
[----:B------:R-:W0:Y:S01]  /*0070*/  LDCU.U8 UR38, c[0x0][0x3a4] ;  /* 0x00007480ff2677ac */ /* 0x000e220008000000 */
[----:B------:R-:W-:-:S02]  /*0080*/  CS2R R26, SRZ ;  /* 0x00000000001a7805 */ /* 0x000fc4000001ff00 */
[----:B------:R-:W-:Y:S01]  /*0090*/  CS2R R22, SRZ ;  /* 0x0000000000167805 */ /* 0x000fe2000001ff00 */
[----:B------:R-:W4:Y:S01]  /*00a0*/  LDCU.U8 UR39, c[0x0][0x3a5] ;  /* 0x000074a0ff2777ac */ /* 0x000f220008000000 */
[----:B-1----:R-:W-:Y:S02]  /*00b0*/  IMAD R41, R42, -0x200, R41 ;  /* 0xfffffe002a297824 */ /* 0x002fe400078e0229 */
        /* <DEDUP_REMOVED lines=24> */
.L_x_3116:
[----:B------:R-:W2:Y:S02]  /*0240*/  LDG.E.U8 R4, desc[UR36][R4.64] ;  /* 0x0000002404047981 */ /* 0x000ea4000c1e1100 */
[----:B--2---:R0:W1:Y:S02]  /*0250*/  I2F.F64.U16 R26, R4 ;  /* 0x00000004001a7312 */ /* 0x0040640000101800 */
[----:B01----:R-:W-:Y:S05]  /*0260*/  BRA `(.L_x_3118) ;  /* 0x0000000c00647947 */ /* 0x003fea0003800000 */
.L_x_3115:
        /* <DEDUP_REMOVED lines=9> */
.L_x_3120:
[----:B------:R-:W2:Y:S02]  /*0300*/  LDG.E R4, desc[UR36][R4.64] ;  /* 0x0000002404047981 */ /* 0x000ea4000c1e1900 */
[----:B--2---:R0:W1:Y:S02]  /*0310*/  I2F.F64 R26, R4 ;  /* 0x00000004001a7312 */ /* 0x0040640000201c00 */
[----:B01----:R-:W-:Y:S05]  /*0320*/  BRA `(.L_x_3118) ;  /* 0x0000000c00347947 */ /* 0x003fea0003800000 */
.L_x_3119:
[----:B------:R-:W2:Y:S02]  /*0330*/  LDG.E.U16 R4, desc[UR36][R4.64] ;  /* 0x0000002404047981 */ /* 0x000ea4000c1e1500 */
[----:B--2---:R0:W1:Y:S02]  /*0340*/  I2F.F64.S16 R26, R4 ;  /* 0x00000004001a7312 */ /* 0x0040640000101c00 */
[----:B01----:R-:W-:Y:S05]  /*0350*/  BRA `(.L_x_3118) ;  /* 0x0000000c00287947 */ /* 0x003fea0003800000 */
.L_x_3114:
        /* <DEDUP_REMOVED lines=10> */
.L_x_3122:
[----:B------:R-:W2:Y:S02]  /*0400*/  LDG.E.U16 R0, desc[UR36][R4.64] ;  /* 0x0000002404007981 */ /* 0x000ea4000c1e1500 */
[----:B--2---:R-:W-:-:S05]  /*0410*/  HADD2.F32 R0, -RZ, R0.H0_H0 ;  /* 0x20000000ff007230 */ /* 0x004fca0000004100 */
[----:B------:R-:W-:-:S04]  /*0420*/  FMUL.FTZ R0, R0, 1 ;  /* 0x3f80000000007820 */ /* 0x000fc80000410000 */
[----:B------:R1:W2:Y:S02]  /*0430*/  F2F.F64.F32 R26, R0 ;  /* 0x00000000001a7310 */ /* 0x0002a40000201800 */
[----:B-12---:R-:W-:Y:S05]  /*0440*/  BRA `(.L_x_3118) ;  /* 0x0000000800ec7947 */ /* 0x006fea0003800000 */
.L_x_3121:
        /* <DEDUP_REMOVED lines=10> */
.L_x_3124:
[----:B------:R-:W2:Y:S02]  /*04f0*/  LDG.E.U16 R4, desc[UR36][R4.64] ;  /* 0x0000002404047981 */ /* 0x000ea4000c1e1500 */
[----:B--2---:R-:W-:-:S05]  /*0500*/  HADD2.F32 R0, -RZ, R4.H0_H0 ;  /* 0x20000004ff007230 */ /* 0x004fca0000004100 */
[----:B------:R-:W-:-:S04]  /*0510*/  FMUL.FTZ R0, R0, 1 ;  /* 0x3f80000000007820 */ /* 0x000fc80000410000 */
[----:B------:R1:W2:Y:S02]  /*0520*/  F2F.F64.F32 R26, R0 ;  /* 0x00000000001a7310 */ /* 0x0002a40000201800 */
[----:B-12---:R-:W-:Y:S05]  /*0530*/  BRA `(.L_x_3118) ;  /* 0x0000000800b07947 */ /* 0x006fea0003800000 */
.L_x_3123:
[----:B------:R0:W5:Y:S01]  /*0540*/  LDG.E.64 R26, desc[UR36][R4.64] ;  /* 0x00000024041a7981 */ /* 0x000162000c1e1b00 */
[----:B------:R-:W-:Y:S05]  /*0550*/  BRA `(.L_x_3118) ;  /* 0x0000000800a87947 */ /* 0x000fea0003800000 */
.L_x_3113:
        /* <DEDUP_REMOVED lines=13> */
.L_x_3127:
[----:B------:R1:W5:Y:S01]  /*0630*/  LDG.E.64 R26, desc[UR36][R4.64] ;  /* 0x00000024041a7981 */ /* 0x000362000c1e1b00 */
[----:B------:R-:W-:Y:S05]  /*0640*/  BRA `(.L_x_3118) ;  /* 0x00000008006c7947 */ /* 0x000fea0003800000 */
.L_x_3126:
        /* <DEDUP_REMOVED lines=27> */
.L_x_3129:
        /* <DEDUP_REMOVED lines=15> */
.L_x_3128:
[----:B------:R-:W2:Y:S02]  /*08f0*/  LDG.E.U16 R0, desc[UR36][R4.64] ;  /* 0x0000002404007981 */ /* 0x000ea4000c1e1500 */
[----:B--2---:R-:W-:-:S04]  /*0900*/  IMAD.U32 R0, R0, 0x10000, RZ ;  /* 0x0001000000007824 */ /* 0x004fc800078e00ff */
[----:B------:R-:W-:-:S04]  /*0910*/  FMUL.FTZ R0, R0, 1 ;  /* 0x3f80000000007820 */ /* 0x000fc80000410000 */
[----:B------:R2:W3:Y:S02]  /*0920*/  F2F.F64.F32 R26, R0 ;  /* 0x00000000001a7310 */ /* 0x0004e40000201800 */
[----:B--23--:R-:W-:Y:S05]  /*0930*/  BRA `(.L_x_3118) ;  /* 0x0000000400b07947 */ /* 0x00cfea0003800000 */
.L_x_3125:
        /* <DEDUP_REMOVED lines=11> */
.L_x_3132:
        /* <DEDUP_REMOVED lines=21> */
.L_x_3134:
[----:B------:R-:W-:Y:S05]  /*0b40*/  BSYNC.RECONVERGENT B0 ;  /* 0x0000000000007941 */ /* 0x000fea0003800200 */
.L_x_3133:
[----:B------:R-:W-:Y:S01]  /*0b50*/  IMAD.SHL.U32 R0, R0, 0x100000, RZ ;  /* 0x0010000000007824 */ /* 0x000fe200078e00ff */
[----:B------:R-:W-:-:S04]  /*0b60*/  LEA R3, R3, 0x3b800000, 0x17 ;  /* 0x3b80000003037811 */ /* 0x000fc800078eb8ff */
[----:B------:R-:W-:-:S05]  /*0b70*/  LOP3.LUT R0, R3, R0, R7, 0xfe, !PT ;  /* 0x0000000003007212 */ /* 0x000fca00078efe07 */
[----:B------:R-:W-:-:S04]  /*0b80*/  FMUL.FTZ R0, R0, 1 ;  /* 0x3f80000000007820 */ /* 0x000fc80000410000 */
[----:B------:R4:W0:Y:S02]  /*0b90*/  F2F.F64.F32 R26, R0 ;  /* 0x00000000001a7310 */ /* 0x0008240000201800 */
[----:B0---4-:R-:W-:Y:S05]  /*0ba0*/  BRA `(.L_x_3118) ;  /* 0x0000000400147947 */ /* 0x011fea0003800000 */
.L_x_3131:
        /* <DEDUP_REMOVED lines=21> */
.L_x_3136:
[----:B------:R-:W-:Y:S05]  /*0d00*/  BSYNC.RECONVERGENT B0 ;  /* 0x0000000000007941 */ /* 0x000fea0003800200 */
.L_x_3135:
[----:B------:R-:W-:Y:S01]  /*0d10*/  IMAD.SHL.U32 R0, R0, 0x200000, RZ ;  /* 0x0020000000007824 */ /* 0x000fe200078e00ff */
[----:B------:R-:W-:-:S04]  /*0d20*/  LEA R3, R3, 0x37800000, 0x17 ;  /* 0x3780000003037811 */ /* 0x000fc800078eb8ff */
[----:B------:R-:W-:-:S05]  /*0d30*/  LOP3.LUT R0, R3, R0, R7, 0xfe, !PT ;  /* 0x0000000003007212 */ /* 0x000fca00078efe07 */
[----:B------:R-:W-:-:S04]  /*0d40*/  FMUL.FTZ R0, R0, 1 ;  /* 0x3f80000000007820 */ /* 0x000fc80000410000 */
[----:B------:R4:W0:Y:S02]  /*0d50*/  F2F.F64.F32 R26, R0 ;  /* 0x00000000001a7310 */ /* 0x0008240000201800 */
[----:B0---4-:R-:W-:Y:S05]  /*0d60*/  BRA `(.L_x_3118) ;  /* 0x0000000000a47947 */ /* 0x011fea0003800000 */
.L_x_3130:
[----:B------:R-:W-:-:S09]  /*0d70*/  UISETP.NE.AND UP0, UPT, UR4, 0x1c, UPT ;  /* 0x0000001c0400788c */ /* 0x000fd2000bf05270 */
[----:B------:R-:W-:Y:S05]  /*0d80*/  BRA.U !UP0, `(.L_x_3137) ;  /* 0x0000000108947547 */ /* 0x000fea000b800000 */
[----:B------:R-:W-:-:S09]  /*0d90*/  UISETP.NE.AND UP0, UPT, UR4, 0x1d, UPT ;  /* 0x0000001d0400788c */ /* 0x000fd2000bf05270 */
[----:B------:R-:W-:Y:S05]  /*0da0*/  BRA.U !UP0, `(.L_x_3138) ;  /* 0x0000000108807547 */ /* 0x000fea000b800000 */
[----:B------:R-:W-:-:S09]  /*0db0*/  UISETP.NE.AND UP0, UPT, UR4, 0x2c, UPT ;  /* 0x0000002c0400788c */ /* 0x000fd2000bf05270 */
[----:B------:R-:W-:Y:S05]  /*0dc0*/  BRA.U !UP0, `(.L_x_3139) ;  /* 0x0000000108487547 */ /* 0x000fea000b800000 */
.L_x_3117:
        /* <DEDUP_REMOVED lines=16> */
.L_x_3140:
[----:B------:R-:W-:Y:S01]  /*0ed0*/  CS2R R26, SRZ ;  /* 0x00000000001a7805 */ /* 0x000fe2000001ff00 */
[----:B------:R-:W-:Y:S06]  /*0ee0*/  BRA `(.L_x_3118) ;  /* 0x0000000000447947 */ /* 0x000fec0003800000 */
.L_x_3139:
[----:B------:R-:W2:Y:S01]  /*0ef0*/  LDG.E.U8 R0, desc[UR36][R4.64] ;  /* 0x0000002404007981 */ /* 0x000ea2000c1e1100 */
[----:B------:R-:W-:Y:S02]  /*0f00*/  HFMA2 R27, -RZ, RZ, 0.5, 0 ;  /* 0x38000000ff1b7431 */ /* 0x000fe400000001ff */
[----:B------:R-:W-:Y:S01]  /*0f10*/  IMAD.MOV.U32 R26, RZ, RZ, 0x0 ;  /* 0x00000000ff1a7424 */ /* 0x000fe200078e00ff */
[----:B--2---:R-:W-:-:S13]  /*0f20*/  ISETP.NE.AND P0, PT, R0, RZ, PT ;  /* 0x000000ff0000720c */ /* 0x004fda0003f05270 */
[----:B------:R-:W-:Y:S05]  /*0f30*/  @!P0 BRA `(.L_x_3118) ;  /* 0x0000000000308947 */ /* 0x000fea0003800000 */
[----:B------:R-:W-:-:S13]  /*0f40*/  ISETP.NE.AND P0, PT, R0, 0xff, PT ;  /* 0x000000ff0000780c */ /* 0x000fda0003f05270 */
[----:B------:R-:W-:Y:S02]  /*0f50*/  @P0 IMAD.SHL.U32 R0, R0, 0x800000, RZ ;  /* 0x0080000000000824 */ /* 0x000fe400078e00ff */
[----:B------:R-:W-:Y:S02]  /*0f60*/  @!P0 IMAD.MOV.U32 R26, RZ, RZ, 0x20000000 ;  /* 0x20000000ff1a8424 */ /* 0x000fe400078e00ff */
[----:B------:R-:W-:Y:S02]  /*0f70*/  @!P0 IMAD.MOV.U32 R27, RZ, RZ, 0x7ff80000 ;  /* 0x7ff80000ff1b8424 */ /* 0x000fe400078e00ff */
[----:B------:R-:W-:-:S04]  /*0f80*/  @P0 FMUL.FTZ R0, R0, 1 ;  /* 0x3f80000000000820 */ /* 0x000fc80000410000 */
[----:B------:R4:W0:Y:S02]  /*0f90*/  @P0 F2F.F64.F32 R26, R0 ;  /* 0x00000000001a0310 */ /* 0x0008240000201800 */
[----:B0---4-:R-:W-:Y:S05]  /*0fa0*/  BRA `(.L_x_3118) ;  /* 0x0000000000147947 */ /* 0x011fea0003800000 */
.L_x_3138:
[----:B------:R-:W2:Y:S02]  /*0fb0*/  LDG.E.64 R26, desc[UR36][R4.64] ;  /* 0x00000024041a7981 */ /* 0x000ea4000c1e1b00 */
[----:B--2---:R-:W4:Y:S02]  /*0fc0*/  I2F.F64.U64 R26, R26 ;  /* 0x0000001a001a7312 */ /* 0x004f240000301800 */
[----:B----4-:R-:W-:Y:S05]  /*0fd0*/  BRA `(.L_x_3118) ;  /* 0x0000000000087947 */ /* 0x010fea0003800000 */
.L_x_3137:
[----:B------:R-:W2:Y:S02]  /*0fe0*/  LDG.E R4, desc[UR36][R4.64] ;  /* 0x0000002404047981 */ /* 0x000ea4000c1e1900 */
[----:B--2---:R2:W3:Y:S02]  /*0ff0*/  I2F.F64.U32 R26, R4 ;  /* 0x00000004001a7312 */ /* 0x0044e40000201800 */
.L_x_3118:
[----:B------:R-:W-:Y:S05]  /*1000*/  BSYNC.RECONVERGENT B7 ;  /* 0x0000000000077941 */ /* 0x000fea0003800200 */
.L_x_3112:
[----:B012---:R-:W0:Y:S01]  /*1010*/  LDC.64 R4, c[0x0][0x398] ;  /* 0x0000e600ff047b82 */ /* 0x007e220000000a00 */
[----:B------:R-:W1:Y:S01]  /*1020*/  LDCU UR5, c[0x0][0x3ac] ;  /* 0x00007580ff0577ac */ /* 0x000e620008000800 */
        /* <DEDUP_REMOVED lines=18> */
.L_x_3145:
[----:B------:R-:W2:Y:S02]  /*1150*/  LDG.E.U8 R4, desc[UR36][R4.64] ;  /* 0x0000002404047981 */ /* 0x000ea4000c1e1100 */
[----:B--2---:R0:W1:Y:S02]  /*1160*/  I2F.F64.U16 R22, R4 ;  /* 0x0000000400167312 */ /* 0x0040640000101800 */
[----:B01----:R-:W-:Y:S05]  /*1170*/  BRA `(.L_x_3147) ;  /* 0x0000000c00647947 */ /* 0x003fea0003800000 */
.L_x_3144:
        /* <DEDUP_REMOVED lines=9> */
.L_x_3149:
[----:B------:R-:W2:Y:S02]  /*1210*/  LDG.E R4, desc[UR36][R4.64] ;  /* 0x0000002404047981 */ /* 0x000ea4000c1e1900 */
[----:B--2---:R0:W1:Y:S02]  /*1220*/  I2F.F64 R22, R4 ;  /* 0x0000000400167312 */ /* 0x0040640000201c00 */
[----:B01----:R-:W-:Y:S05]  /*1230*/  BRA `(.L_x_3147) ;  /* 0x0000000c00347947 */ /* 0x003fea0003800000 */
.L_x_3148:
[----:B------:R-:W2:Y:S02]  /*1240*/  LDG.E.U16 R4, desc[UR36][R4.64] ;  /* 0x0000002404047981 */ /* 0x000ea4000c1e1500 */
[----:B--2---:R0:W1:Y:S02]  /*1250*/  I2F.F64.S16 R22, R4 ;  /* 0x0000000400167312 */ /* 0x0040640000101c00 */
[----:B01----:R-:W-:Y:S05]  /*1260*/  BRA `(.L_x_3147) ;  /* 0x0000000c00287947 */ /* 0x003fea0003800000 */
.L_x_3143:
        /* <DEDUP_REMOVED lines=10> */
.L_x_3151:
[----:B------:R-:W2:Y:S02]  /*1310*/  LDG.E.U16 R0, desc[UR36][R4.64] ;  /* 0x0000002404007981 */ /* 0x000ea4000c1e1500 */
[----:B--2---:R-:W-:-:S05]  /*1320*/  HADD2.F32 R0, -RZ, R0.H0_H0 ;  /* 0x20000000ff007230 */ /* 0x004fca0000004100 */
[----:B------:R-:W-:-:S04]  /*1330*/  FMUL.FTZ R0, R0, 1 ;  /* 0x3f80000000007820 */ /* 0x000fc80000410000 */
[----:B------:R4:W0:Y:S02]  /*1340*/  F2F.F64.F32 R22, R0 ;  /* 0x0000000000167310 */ /* 0x0008240000201800 */
[----:B0---4-:R-:W-:Y:S05]  /*1350*/  BRA `(.L_x_3147) ;  /* 0x0000000800ec7947 */ /* 0x011fea0003800000 */
.L_x_3150:
        /* <DEDUP_REMOVED lines=10> */
.L_x_3153:
[----:B------:R-:W2:Y:S02]  /*1400*/  LDG.E.U16 R4, desc[UR36][R4.64] ;  /* 0x0000002404047981 */ /* 0x000ea4000c1e1500 */
[----:B--2---:R-:W-:-:S05]  /*1410*/  HADD2.F32 R0, -RZ, R4.H0_H0 ;  /* 0x20000004ff007230 */ /* 0x004fca0000004100 */
[----:B------:R-:W-:-:S04]  /*1420*/  FMUL.FTZ R0, R0, 1 ;  /* 0x3f80000000007820 */ /* 0x000fc80000410000 */
[----:B------:R0:W1:Y:S02]  /*1430*/  F2F.F64.F32 R22, R0 ;  /* 0x0000000000167310 */ /* 0x0000640000201800 */
[----:B01----:R-:W-:Y:S05]  /*1440*/  BRA `(.L_x_3147) ;  /* 0x0000000800b07947 */ /* 0x003fea0003800000 */
.L_x_3152:
[----:B------:R4:W5:Y:S01]  /*1450*/  LDG.E.64 R22, desc[UR36][R4.64] ;  /* 0x0000002404167981 */ /* 0x000962000c1e1b00 */
[----:B------:R-:W-:Y:S05]  /*1460*/  BRA `(.L_x_3147) ;  /* 0x0000000800a87947 */ /* 0x000fea0003800000 */
.L_x_3142:
        /* <DEDUP_REMOVED lines=13> */
.L_x_3156:
[----:B------:R0:W5:Y:S01]  /*1540*/  LDG.E.64 R22, desc[UR36][R4.64] ;  /* 0x0000002404167981 */ /* 0x000162000c1e1b00 */
[----:B------:R-:W-:Y:S05]  /*1550*/  BRA `(.L_x_3147) ;  /* 0x00000008006c7947 */ /* 0x000fea0003800000 */
.L_x_3155:
        /* <DEDUP_REMOVED lines=27> */
.L_x_3158:
        /* <DEDUP_REMOVED lines=13> */
[----:B------:R0:W1:Y:S02]  /*17e0*/  F2F.F64.F32 R22, R0 ;  /* 0x0000000000167310 */ /* 0x0000640000201800 */
[----:B01----:R-:W-:Y:S05]  /*17f0*/  BRA `(.L_x_3147) ;  /* 0x0000000400c47947 */ /* 0x003fea0003800000 */
.L_x_3157:
[----:B------:R-:W2:Y:S02]  /*1800*/  LDG.E.U16 R0, desc[UR36][R4.64] ;  /* 0x0000002404007981 */ /* 0x000ea4000c1e1500 */
[----:B--2---:R-:W-:-:S04]  /*1810*/  IMAD.U32 R0, R0, 0x10000, RZ ;  /* 0x0001000000007824 */ /* 0x004fc800078e00ff */
[----:B------:R-:W-:-:S04]  /*1820*/  FMUL.FTZ R0, R0, 1 ;  /* 0x3f80000000007820 */ /* 0x000fc80000410000 */
[----:B------:R0:W1:Y:S02]  /*1830*/  F2F.F64.F32 R22, R0 ;  /* 0x0000000000167310 */ /* 0x0000640000201800 */
[----:B01----:R-:W-:Y:S05]  /*1840*/  BRA `(.L_x_3147) ;  /* 0x0000000400b07947 */ /* 0x003fea0003800000 */
.L_x_3154:
        /* <DEDUP_REMOVED lines=11> */
.L_x_3161:
        /* <DEDUP_REMOVED lines=21> */
.L_x_3163:
[----:B------:R-:W-:Y:S05]  /*1a50*/  BSYNC.RECONVERGENT B0 ;  /* 0x0000000000007941 */ /* 0x000fea0003800200 */
.L_x_3162:
[----:B------:R-:W-:Y:S01]  /*1a60*/  IMAD.SHL.U32 R0, R0, 0x100000, RZ ;  /* 0x0010000000007824 */ /* 0x000fe200078e00ff */
[----:B------:R-:W-:-:S04]  /*1a70*/  LEA R3, R3, 0x3b800000, 0x17 ;  /* 0x3b80000003037811 */ /* 0x000fc800078eb8ff */
[----:B------:R-:W-:-:S05]  /*1a80*/  LOP3.LUT R0, R3, R0, R7, 0xfe, !PT ;  /* 0x0000000003007212 */ /* 0x000fca00078efe07 */
[----:B------:R-:W-:-:S04]  /*1a90*/  FMUL.FTZ R0, R0, 1 ;  /* 0x3f80000000007820 */ /* 0x000fc80000410000 */
[----:B------:R4:W0:Y:S02]  /*1aa0*/  F2F.F64.F32 R22, R0 ;  /* 0x0000000000167310 */ /* 0x0008240000201800 */
[----:B0---4-:R-:W-:Y:S05]  /*1ab0*/  BRA `(.L_x_3147) ;  /* 0x0000000400147947 */ /* 0x011fea0003800000 */
.L_x_3160:
        /* <DEDUP_REMOVED lines=21> */
.L_x_3165:
[----:B------:R-:W-:Y:S05]  /*1c10*/  BSYNC.RECONVERGENT B0 ;  /* 0x0000000000007941 */ /* 0x000fea0003800200 */
.L_x_3164:
[----:B------:R-:W-:Y:S01]  /*1c20*/  IMAD.SHL.U32 R0, R0, 0x200000, RZ ;  /* 0x0020000000007824 */ /* 0x000fe200078e00ff */
[----:B------:R-:W-:-:S04]  /*1c30*/  LEA R3, R3, 0x37800000, 0x17 ;  /* 0x3780000003037811 */ /* 0x000fc800078eb8ff */
[----:B------:R-:W-:-:S05]  /*1c40*/  LOP3.LUT R0, R3, R0, R7, 0xfe, !PT ;  /* 0x0000000003007212 */ /* 0x000fca00078efe07 */
[----:B------:R-:W-:-:S04]  /*1c50*/  FMUL.FTZ R0, R0, 1 ;  /* 0x3f80000000007820 */ /* 0x000fc80000410000 */
[----:B------:R4:W0:Y:S02]  /*1c60*/  F2F.F64.F32 R22, R0 ;  /* 0x0000000000167310 */ /* 0x0008240000201800 */
[----:B0---4-:R-:W-:Y:S05]  /*1c70*/  BRA `(.L_x_3147) ;  /* 0x0000000000a47947 */ /* 0x011fea0003800000 */
.L_x_3159:
[----:B------:R-:W-:-:S09]  /*1c80*/  UISETP.NE.AND UP0, UPT, UR4, 0x1c, UPT ;  /* 0x0000001c0400788c */ /* 0x000fd2000bf05270 */
[----:B------:R-:W-:Y:S05]  /*1c90*/  BRA.U !UP0, `(.L_x_3166) ;  /* 0x0000000108947547 */ /* 0x000fea000b800000 */
[----:B------:R-:W-:-:S09]  /*1ca0*/  UISETP.NE.AND UP0, UPT, UR4, 0x1d, UPT ;  /* 0x0000001d0400788c */ /* 0x000fd2000bf05270 */
[----:B------:R-:W-:Y:S05]  /*1cb0*/  BRA.U !UP0, `(.L_x_3167) ;  /* 0x0000000108807547 */ /* 0x000fea000b800000 */
[----:B------:R-:W-:-:S09]  /*1cc0*/  UISETP.NE.AND UP0, UPT, UR4, 0x2c, UPT ;  /* 0x0000002c0400788c */ /* 0x000fd2000bf05270 */
[----:B------:R-:W-:Y:S05]  /*1cd0*/  BRA.U !UP0, `(.L_x_3168) ;  /* 0x0000000108487547 */ /* 0x000fea000b800000 */
.L_x_3146:
[----:B------:R-:W-:Y:S01]  /*1ce0*/  MOV R0, 0x0 ;  /* 0x0000000000007802 */ /* 0x000fe20000000f00 */
[----:B------:R-:W0:Y:S01]  /*1cf0*/  LDCU.64 UR4, c[0x4][0x128] ;  /* 0x01002500ff0477ac */ /* 0x000e220008000a00 */
[----:B------:R-:W-:Y:S02]  /*1d00*/  IMAD.MOV.U32 R8, RZ, RZ, 0x4e ;  /* 0x0000004eff087424 */ /* 0x000fe400078e00ff */
[----:B------:R1:W2:Y:S01]  /*1d10*/  LDC.64 R14, c[0x4][R0] ;  /* 0x01000000000e7b82 */ /* 0x0002a20000000a00 */
[----:B------:R-:W4:Y:S01]  /*1d20*/  LDCU.64 UR6, c[0x4][0x130] ;  /* 0x01002600ff0677ac */ /* 0x000f220008000a00 */
[----:B------:R-:W-:Y:S02]  /*1d30*/  IMAD.MOV.U32 R12, RZ, RZ, 0x1 ;  /* 0x00000001ff0c7424 */ /* 0x000fe400078e00ff */
[----:B------:R-:W-:Y:S01]  /*1d40*/  IMAD.MOV.U32 R13, RZ, RZ, RZ ;  /* 0x000000ffff0d7224 */ /* 0x000fe200078e00ff */
[----:B------:R-:W3:Y:S01]  /*1d50*/  LDCU.64 UR8, c[0x4][0x8] ;  /* 0x01000100ff0877ac */ /* 0x000ee20008000a00 */
[----:B0-----:R-:W-:-:S02]  /*1d60*/  IMAD.U32 R4, RZ, RZ, UR4 ;  /* 0x00000004ff047e24 */ /* 0x001fc4000f8e00ff */
[----:B------:R-:W-:Y:S02]  /*1d70*/  IMAD.U32 R5, RZ, RZ, UR5 ;  /* 0x00000005ff057e24 */ /* 0x000fe4000f8e00ff */
[----:B----4-:R-:W-:Y:S02]  /*1d80*/  IMAD.U32 R6, RZ, RZ, UR6 ;  /* 0x00000006ff067e24 */ /* 0x010fe4000f8e00ff */
[----:B------:R-:W-:Y:S02]  /*1d90*/  IMAD.U32 R7, RZ, RZ, UR7 ;  /* 0x00000007ff077e24 */ /* 0x000fe4000f8e00ff */
[----:B---3--:R-:W-:Y:S02]  /*1da0*/  IMAD.U32 R10, RZ, RZ, UR8 ;  /* 0x00000008ff0a7e24 */ /* 0x008fe4000f8e00ff */
[----:B-1----:R-:W-:-:S07]  /*1db0*/  IMAD.U32 R11, RZ, RZ, UR9 ;  /* 0x00000009ff0b7e24 */ /* 0x002fce000f8e00ff */
[----:B------:R-:W-:-:S07]  /*1dc0*/  LEPC R20, `(.L_x_3169) ;  /* 0x000000001014794e */ /* 0x000fce0000000000 */
[----:B--2--5:R-:W-:Y:S05]  /*1dd0*/  CALL.ABS.NOINC R14 ;  /* 0x000000000e007343 */ /* 0x024fea0003c00000 */
.L_x_3169:
[----:B------:R-:W-:Y:S01]  /*1de0*/  CS2R R22, SRZ ;  /* 0x0000000000167805 */ /* 0x000fe2000001ff00 */
[----:B------:R-:W-:Y:S06]  /*1df0*/  BRA `(.L_x_3147) ;  /* 0x0000000000447947 */ /* 0x000fec0003800000 */
.L_x_3168:
[----:B------:R-:W2:Y:S01]  /*1e00*/  LDG.E.U8 R0, desc[UR36][R4.64] ;  /* 0x0000002404007981 */ /* 0x000ea2000c1e1100 */
[----:B------:R-:W-:Y:S02]  /*1e10*/  HFMA2 R22, -RZ, RZ, 0, 0 ;  /* 0x00000000ff167431 */ /* 0x000fe400000001ff */
        /* <DEDUP_REMOVED lines=8> */
[----:B------:R1:W2:Y:S02]  /*1ea0*/  @P0 F2F.F64.F32 R22, R0 ;  /* 0x0000000000160310 */ /* 0x0002a40000201800 */
[----:B-12---:R-:W-:Y:S05]  /*1eb0*/  BRA `(.L_x_3147) ;  /* 0x0000000000147947 */ /* 0x006fea0003800000 */
.L_x_3167:
[----:B------:R-:W2:Y:S02]  /*1ec0*/  LDG.E.64 R22, desc[UR36][R4.64] ;  /* 0x0000002404167981 */ /* 0x000ea4000c1e1b00 */
[----:B--2---:R-:W1:Y:S02]  /*1ed0*/  I2F.F64.U64 R22, R22 ;  /* 0x0000001600167312 */ /* 0x004e640000301800 */
[----:B-1----:R-:W-:Y:S05]  /*1ee0*/  BRA `(.L_x_3147) ;  /* 0x0000000000087947 */ /* 0x002fea0003800000 */
.L_x_3166:
[----:B------:R-:W2:Y:S02]  /*1ef0*/  LDG.E R4, desc[UR36][R4.64] ;  /* 0x0000002404047981 */ /* 0x000ea4000c1e1900 */
[----:B--2---:R1:W2:Y:S02]  /*1f00*/  I2F.F64.U32 R22, R4 ;  /* 0x0000000400167312 */ /* 0x0042a40000201800 */
.L_x_3147:
[----:B------:R-:W-:Y:S05]  /*1f10*/  BSYNC.RECONVERGENT B7 ;  /* 0x0000000000077941 */ /* 0x000fea0003800200 */
.L_x_3141:
[----:B------:R-:W-:-:S07]  /*1f20*/  VIADD R34, R2, 0x80 ;  /* 0x0000008002227836 */ /* 0x000fce0000000000 */
.L_x_3111:
[----:B------:R-:W-:Y:S05]  /*1f30*/  BSYNC.RECONVERGENT B6 ;  /* 0x0000000000067941 */ /* 0x000fea0003800200 */
.L_x_3110:
[----:B------:R-:W-:Y:S01]  /*1f40*/  ISETP.GE.AND P0, PT, R34, R41, PT ;  /* 0x000000292200720c */ /* 0x000fe20003f06270 */
[----:B------:R-:W-:Y:S01]  /*1f50*/  BSSY.RECONVERGENT B6, `(.L_x_3170) ;  /* 0x00001e8000067945 */ /* 0x000fe20003800200 */
[----:B------:R-:W-:Y:S02]  /*1f60*/  CS2R R28, SRZ ;  /* 0x00000000001c7805 */ /* 0x000fe4000001ff00 */
[----:B------:R-:W-:-:S09]  /*1f70*/  CS2R R24, SRZ ;  /* 0x0000000000187805 */ /* 0x000fd2000001ff00 */
[----:B------:R-:W-:Y:S05]  /*1f80*/  @P0 BRA `(.L_x_3171) ;  /* 0x0000001c00900947 */ /* 0x000fea0003800000 */
[----:B01--4-:R-:W0:Y:S01]  /*1f90*/  LDC.64 R4, c[0x0][0x390] ;  /* 0x0000e400ff047b82 */ /* 0x013e220000000a00 */
        /* <DEDUP_REMOVED lines=18> */
[----:B----4-:R0:W1:Y:S02]  /*20c0*/  I2F.F64.S16 R28, R4 ;  /* 0x00000004001c7312 */ /* 0x0100640000101c00 */
[----:B01----:R-:W-:Y:S05]  /*20d0*/  BRA `(.L_x_3178) ;  /* 0x0000000c00707947 */ /* 0x003fea0003800000 */
.L_x_3176:
[----:B------:R-:W4:Y:S02]  /*20e0*/  LDG.E.U8 R4, desc[UR36][R4.64] ;  /* 0x0000002404047981 */ /* 0x000f24000c1e1100 */
[----:B----4-:R0:W1:Y:S02]  /*20f0*/  I2F.F64.U16 R28, R4 ;  /* 0x00000004001c7312 */ /* 0x0100640000101800 */
[----:B01----:R-:W-:Y:S05]  /*2100*/  BRA `(.L_x_3178) ;  /* 0x0000000c00647947 */ /* 0x003fea0003800000 */
.L_x_3175:
[----:B------:R-:W-:-:S09]  /*2110*/  UISETP.NE.AND UP0, UPT, UR4, 0x2, UPT ;  /* 0x000000020400788c */ /* 0x000fd2000bf05270 */
[----:B------:R-:W-:Y:S05]  /*2120*/  BRA.U !UP0, `(.L_x_3179) ;  /* 0x0000000108287547 */ /* 0x000fea000b800000 */
[----:B------:R-:W-:-:S09]  /*2130*/  UISETP.NE.AND UP0, UPT, UR4, 0x3, UPT ;  /* 0x000000030400788c */ /* 0x000fd2000bf05270 */
[----:B------:R-:W-:Y:S05]  /*2140*/  BRA.U !UP0, `(.L_x_3180) ;  /* 0x0000000108147547 */ /* 0x000fea000b800000 */
[----:B------:R-:W-:-:S09]  /*2150*/  UISETP.NE.AND UP0, UPT, UR4, 0x4, UPT ;  /* 0x000000040400788c */ /* 0x000fd2000bf05270 */
[----:B------:R-:W-:Y:S05]  /*2160*/  BRA.U UP0, `(.L_x_3177) ;  /* 0x0000000900f07547 */ /* 0x000fea000b800000 */
[----:B------:R-:W4:Y:S02]  /*2170*/  LDG.E.64 R28, desc[UR36][R4.64] ;  /* 0x00000024041c7981 */ /* 0x000f24000c1e1b00 */
[----:B----4-:R-:W0:Y:S02]  /*2180*/  I2F.F64.S64 R28, R28 ;  /* 0x0000001c001c7312 */ /* 0x010e240000301c00 */
[----:B0-----:R-:W-:Y:S05]  /*2190*/  BRA `(.L_x_3178) ;  /* 0x0000000c00407947 */ /* 0x001fea0003800000 */
.L_x_3180:
[----:B------:R-:W4:Y:S02]  /*21a0*/  LDG.E R4, desc[UR36][R4.64] ;  /* 0x0000002404047981 */ /* 0x000f24000c1e1900 */
[----:B----4-:R0:W1:Y:S02]  /*21b0*/  I2F.F64 R28, R4 ;  /* 0x00000004001c7312 */ /* 0x0100640000201c00 */
[----:B01----:R-:W-:Y:S05]  /*21c0*/  BRA `(.L_x_3178) ;  /* 0x0000000c00347947 */ /* 0x003fea0003800000 */
.L_x_3179:
[----:B------:R-:W4:Y:S02]  /*21d0*/  LDG.E.U16 R4, desc[UR36][R4.64] ;  /* 0x0000002404047981 */ /* 0x000f24000c1e1500 */
[----:B----4-:R0:W1:Y:S02]  /*21e0*/  I2F.F64.S16 R28, R4 ;  /* 0x00000004001c7312 */ /* 0x0100640000101c00 */
[----:B01----:R-:W-:Y:S05]  /*21f0*/  BRA `(.L_x_3178) ;  /* 0x0000000c00287947 */ /* 0x003fea0003800000 */
.L_x_3174:
        /* <DEDUP_REMOVED lines=8> */
[----:B------:R-:W0:Y:S02]  /*2280*/  F2F.F64.F32 R28, R28 ;  /* 0x0000001c001c7310 */ /* 0x000e240000201800 */
[----:B0-----:R-:W-:Y:S05]  /*2290*/  BRA `(.L_x_3178) ;  /* 0x0000000c00007947 */ /* 0x001fea0003800000 */
.L_x_3182:
[----:B------:R-:W4:Y:S02]  /*22a0*/  LDG.E.U16 R0, desc[UR36][R4.64] ;  /* 0x0000002404007981 */ /* 0x000f24000c1e1500 */
[----:B----4-:R-:W-:-:S05]  /*22b0*/  HADD2.F32 R0, -RZ, R0.H0_H0 ;  /* 0x20000000ff007230 */ /* 0x010fca0000004100 */
[----:B------:R-:W-:-:S04]  /*22c0*/  FMUL.FTZ R0, R0, 1 ;  /* 0x3f80000000007820 */ /* 0x000fc80000410000 */
[----:B------:R0:W1:Y:S02]  /*22d0*/  F2F.F64.F32 R28, R0 ;  /* 0x00000000001c7310 */ /* 0x0000640000201800 */
[----:B01----:R-:W-:Y:S05]  /*22e0*/  BRA `(.L_x_3178) ;  /* 0x0000000800ec7947 */ /* 0x003fea0003800000 */
.L_x_3181:
        /* <DEDUP_REMOVED lines=10> */
.L_x_3184:
[----:B------:R-:W4:Y:S02]  /*2390*/  LDG.E.U16 R4, desc[UR36][R4.64] ;  /* 0x0000002404047981 */ /* 0x000f24000c1e1500 */
[----:B----4-:R-:W-:-:S05]  /*23a0*/  HADD2.F32 R0, -RZ, R4.H0_H0 ;  /* 0x20000004ff007230 */ /* 0x010fca0000004100 */
[----:B------:R-:W-:-:S04]  /*23b0*/  FMUL.FTZ R0, R0, 1 ;  /* 0x3f80000000007820 */ /* 0x000fc80000410000 */
[----:B------:R0:W1:Y:S02]  /*23c0*/  F2F.F64.F32 R28, R0 ;  /* 0x00000000001c7310 */ /* 0x0000640000201800 */
[----:B01----:R-:W-:Y:S05]  /*23d0*/  BRA `(.L_x_3178) ;  /* 0x0000000800b07947 */ /* 0x003fea0003800000 */
.L_x_3183:
[----:B------:R0:W5:Y:S01]  /*23e0*/  LDG.E.64 R28, desc[UR36][R4.64] ;  /* 0x00000024041c7981 */ /* 0x000162000c1e1b00 */
[----:B------:R-:W-:Y:S05]  /*23f0*/  BRA `(.L_x_3178) ;  /* 0x0000000800a87947 */ /* 0x000fea0003800000 */
.L_x_3173:
        /* <DEDUP_REMOVED lines=9> */
[----:B------:R-:W-:Y:S01]  /*2490*/  IMAD.MOV.U32 R28, RZ, RZ, RZ ;  /* 0x000000ffff1c7224 */ /* 0x000fe200078e00ff */
[----:B----4-:R-:W-:-:S04]  /*24a0*/  ISETP.NE.AND P0, PT, R4, RZ, PT ;  /* 0x000000ff0400720c */ /* 0x010fc80003f05270 */
[----:B------:R-:W-:Y:S01]  /*24b0*/  FSEL R29, RZ, 1.875, !P0 ;  /* 0x3ff00000ff1d7808 */ /* 0x000fe20004000000 */
[----:B------:R-:W-:Y:S08]  /*24c0*/  BRA `(.L_x_3178) ;  /* 0x0000000800747947 */ /* 0x000ff00003800000 */
.L_x_3187:
[----:B------:R4:W5:Y:S01]  /*24d0*/  LDG.E.64 R28, desc[UR36][R4.64] ;  /* 0x00000024041c7981 */ /* 0x000962000c1e1b00 */
[----:B------:R-:W-:Y:S05]  /*24e0*/  BRA `(.L_x_3178) ;  /* 0x00000008006c7947 */ /* 0x000fea0003800000 */
.L_x_3186:
        /* <DEDUP_REMOVED lines=27> */
.L_x_3189:
        /* <DEDUP_REMOVED lines=15> */
.L_x_3188:
[----:B------:R-:W4:Y:S02]  /*2790*/  LDG.E.U16 R0, desc[UR36][R4.64] ;  /* 0x0000002404007981 */ /* 0x000f24000c1e1500 */
[----:B----4-:R-:W-:-:S04]  /*27a0*/  IMAD.U32 R0, R0, 0x10000, RZ ;  /* 0x0001000000007824 */ /* 0x010fc800078e00ff */
[----:B------:R-:W-:-:S04]  /*27b0*/  FMUL.FTZ R0, R0, 1 ;  /* 0x3f80000000007820 */ /* 0x000fc80000410000 */
[----:B------:R0:W1:Y:S02]  /*27c0*/  F2F.F64.F32 R28, R0 ;  /* 0x00000000001c7310 */ /* 0x0000640000201800 */
[----:B01----:R-:W-:Y:S05]  /*27d0*/  BRA `(.L_x_3178) ;  /* 0x0000000400b07947 */ /* 0x003fea0003800000 */
.L_x_3185:
        /* <DEDUP_REMOVED lines=11> */
.L_x_3192:
[----:B------:R-:W4:Y:S01]  /*2890*/  LDG.E.U8 R4, desc[UR36][R4.64] ;  /* 0x0000002404047981 */ /* 0x000f22000c1e1100 */
[----:B------:R-:W-:Y:S02]  /*28a0*/  CS2R R28, SRZ ;  /* 0x00000000001c7805 */ /* 0x000fe4000001ff00 */
[----:B----4-:R-:W-:-:S13]  /*28b0*/  ISETP.NE.AND P0, PT, R4, RZ, PT ;  /* 0x000000ff0400720c */ /* 0x010fda0003f05270 */
        /* <DEDUP_REMOVED lines=18> */
.L_x_3194:
[----:B------:R-:W-:Y:S05]  /*29e0*/  BSYNC.RECONVERGENT B0 ;  /* 0x0000000000007941 */ /* 0x000fea0003800200 */
.L_x_3193:
[----:B------:R-:W-:Y:S01]  /*29f0*/  IMAD.SHL.U32 R0, R0, 0x100000, RZ ;  /* 0x0010000000007824 */ /* 0x000fe200078e00ff */
[----:B------:R-:W-:-:S04]  /*2a00*/  LEA R3, R3, 0x3b800000, 0x17 ;  /* 0x3b80000003037811 */ /* 0x000fc800078eb8ff */
[----:B------:R-:W-:-:S05]  /*2a10*/  LOP3.LUT R0, R3, R0, R7, 0xfe, !PT ;  /* 0x0000000003007212 */ /* 0x000fca00078efe07 */
[----:B------:R-:W-:-:S04]  /*2a20*/  FMUL.FTZ R0, R0, 1 ;  /* 0x3f80000000007820 */ /* 0x000fc80000410000 */
[----:B------:R4:W0:Y:S02]  /*2a30*/  F2F.F64.F32 R28, R0 ;  /* 0x00000000001c7310 */ /* 0x0008240000201800 */
[----:B0---4-:R-:W-:Y:S05]  /*2a40*/  BRA `(.L_x_3178) ;  /* 0x0000000400147947 */ /* 0x011fea0003800000 */
.L_x_3191:
        /* <DEDUP_REMOVED lines=21> */
.L_x_3196:
[----:B------:R-:W-:Y:S05]  /*2ba0*/  BSYNC.RECONVERGENT B0 ;  /* 0x0000000000007941 */ /* 0x000fea0003800200 */
.L_x_3195:
[----:B------:R-:W-:Y:S01]  /*2bb0*/  IMAD.SHL.U32 R0, R0, 0x200000, RZ ;  /* 0x0020000000007824 */ /* 0x000fe200078e00ff */
[----:B------:R-:W-:-:S04]  /*2bc0*/  LEA R3, R3, 0x37800000, 0x17 ;  /* 0x3780000003037811 */ /* 0x000fc800078eb8ff */
[----:B------:R-:W-:-:S05]  /*2bd0*/  LOP3.LUT R0, R3, R0, R7, 0xfe, !PT ;  /* 0x0000000003007212 */ /* 0x000fca00078efe07 */
[----:B------:R-:W-:-:S04]  /*2be0*/  FMUL.FTZ R0, R0, 1 ;  /* 0x3f80000000007820 */ /* 0x000fc80000410000 */
[----:B------:R4:W0:Y:S02]  /*2bf0*/  F2F.F64.F32 R28, R0 ;  /* 0x00000000001c7310 */ /* 0x0008240000201800 */
[----:B0---4-:R-:W-:Y:S05]  /*2c00*/  BRA `(.L_x_3178) ;  /* 0x0000000000a47947 */ /* 0x011fea0003800000 */
.L_x_3190:
        /* <DEDUP_REMOVED lines=8> */
[----:B------:R-:W-:Y:S01]  /*2c90*/  IMAD.MOV.U32 R29, RZ, RZ, 0x38000000 ;  /* 0x38000000ff1d7424 */ /* 0x000fe200078e00ff */
[----:B----4-:R-:W-:-:S13]  /*2ca0*/  ISETP.NE.AND P0, PT, R0, RZ, PT ;  /* 0x000000ff0000720c */ /* 0x010fda0003f05270 */
[----:B------:R-:W-:Y:S05]  /*2cb0*/  @!P0 BRA `(.L_x_3178) ;  /* 0x0000000000788947 */ /* 0x000fea0003800000 */
[----:B------:R-:W-:-:S13]  /*2cc0*/  ISETP.NE.AND P0, PT, R0, 0xff, PT ;  /* 0x000000ff0000780c */ /* 0x000fda0003f05270 */
[----:B------:R-:W-:Y:S02]  /*2cd0*/  @P0 IMAD.SHL.U32 R0, R0, 0x800000, RZ ;  /* 0x0080000000000824 */ /* 0x000fe400078e00ff */
[----:B------:R-:W-:Y:S02]  /*2ce0*/  @!P0 IMAD.MOV.U32 R28, RZ, RZ, 0x20000000 ;  /* 0x20000000ff1c8424 */ /* 0x000fe400078e00ff */
[----:B------:R-:W-:Y:S02]  /*2cf0*/  @!P0 IMAD.MOV.U32 R29, RZ, RZ, 0x7ff80000 ;  /* 0x7ff80000ff1d8424 */ /* 0x000fe400078e00ff */
[----:B------:R-:W-:-:S04]  /*2d00*/  @P0 FMUL.FTZ R0, R0, 1 ;  /* 0x3f80000000000820 */ /* 0x000fc80000410000 */
[----:B------:R0:W1:Y:S02]  /*2d10*/  @P0 F2F.F64.F32 R28, R0 ;  /* 0x00000000001c0310 */ /* 0x0000640000201800 */
[----:B01----:R-:W-:Y:S05]  /*2d20*/  BRA `(.L_x_3178) ;  /* 0x00000000005c7947 */ /* 0x003fea0003800000 */
.L_x_3177:
[----:B------:R-:W-:Y:S01]  /*2d30*/  MOV R0, 0x0 ;  /* 0x0000000000007802 */ /* 0x000fe20000000f00 */
[----:B------:R-:W0:Y:S01]  /*2d40*/  LDCU.64 UR4, c[0x4][0x128] ;  /* 0x01002500ff0477ac */ /* 0x000e220008000a00 */
[----:B------:R-:W-:Y:S02]  /*2d50*/  IMAD.MOV.U32 R8, RZ, RZ, 0x4e ;  /* 0x0000004eff087424 */ /* 0x000fe400078e00ff */
[----:B------:R1:W4:Y:S01]  /*2d60*/  LDC.64 R14, c[0x4][R0] ;  /* 0x01000000000e7b82 */ /* 0x0003220000000a00 */
[----:B------:R-:W2:Y:S01]  /*2d70*/  LDCU.64 UR6, c[0x4][0x130] ;  /* 0x01002600ff0677ac */ /* 0x000ea20008000a00 */
[----:B------:R-:W-:Y:S02]  /*2d80*/  IMAD.MOV.U32 R12, RZ, RZ, 0x1 ;  /* 0x00000001ff0c7424 */ /* 0x000fe400078e00ff */
[----:B------:R-:W-:Y:S01]  /*2d90*/  IMAD.MOV.U32 R13, RZ, RZ, RZ ;  /* 0x000000ffff0d7224 */ /* 0x000fe200078e00ff */
[----:B------:R-:W3:Y:S01]  /*2da0*/  LDCU.64 UR8, c[0x4][0x8] ;  /* 0x01000100ff0877ac */ /* 0x000ee20008000a00 */
[----:B0-----:R-:W-:Y:S01]  /*2db0*/  IMAD.U32 R4, RZ, RZ, UR4 ;  /* 0x00000004ff047e24 */ /* 0x001fe2000f8e00ff */
[----:B------:R-:W-:Y:S01]  /*2dc0*/  MOV R5, UR5 ;  /* 0x0000000500057c02 */ /* 0x000fe20008000f00 */
[----:B--2---:R-:W-:-:S02]  /*2dd0*/  IMAD.U32 R6, RZ, RZ, UR6 ;  /* 0x00000006ff067e24 */ /* 0x004fc4000f8e00ff */
[----:B------:R-:W-:Y:S02]  /*2de0*/  IMAD.U32 R7, RZ, RZ, UR7 ;  /* 0x00000007ff077e24 */ /* 0x000fe4000f8e00ff */
[----:B---3--:R-:W-:Y:S02]  /*2df0*/  IMAD.U32 R10, RZ, RZ, UR8 ;  /* 0x00000008ff0a7e24 */ /* 0x008fe4000f8e00ff */
[----:B-1----:R-:W-:-:S07]  /*2e00*/  IMAD.U32 R11, RZ, RZ, UR9 ;  /* 0x00000009ff0b7e24 */ /* 0x002fce000f8e00ff */
[----:B------:R-:W-:-:S07]  /*2e10*/  LEPC R20, `(.L_x_3199) ;  /* 0x000000001014794e */ /* 0x000fce0000000000 */
[----:B----45:R-:W-:Y:S05]  /*2e20*/  CALL.ABS.NOINC R14 ;  /* 0x000000000e007343 */ /* 0x030fea0003c00000 */
.L_x_3199:
[----:B------:R-:W-:Y:S01]  /*2e30*/  CS2R R28, SRZ ;  /* 0x00000000001c7805 */ /* 0x000fe2000001ff00 */
[----:B------:R-:W-:Y:S06]  /*2e40*/  BRA `(.L_x_3178) ;  /* 0x0000000000147947 */ /* 0x000fec0003800000 */
.L_x_3198:
[----:B------:R-:W4:Y:S02]  /*2e50*/  LDG.E.64 R28, desc[UR36][R4.64] ;  /* 0x00000024041c7981 */ /* 0x000f24000c1e1b00 */
[----:B----4-:R-:W0:Y:S02]  /*2e60*/  I2F.F64.U64 R28, R28 ;  /* 0x0000001c001c7312 */ /* 0x010e240000301800 */
[----:B0-----:R-:W-:Y:S05]  /*2e70*/  BRA `(.L_x_3178) ;  /* 0x0000000000087947 */ /* 0x001fea0003800000 */
.L_x_3197:
[----:B------:R-:W4:Y:S02]  /*2e80*/  LDG.E R4, desc[UR36][R4.64] ;  /* 0x0000002404047981 */ /* 0x000f24000c1e1900 */
[----:B----4-:R0:W1:Y:S02]  /*2e90*/  I2F.F64.U32 R28, R4 ;  /* 0x00000004001c7312 */ /* 0x0100640000201800 */
.L_x_3178:
[----:B------:R-:W-:Y:S05]  /*2ea0*/  BSYNC.RECONVERGENT B7 ;  /* 0x0000000000077941 */ /* 0x000fea0003800200 */
.L_x_3172:
        /* <DEDUP_REMOVED lines=18> */
[----:B----4-:R0:W4:Y:S02]  /*2fd0*/  I2F.F64.S16 R24, R4 ;  /* 0x0000000400187312 */ /* 0x0101240000101c00 */
[----:B0---4-:R-:W-:Y:S05]  /*2fe0*/  BRA `(.L_x_3206) ;  /* 0x0000000c00707947 */ /* 0x011fea0003800000 */
.L_x_3204:
[----:B------:R-:W4:Y:S02]  /*2ff0*/  LDG.E.U8 R4, desc[UR36][R4.64] ;  /* 0x0000002404047981 */ /* 0x000f24000c1e1100 */
[----:B----4-:R0:W4:Y:S02]  /*3000*/  I2F.F64.U16 R24, R4 ;  /* 0x0000000400187312 */ /* 0x0101240000101800 */
[----:B0---4-:R-:W-:Y:S05]  /*3010*/  BRA `(.L_x_3206) ;  /* 0x0000000c00647947 */ /* 0x011fea0003800000 */
.L_x_3203:
        /* <DEDUP_REMOVED lines=9> */
.L_x_3208:
[----:B------:R-:W4:Y:S02]  /*30b0*/  LDG.E R4, desc[UR36][R4.64] ;  /* 0x0000002404047981 */ /* 0x000f24000c1e1900 */
[----:B----4-:R0:W4:Y:S02]  /*30c0*/  I2F.F64 R24, R4 ;  /* 0x0000000400187312 */ /* 0x0101240000201c00 */
[----:B0---4-:R-:W-:Y:S05]  /*30d0*/  BRA `(.L_x_3206) ;  /* 0x0000000c00347947 */ /* 0x011fea0003800000 */
.L_x_3207:
[----:B------:R-:W4:Y:S02]  /*30e0*/  LDG.E.U16 R4, desc[UR36][R4.64] ;  /* 0x0000002404047981 */ /* 0x000f24000c1e1500 */
[----:B----4-:R0:W4:Y:S02]  /*30f0*/  I2F.F64.S16 R24, R4 ;  /* 0x0000000400187312 */ /* 0x0101240000101c00 */
[----:B0---4-:R-:W-:Y:S05]  /*3100*/  BRA `(.L_x_3206) ;  /* 0x0000000c00287947 */ /* 0x011fea0003800000 */
.L_x_3202:
        /* <DEDUP_REMOVED lines=10> */
.L_x_3210:
[----:B------:R-:W4:Y:S02]  /*31b0*/  LDG.E.U16 R0, desc[UR36][R4.64] ;  /* 0x0000002404007981 */ /* 0x000f24000c1e1500 */
[----:B----4-:R-:W-:-:S05]  /*31c0*/  HADD2.F32 R0, -RZ, R0.H0_H0 ;  /* 0x20000000ff007230 */ /* 0x010fca0000004100 */
[----:B------:R-:W-:-:S04]  /*31d0*/  FMUL.FTZ R0, R0, 1 ;  /* 0x3f80000000007820 */ /* 0x000fc80000410000 */
[----:B------:R4:W0:Y:S02]  /*31e0*/  F2F.F64.F32 R24, R0 ;  /* 0x0000000000187310 */ /* 0x0008240000201800 */
[----:B0---4-:R-:W-:Y:S05]  /*31f0*/  BRA `(.L_x_3206) ;  /* 0x0000000800ec7947 */ /* 0x011fea0003800000 */
.L_x_3209:
        /* <DEDUP_REMOVED lines=10> */
.L_x_3212:
[----:B------:R-:W4:Y:S02]  /*32a0*/  LDG.E.U16 R4, desc[UR36][R4.64] ;  /* 0x0000002404047981 */ /* 0x000f24000c1e1500 */
[----:B----4-:R-:W-:-:S05]  /*32b0*/  HADD2.F32 R0, -RZ, R4.H0_H0 ;  /* 0x20000004ff007230 */ /* 0x010fca0000004100 */
[----:B------:R-:W-:-:S04]  /*32c0*/  FMUL.FTZ R0, R0, 1 ;  /* 0x3f80000000007820 */ /* 0x000fc80000410000 */
[----:B------:R0:W4:Y:S02]  /*32d0*/  F2F.F64.F32 R24, R0 ;  /* 0x0000000000187310 */ /* 0x0001240000201800 */
[----:B0---4-:R-:W-:Y:S05]  /*32e0*/  BRA `(.L_x_3206) ;  /* 0x0000000800b07947 */ /* 0x011fea0003800000 */
.L_x_3211:
[----:B------:R0:W5:Y:S01]  /*32f0*/  LDG.E.64 R24, desc[UR36][R4.64] ;  /* 0x0000002404187981 */ /* 0x000162000c1e1b00 */
[----:B------:R-:W-:Y:S05]  /*3300*/  BRA `(.L_x_3206) ;  /* 0x0000000800a87947 */ /* 0x000fea0003800000 */
.L_x_3201:
        /* <DEDUP_REMOVED lines=13> */
.L_x_3215:
[----:B------:R0:W5:Y:S01]  /*33e0*/  LDG.E.64 R24, desc[UR36][R4.64] ;  /* 0x0000002404187981 */ /* 0x000162000c1e1b00 */
[----:B------:R-:W-:Y:S05]  /*33f0*/  BRA `(.L_x_3206) ;  /* 0x00000008006c7947 */ /* 0x000fea0003800000 */
.L_x_3214:
        /* <DEDUP_REMOVED lines=25> */
[----:B------:R0:W4:Y:S02]  /*3590*/  F2F.F64.F32 R24, R3 ;  /* 0x0000000300187310 */ /* 0x0001240000201800 */
[----:B0---4-:R-:W-:Y:S05]  /*35a0*/  BRA `(.L_x_3206) ;  /* 0x0000000800007947 */ /* 0x011fea0003800000 */
.L_x_3217:
        /* <DEDUP_REMOVED lines=13> */
[----:B------:R0:W4:Y:S02]  /*3680*/  F2F.F64.F32 R24, R0 ;  /* 0x0000000000187310 */ /* 0x0001240000201800 */
[----:B0---4-:R-:W-:Y:S05]  /*3690*/  BRA `(.L_x_3206) ;  /* 0x0000000400c47947 */ /* 0x011fea0003800000 */
.L_x_3216:
[----:B------:R-:W4:Y:S02]  /*36a0*/  LDG.E.U16 R0, desc[UR36][R4.64] ;  /* 0x0000002404007981 */ /* 0x000f24000c1e1500 */
[----:B----4-:R-:W-:-:S04]  /*36b0*/  IMAD.U32 R0, R0, 0x10000, RZ ;  /* 0x0001000000007824 */ /* 0x010fc800078e00ff */
[----:B------:R-:W-:-:S04]  /*36c0*/  FMUL.FTZ R0, R0, 1 ;  /* 0x3f80000000007820 */ /* 0x000fc80000410000 */
[----:B------:R0:W4:Y:S02]  /*36d0*/  F2F.F64.F32 R24, R0 ;  /* 0x0000000000187310 */ /* 0x0001240000201800 */
[----:B0---4-:R-:W-:Y:S05]  /*36e0*/  BRA `(.L_x_3206) ;  /* 0x0000000400b07947 */ /* 0x011fea0003800000 */
.L_x_3213:
        /* <DEDUP_REMOVED lines=9> */
[----:B----4-:R0:W4:Y:S02]  /*3780*/  I2F.F64.U16 R24, R4 ;  /* 0x0000000400187312 */ /* 0x0101240000101800 */
[----:B0---4-:R-:W-:Y:S05]  /*3790*/  BRA `(.L_x_3206) ;  /* 0x0000000400847947 */ /* 0x011fea0003800000 */
.L_x_3220:
        /* <DEDUP_REMOVED lines=21> */
.L_x_3222:
[----:B------:R-:W-:Y:S05]  /*38f0*/  BSYNC.RECONVERGENT B0 ;  /* 0x0000000000007941 */ /* 0x000fea0003800200 */
.L_x_3221:
[----:B------:R-:W-:Y:S01]  /*3900*/  IMAD.SHL.U32 R0, R0, 0x100000, RZ ;  /* 0x0010000000007824 */ /* 0x000fe200078e00ff */
[----:B------:R-:W-:-:S04]  /*3910*/  LEA R3, R3, 0x3b800000, 0x17 ;  /* 0x3b80000003037811 */ /* 0x000fc800078eb8ff */
[----:B------:R-:W-:-:S05]  /*3920*/  LOP3.LUT R0, R3, R0, R7, 0xfe, !PT ;  /* 0x0000000003007212 */ /* 0x000fca00078efe07 */
[----:B------:R-:W-:-:S04]  /*3930*/  FMUL.FTZ R0, R0, 1 ;  /* 0x3f80000000007820 */ /* 0x000fc80000410000 */
[----:B------:R0:W4:Y:S02]  /*3940*/  F2F.F64.F32 R24, R0 ;  /* 0x0000000000187310 */ /* 0x0001240000201800 */
[----:B0---4-:R-:W-:Y:S05]  /*3950*/  BRA `(.L_x_3206) ;  /* 0x0000000400147947 */ /* 0x011fea0003800000 */
.L_x_3219:
        /* <DEDUP_REMOVED lines=21> */
.L_x_3224:
[----:B------:R-:W-:Y:S05]  /*3ab0*/  BSYNC.RECONVERGENT B0 ;  /* 0x0000000000007941 */ /* 0x000fea0003800200 */
.L_x_3223:
[----:B------:R-:W-:Y:S01]  /*3ac0*/  IMAD.SHL.U32 R0, R0, 0x200000, RZ ;  /* 0x0020000000007824 */ /* 0x000fe200078e00ff */
[----:B------:R-:W-:-:S04]  /*3ad0*/  LEA R3, R3, 0x37800000, 0x17 ;  /* 0x3780000003037811 */ /* 0x000fc800078eb8ff */
[----:B------:R-:W-:-:S05]  /*3ae0*/  LOP3.LUT R0, R3, R0, R7, 0xfe, !PT ;  /* 0x0000000003007212 */ /* 0x000fca00078efe07 */
[----:B------:R-:W-:-:S04]  /*3af0*/  FMUL.FTZ R0, R0, 1 ;  /* 0x3f80000000007820 */ /* 0x000fc80000410000 */
[----:B------:R0:W4:Y:S02]  /*3b00*/  F2F.F64.F32 R24, R0 ;  /* 0x0000000000187310 */ /* 0x0001240000201800 */
[----:B0---4-:R-:W-:Y:S05]  /*3b10*/  BRA `(.L_x_3206) ;  /* 0x0000000000a47947 */ /* 0x011fea0003800000 */
.L_x_3218:
        /* <DEDUP_REMOVED lines=16> */
[----:B------:R0:W4:Y:S02]  /*3c20*/  @P0 F2F.F64.F32 R24, R0 ;  /* 0x0000000000180310 */ /* 0x0001240000201800 */
[----:B0---4-:R-:W-:Y:S05]  /*3c30*/  BRA `(.L_x_3206) ;  /* 0x00000000005c7947 */ /* 0x011fea0003800000 */
.L_x_3205:
[----:B------:R-:W-:Y:S01]  /*3c40*/  MOV R0, 0x0 ;  /* 0x0000000000007802 */ /* 0x000fe20000000f00 */
[----:B------:R-:W0:Y:S01]  /*3c50*/  LDCU.64 UR4, c[0x4][0x128] ;  /* 0x01002500ff0477ac */ /* 0x000e220008000a00 */
[----:B------:R-:W-:Y:S02]  /*3c60*/  IMAD.MOV.U32 R8, RZ, RZ, 0x4e ;  /* 0x0000004eff087424 */ /* 0x000fe400078e00ff */
[----:B------:R4:W1:Y:S01]  /*3c70*/  LDC.64 R14, c[0x4][R0] ;  /* 0x01000000000e7b82 */ /* 0x0008620000000a00 */
[----:B------:R-:W2:Y:S01]  /*3c80*/  LDCU.64 UR6, c[0x4][0x130] ;  /* 0x01002600ff0677ac */ /* 0x000ea20008000a00 */
[----:B------:R-:W-:Y:S02]  /*3c90*/  IMAD.MOV.U32 R12, RZ, RZ, 0x1 ;  /* 0x00000001ff0c7424 */ /* 0x000fe400078e00ff */
[----:B------:R-:W-:Y:S01]  /*3ca0*/  IMAD.MOV.U32 R13, RZ, RZ, RZ ;  /* 0x000000ffff0d7224 */ /* 0x000fe200078e00ff */
[----:B------:R-:W3:Y:S01]  /*3cb0*/  LDCU.64 UR8, c[0x4][0x8] ;  /* 0x01000100ff0877ac */ /* 0x000ee20008000a00 */
[----:B0-----:R-:W-:Y:S01]  /*3cc0*/  MOV R4, UR4 ;  /* 0x0000000400047c02 */ /* 0x001fe20008000f00 */
[----:B------:R-:W-:-:S02]  /*3cd0*/  IMAD.U32 R5, RZ, RZ, UR5 ;  /* 0x00000005ff057e24 */ /* 0x000fc4000f8e00ff */
[----:B--2---:R-:W-:Y:S02]  /*3ce0*/  IMAD.U32 R6, RZ, RZ, UR6 ;  /* 0x00000006ff067e24 */ /* 0x004fe4000f8e00ff */
[----:B------:R-:W-:Y:S02]  /*3cf0*/  IMAD.U32 R7, RZ, RZ, UR7 ;  /* 0x00000007ff077e24 */ /* 0x000fe4000f8e00ff */
[----:B---3--:R-:W-:Y:S02]  /*3d00*/  IMAD.U32 R10, RZ, RZ, UR8 ;  /* 0x00000008ff0a7e24 */ /* 0x008fe4000f8e00ff */
[----:B----4-:R-:W-:-:S07]  /*3d10*/  IMAD.U32 R11, RZ, RZ, UR9 ;  /* 0x00000009ff0b7e24 */ /* 0x010fce000f8e00ff */
[----:B------:R-:W-:-:S07]  /*3d20*/  LEPC R20, `(.L_x_3227) ;  /* 0x000000001014794e */ /* 0x000fce0000000000 */
[----:B-1---5:R-:W-:Y:S05]  /*3d30*/  CALL.ABS.NOINC R14 ;  /* 0x000000000e007343 */ /* 0x022fea0003c00000 */
.L_x_3227:
[----:B------:R-:W-:Y:S01]  /*3d40*/  CS2R R24, SRZ ;  /* 0x0000000000187805 */ /* 0x000fe2000001ff00 */
[----:B------:R-:W-:Y:S06]  /*3d50*/  BRA `(.L_x_3206) ;  /* 0x0000000000147947 */ /* 0x000fec0003800000 */
.L_x_3226:
[----:B------:R-:W4:Y:S02]  /*3d60*/  LDG.E.64 R24, desc[UR36][R4.64] ;  /* 0x0000002404187981 */ /* 0x000f24000c1e1b00 */
[----:B----4-:R-:W0:Y:S02]  /*3d70*/  I2F.F64.U64 R24, R24 ;  /* 0x0000001800187312 */ /* 0x010e240000301800 */
[----:B0-----:R-:W-:Y:S05]  /*3d80*/  BRA `(.L_x_3206) ;  /* 0x0000000000087947 */ /* 0x001fea0003800000 */
.L_x_3225:
[----:B------:R-:W4:Y:S02]  /*3d90*/  LDG.E R4, desc[UR36][R4.64] ;  /* 0x0000002404047981 */ /* 0x000f24000c1e1900 */
[----:B----4-:R4:W0:Y:S02]  /*3da0*/  I2F.F64.U32 R24, R4 ;  /* 0x0000000400187312 */ /* 0x0108240000201800 */
.L_x_3206:
[----:B------:R-:W-:Y:S05]  /*3db0*/  BSYNC.RECONVERGENT B7 ;  /* 0x0000000000077941 */ /* 0x000fea0003800200 */
.L_x_3200:
[----:B------:R-:W-:-:S07]  /*3dc0*/  VIADD R34, R34, 0x80 ;  /* 0x0000008022227836 */ /* 0x000fce0000000000 */
.L_x_3171:
[----:B------:R-:W-:Y:S05]  /*3dd0*/  BSYNC.RECONVERGENT B6 ;  /* 0x0000000000067941 */ /* 0x000fea0003800200 */
.L_x_3170:
        /* <DEDUP_REMOVED lines=26> */
.L_x_3234:
[----:B------:R-:W4:Y:S02]  /*3f80*/  LDG.E.U8 R4, desc[UR36][R4.64] ;  /* 0x0000002404047981 */ /* 0x000f24000c1e1100 */
[----:B----4-:R0:W1:Y:S02]  /*3f90*/  I2F.F64.U16 R30, R4 ;  /* 0x00000004001e7312 */ /* 0x0100640000101800 */
[----:B01----:R-:W-:Y:S05]  /*3fa0*/  BRA `(.L_x_3236) ;  /* 0x0000000c00647947 */ /* 0x003fea0003800000 */
.L_x_3233:
        /* <DEDUP_REMOVED lines=9> */
.L_x_3238:
[----:B------:R-:W4:Y:S02]  /*4040*/  LDG.E R4, desc[UR36][R4.64] ;  /* 0x0000002404047981 */ /* 0x000f24000c1e1900 */
[----:B----4-:R0:W1:Y:S02]  /*4050*/  I2F.F64 R30, R4 ;  /* 0x00000004001e7312 */ /* 0x0100640000201c00 */
[----:B01----:R-:W-:Y:S05]  /*4060*/  BRA `(.L_x_3236) ;  /* 0x0000000c00347947 */ /* 0x003fea0003800000 */
.L_x_3237:
[----:B------:R-:W4:Y:S02]  /*4070*/  LDG.E.U16 R4, desc[UR36][R4.64] ;  /* 0x0000002404047981 */ /* 0x000f24000c1e1500 */
[----:B----4-:R0:W1:Y:S02]  /*4080*/  I2F.F64.S16 R30, R4 ;  /* 0x00000004001e7312 */ /* 0x0100640000101c00 */
[----:B01----:R-:W-:Y:S05]  /*4090*/  BRA `(.L_x_3236) ;  /* 0x0000000c00287947 */ /* 0x003fea0003800000 */
.L_x_3232:
        /* <DEDUP_REMOVED lines=10> */
.L_x_3240:
[----:B------:R-:W4:Y:S02]  /*4140*/  LDG.E.U16 R0, desc[UR36][R4.64] ;  /* 0x0000002404007981 */ /* 0x000f24000c1e1500 */
[----:B----4-:R-:W-:-:S05]  /*4150*/  HADD2.F32 R0, -RZ, R0.H0_H0 ;  /* 0x20000000ff007230 */ /* 0x010fca0000004100 */
[----:B------:R-:W-:-:S04]  /*4160*/  FMUL.FTZ R0, R0, 1 ;  /* 0x3f80000000007820 */ /* 0x000fc80000410000 */
[----:B------:R0:W1:Y:S02]  /*4170*/  F2F.F64.F32 R30, R0 ;  /* 0x00000000001e7310 */ /* 0x0000640000201800 */
[----:B01----:R-:W-:Y:S05]  /*4180*/  BRA `(.L_x_3236) ;  /* 0x0000000800ec7947 */ /* 0x003fea0003800000 */
.L_x_3239:
        /* <DEDUP_REMOVED lines=8> */
[----:B------:R-:W1:Y:S02]  /*4210*/  F2F.F64.F32 R30, R30 ;  /* 0x0000001e001e7310 */ /* 0x000e640000201800 */
[----:B-1----:R-:W-:Y:S05]  /*4220*/  BRA `(.L_x_3236) ;  /* 0x0000000800c47947 */ /* 0x002fea0003800000 */
.L_x_3242:
[----:B------:R-:W4:Y:S02]  /*4230*/  LDG.E.U16 R4, desc[UR36][R4.64] ;  /* 0x0000002404047981 */ /* 0x000f24000c1e1500 */
[----:B----4-:R-:W-:-:S05]  /*4240*/  HADD2.F32 R0, -RZ, R4.H0_H0 ;  /* 0x20000004ff007230 */ /* 0x010fca0000004100 */
[----:B------:R-:W-:-:S04]  /*4250*/  FMUL.FTZ R0, R0, 1 ;  /* 0x3f80000000007820 */ /* 0x000fc80000410000 */
[----:B------:R1:W4:Y:S02]  /*4260*/  F2F.F64.F32 R30, R0 ;  /* 0x00000000001e7310 */ /* 0x0003240000201800 */
[----:B-1--4-:R-:W-:Y:S05]  /*4270*/  BRA `(.L_x_3236) ;  /* 0x0000000800b07947 */ /* 0x012fea0003800000 */
.L_x_3241:
[----:B------:R0:W5:Y:S01]  /*4280*/  LDG.E.64 R30, desc[UR36][R4.64] ;  /* 0x00000024041e7981 */ /* 0x000162000c1e1b00 */
[----:B------:R-:W-:Y:S05]  /*4290*/  BRA `(.L_x_3236) ;  /* 0x0000000800a87947 */ /* 0x000fea0003800000 */
.L_x_3231:
        /* <DEDUP_REMOVED lines=13> */
.L_x_3245:
[----:B------:R1:W5:Y:S01]  /*4370*/  LDG.E.64 R30, desc[UR36][R4.64] ;  /* 0x00000024041e7981 */ /* 0x000362000c1e1b00 */
[----:B------:R-:W-:Y:S05]  /*4380*/  BRA `(.L_x_3236) ;  /* 0x00000008006c7947 */ /* 0x000fea0003800000 */
.L_x_3244:
        /* <DEDUP_REMOVED lines=26> */
[----:B-1--4-:R-:W-:Y:S05]  /*4530*/  BRA `(.L_x_3236) ;  /* 0x0000000800007947 */ /* 0x012fea0003800000 */
.L_x_3247:
        /* <DEDUP_REMOVED lines=14> */
[----:B-1--4-:R-:W-:Y:S05]  /*4620*/  BRA `(.L_x_3236) ;  /* 0x0000000400c47947 */ /* 0x012fea0003800000 */
.L_x_3246:
[----:B------:R-:W4:Y:S02]  /*4630*/  LDG.E.U16 R0, desc[UR36][R4.64] ;  /* 0x0000002404007981 */ /* 0x000f24000c1e1500 */
[----:B----4-:R-:W-:-:S04]  /*4640*/  IMAD.U32 R0, R0, 0x10000, RZ ;  /* 0x0001000000007824 */ /* 0x010fc800078e00ff */
[----:B------:R-:W-:-:S04]  /*4650*/  FMUL.FTZ R0, R0, 1 ;  /* 0x3f80000000007820 */ /* 0x000fc80000410000 */
[----:B------:R1:W4:Y:S02]  /*4660*/  F2F.F64.F32 R30, R0 ;  /* 0x00000000001e7310 */ /* 0x0003240000201800 */
[----:B-1--4-:R-:W-:Y:S05]  /*4670*/  BRA `(.L_x_3236) ;  /* 0x0000000400b07947 */ /* 0x012fea0003800000 */
.L_x_3243:
        /* <DEDUP_REMOVED lines=9> */
[----:B----4-:R0:W1:Y:S02]  /*4710*/  I2F.F64.U16 R30, R4 ;  /* 0x00000004001e7312 */ /* 0x0100640000101800 */
[----:B01----:R-:W-:Y:S05]  /*4720*/  BRA `(.L_x_3236) ;  /* 0x0000000400847947 */ /* 0x003fea0003800000 */
.L_x_3250:
        /* <DEDUP_REMOVED lines=21> */
.L_x_3252:
[----:B------:R-:W-:Y:S05]  /*4880*/  BSYNC.RECONVERGENT B0 ;  /* 0x0000000000007941 */ /* 0x000fea0003800200 */
.L_x_3251:
[----:B------:R-:W-:Y:S01]  /*4890*/  IMAD.SHL.U32 R0, R0, 0x100000, RZ ;  /* 0x0010000000007824 */ /* 0x000fe200078e00ff */
[----:B------:R-:W-:-:S04]  /*48a0*/  LEA R3, R3, 0x3b800000, 0x17 ;  /* 0x3b80000003037811 */ /* 0x000fc800078eb8ff */
[----:B------:R-:W-:-:S05]  /*48b0*/  LOP3.LUT R0, R3, R0, R7, 0xfe, !PT ;  /* 0x0000000003007212 */ /* 0x000fca00078efe07 */
[----:B------:R-:W-:-:S04]  /*48c0*/  FMUL.FTZ R0, R0, 1 ;  /* 0x3f80000000007820 */ /* 0x000fc80000410000 */
[----:B------:R0:W1:Y:S02]  /*48d0*/  F2F.F64.F32 R30, R0 ;  /* 0x00000000001e7310 */ /* 0x0000640000201800 */
[----:B01----:R-:W-:Y:S05]  /*48e0*/  BRA `(.L_x_3236) ;  /* 0x0000000400147947 */ /* 0x003fea0003800000 */
.L_x_3249:
        /* <DEDUP_REMOVED lines=21> */
.L_x_3254:
[----:B------:R-:W-:Y:S05]  /*4a40*/  BSYNC.RECONVERGENT B0 ;  /* 0x0000000000007941 */ /* 0x000fea0003800200 */
.L_x_3253:
[----:B------:R-:W-:Y:S01]  /*4a50*/  IMAD.SHL.U32 R0, R0, 0x200000, RZ ;  /* 0x0020000000007824 */ /* 0x000fe200078e00ff */
[----:B------:R-:W-:-:S04]  /*4a60*/  LEA R3, R3, 0x37800000, 0x17 ;  /* 0x3780000003037811 */ /* 0x000fc800078eb8ff */
[----:B------:R-:W-:-:S05]  /*4a70*/  LOP3.LUT R0, R3, R0, R7, 0xfe, !PT ;  /* 0x0000000003007212 */ /* 0x000fca00078efe07 */
[----:B------:R-:W-:-:S04]  /*4a80*/  FMUL.FTZ R0, R0, 1 ;  /* 0x3f80000000007820 */ /* 0x000fc80000410000 */
[----:B------:R0:W1:Y:S02]  /*4a90*/  F2F.F64.F32 R30, R0 ;  /* 0x00000000001e7310 */ /* 0x0000640000201800 */
[----:B01----:R-:W-:Y:S05]  /*4aa0*/  BRA `(.L_x_3236) ;  /* 0x0000000000a47947 */ /* 0x003fea0003800000 */
.L_x_3248:
        /* <DEDUP_REMOVED lines=12> */
[----:B------:R-:W-:Y:S01]  /*4b70*/  @P0 SHF.L.U32 R0, R0, 0x17, RZ ;  /* 0x0000001700000819 */ /* 0x000fe200000006ff */
[----:B------:R-:W-:Y:S02]  /*4b80*/  @!P0 IMAD.MOV.U32 R30, RZ, RZ, 0x20000000 ;  /* 0x20000000ff1e8424 */ /* 0x000fe400078e00ff */
[----:B------:R-:W-:Y:S02]  /*4b90*/  @!P0 IMAD.MOV.U32 R31, RZ, RZ, 0x7ff80000 ;  /* 0x7ff80000ff1f8424 */ /* 0x000fe400078e00ff */
[----:B------:R-:W-:-:S04]  /*4ba0*/  @P0 FMUL.FTZ R0, R0, 1 ;  /* 0x3f80000000000820 */ /* 0x000fc80000410000 */
[----:B------:R4:W0:Y:S02]  /*4bb0*/  @P0 F2F.F64.F32 R30, R0 ;  /* 0x00000000001e0310 */ /* 0x0008240000201800 */
[----:B0---4-:R-:W-:Y:S05]  /*4bc0*/  BRA `(.L_x_3236) ;  /* 0x00000000005c7947 */ /* 0x011fea0003800000 */
.L_x_3235:
        /* <DEDUP_REMOVED lines=8> */
[----:B0-----:R-:W-:-:S02]  /*4c50*/  IMAD.U32 R4, RZ, RZ, UR4 ;  /* 0x00000004ff047e24 */ /* 0x001fc4000f8e00ff */
[----:B------:R-:W-:Y:S02]  /*4c60*/  IMAD.U32 R5, RZ, RZ, UR5 ;  /* 0x00000005ff057e24 */ /* 0x000fe4000f8e00ff */
[----:B--2---:R-:W-:Y:S02]  /*4c70*/  IMAD.U32 R6, RZ, RZ, UR6 ;  /* 0x00000006ff067e24 */ /* 0x004fe4000f8e00ff */
[----:B------:R-:W-:Y:S02]  /*4c80*/  IMAD.U32 R7, RZ, RZ, UR7 ;  /* 0x00000007ff077e24 */ /* 0x000fe4000f8e00ff */
[----:B---3--:R-:W-:Y:S02]  /*4c90*/  IMAD.U32 R10, RZ, RZ, UR8 ;  /* 0x00000008ff0a7e24 */ /* 0x008fe4000f8e00ff */
[----:B-1----:R-:W-:-:S07]  /*4ca0*/  IMAD.U32 R11, RZ, RZ, UR9 ;  /* 0x00000009ff0b7e24 */ /* 0x002fce000f8e00ff */
[----:B------:R-:W-:-:S07]  /*4cb0*/  LEPC R20, `(.L_x_3257) ;  /* 0x000000001014794e */ /* 0x000fce0000000000 */
[----:B----45:R-:W-:Y:S05]  /*4cc0*/  CALL.ABS.NOINC R14 ;  /* 0x000000000e007343 */ /* 0x030fea0003c00000 */
.L_x_3257:
[----:B------:R-:W-:Y:S01]  /*4cd0*/  CS2R R30, SRZ ;  /* 0x00000000001e7805 */ /* 0x000fe2000001ff00 */
[----:B------:R-:W-:Y:S06]  /*4ce0*/  BRA `(.L_x_3236) ;  /* 0x0000000000147947 */ /* 0x000fec0003800000 */
.L_x_3256:
[----:B------:R-:W4:Y:S02]  /*4cf0*/  LDG.E.64 R30, desc[UR36][R4.64] ;  /* 0x00000024041e7981 */ /* 0x000f24000c1e1b00 */
[----:B----4-:R-:W4:Y:S02]  /*4d00*/  I2F.F64.U64 R30, R30 ;  /* 0x0000001e001e7312 */ /* 0x010f240000301800 */
[----:B----4-:R-:W-:Y:S05]  /*4d10*/  BRA `(.L_x_3236) ;  /* 0x0000000000087947 */ /* 0x010fea0003800000 */
.L_x_3255:
[----:B------:R-:W4:Y:S02]  /*4d20*/  LDG.E R4, desc[UR36][R4.64] ;  /* 0x0000002404047981 */ /* 0x000f24000c1e1900 */
[----:B----4-:R4:W0:Y:S02]  /*4d30*/  I2F.F64.U32 R30, R4 ;  /* 0x00000004001e7312 */ /* 0x0108240000201800 */
.L_x_3236:
[----:B------:R-:W-:Y:S05]  /*4d40*/  BSYNC.RECONVERGENT B7 ;  /* 0x0000000000077941 */ /* 0x000fea0003800200 */
.L_x_3230:
[----:B01--4-:R-:W0:Y:S01]  /*4d50*/  LDC.64 R4, c[0x0][0x398] ;  /* 0x0000e600ff047b82 */ /* 0x013e220000000a00 */
        /* <DEDUP_REMOVED lines=19> */
.L_x_3262:
[----:B------:R-:W4:Y:S02]  /*4e90*/  LDG.E.U8 R4, desc[UR36][R4.64] ;  /* 0x0000002404047981 */ /* 0x000f24000c1e1100 */
[----:B----4-:R0:W1:Y:S02]  /*4ea0*/  I2F.F64.U16 R18, R4 ;  /* 0x0000000400127312 */ /* 0x0100640000101800 */
[----:B01----:R-:W-:Y:S05]  /*4eb0*/  BRA `(.L_x_3264) ;  /* 0x0000000c00647947 */ /* 0x003fea0003800000 */
.L_x_3261:
        /* <DEDUP_REMOVED lines=9> */
.L_x_3266:
[----:B------:R-:W4:Y:S02]  /*4f50*/  LDG.E R4, desc[UR36][R4.64] ;  /* 0x0000002404047981 */ /* 0x000f24000c1e1900 */
[----:B----4-:R0:W1:Y:S02]  /*4f60*/  I2F.F64 R18, R4 ;  /* 0x0000000400127312 */ /* 0x0100640000201c00 */
[----:B01----:R-:W-:Y:S05]  /*4f70*/  BRA `(.L_x_3264) ;  /* 0x0000000c00347947 */ /* 0x003fea0003800000 */
.L_x_3265:
[----:B------:R-:W4:Y:S02]  /*4f80*/  LDG.E.U16 R4, desc[UR36][R4.64] ;  /* 0x0000002404047981 */ /* 0x000f24000c1e1500 */
[----:B----4-:R0:W1:Y:S02]  /*4f90*/  I2F.F64.S16 R18, R4 ;  /* 0x0000000400127312 */ /* 0x0100640000101c00 */
[----:B01----:R-:W-:Y:S05]  /*4fa0*/  BRA `(.L_x_3264) ;  /* 0x0000000c00287947 */ /* 0x003fea0003800000 */
.L_x_3260:
        /* <DEDUP_REMOVED lines=10> */
.L_x_3268:
[----:B------:R-:W4:Y:S02]  /*5050*/  LDG.E.U16 R0, desc[UR36][R4.64] ;  /* 0x0000002404007981 */ /* 0x000f24000c1e1500 */
[----:B----4-:R-:W-:-:S05]  /*5060*/  HADD2.F32 R0, -RZ, R0.H0_H0 ;  /* 0x20000000ff007230 */ /* 0x010fca0000004100 */
[----:B------:R-:W-:-:S04]  /*5070*/  FMUL.FTZ R0, R0, 1 ;  /* 0x3f80000000007820 */ /* 0x000fc80000410000 */
[----:B------:R0:W1:Y:S02]  /*5080*/  F2F.F64.F32 R18, R0 ;  /* 0x0000000000127310 */ /* 0x0000640000201800 */
[----:B01----:R-:W-:Y:S05]  /*5090*/  BRA `(.L_x_3264) ;  /* 0x0000000800ec7947 */ /* 0x003fea0003800000 */
.L_x_3267:
        /* <DEDUP_REMOVED lines=10> */
.L_x_3270:
[----:B------:R-:W4:Y:S02]  /*5140*/  LDG.E.U16 R4, desc[UR36][R4.64] ;  /* 0x0000002404047981 */ /* 0x000f24000c1e1500 */
[----:B----4-:R-:W-:-:S05]  /*5150*/  HADD2.F32 R0, -RZ, R4.H0_H0 ;  /* 0x20000004ff007230 */ /* 0x010fca0000004100 */
[----:B------:R-:W-:-:S04]  /*5160*/  FMUL.FTZ R0, R0, 1 ;  /* 0x3f80000000007820 */ /* 0x000fc80000410000 */
[----:B------:R0:W1:Y:S02]  /*5170*/  F2F.F64.F32 R18, R0 ;  /* 0x0000000000127310 */ /* 0x0000640000201800 */
[----:B01----:R-:W-:Y:S05]  /*5180*/  BRA `(.L_x_3264) ;  /* 0x0000000800b07947 */ /* 0x003fea0003800000 */
.L_x_3269:
[----:B------:R0:W5:Y:S01]  /*5190*/  LDG.E.64 R18, desc[UR36][R4.64] ;  /* 0x0000002404127981 */ /* 0x000162000c1e1b00 */
[----:B------:R-:W-:Y:S05]  /*51a0*/  BRA `(.L_x_3264) ;  /* 0x0000000800a87947 */ /* 0x000fea0003800000 */
.L_x_3259:
        /* <DEDUP_REMOVED lines=13> */
.L_x_3273:
[----:B------:R0:W5:Y:S01]  /*5280*/  LDG.E.64 R18, desc[UR36][R4.64] ;  /* 0x0000002404127981 */ /* 0x000162000c1e1b00 */
[----:B------:R-:W-:Y:S05]  /*5290*/  BRA `(.L_x_3264) ;  /* 0x00000008006c7947 */ /* 0x000fea0003800000 */
.L_x_3272:
        /* <DEDUP_REMOVED lines=27> */
.L_x_3275:
        /* <DEDUP_REMOVED lines=15> */
.L_x_3274:
[----:B------:R-:W4:Y:S02]  /*5540*/  LDG.E.U16 R0, desc[UR36][R4.64] ;  /* 0x0000002404007981 */ /* 0x000f24000c1e1500 */
[----:B----4-:R-:W-:-:S04]  /*5550*/  IMAD.U32 R0, R0, 0x10000, RZ ;  /* 0x0001000000007824 */ /* 0x010fc800078e00ff */
[----:B------:R-:W-:-:S04]  /*5560*/  FMUL.FTZ R0, R0, 1 ;  /* 0x3f80000000007820 */ /* 0x000fc80000410000 */
[----:B------:R0:W1:Y:S02]  /*5570*/  F2F.F64.F32 R18, R0 ;  /* 0x0000000000127310 */ /* 0x0000640000201800 */
[----:B01----:R-:W-:Y:S05]  /*5580*/  BRA `(.L_x_3264) ;  /* 0x0000000400b07947 */ /* 0x003fea0003800000 */
.L_x_3271:
        /* <DEDUP_REMOVED lines=11> */
.L_x_3278:
        /* <DEDUP_REMOVED lines=21> */
.L_x_3280:
[----:B------:R-:W-:Y:S05]  /*5790*/  BSYNC.RECONVERGENT B0 ;  /* 0x0000000000007941 */ /* 0x000fea0003800200 */
.L_x_3279:
[----:B------:R-:W-:Y:S01]  /*57a0*/  IMAD.SHL.U32 R0, R0, 0x100000, RZ ;  /* 0x0010000000007824 */ /* 0x000fe200078e00ff */
[----:B------:R-:W-:-:S04]  /*57b0*/  LEA R3, R3, 0x3b800000, 0x17 ;  /* 0x3b80000003037811 */ /* 0x000fc800078eb8ff */
[----:B------:R-:W-:-:S05]  /*57c0*/  LOP3.LUT R0, R3, R0, R7, 0xfe, !PT ;  /* 0x0000000003007212 */ /* 0x000fca00078efe07 */
[----:B------:R-:W-:-:S04]  /*57d0*/  FMUL.FTZ R0, R0, 1 ;  /* 0x3f80000000007820 */ /* 0x000fc80000410000 */
[----:B------:R0:W1:Y:S02]  /*57e0*/  F2F.F64.F32 R18, R0 ;  /* 0x0000000000127310 */ /* 0x0000640000201800 */
[----:B01----:R-:W-:Y:S05]  /*57f0*/  BRA `(.L_x_3264) ;  /* 0x0000000400147947 */ /* 0x003fea0003800000 */
.L_x_3277:
        /* <DEDUP_REMOVED lines=21> */
.L_x_3282:
[----:B------:R-:W-:Y:S05]  /*5950*/  BSYNC.RECONVERGENT B0 ;  /* 0x0000000000007941 */ /* 0x000fea0003800200 */
.L_x_3281:
[----:B------:R-:W-:Y:S01]  /*5960*/  IMAD.SHL.U32 R0, R0, 0x200000, RZ ;  /* 0x0020000000007824 */ /* 0x000fe200078e00ff */
[----:B------:R-:W-:-:S04]  /*5970*/  LEA R3, R3, 0x37800000, 0x17 ;  /* 0x3780000003037811 */ /* 0x000fc800078eb8ff */
[----:B------:R-:W-:-:S05]  /*5980*/  LOP3.LUT R0, R3, R0, R7, 0xfe, !PT ;  /* 0x0000000003007212 */ /* 0x000fca00078efe07 */
[----:B------:R-:W-:-:S04]  /*5990*/  FMUL.FTZ R0, R0, 1 ;  /* 0x3f80000000007820 */ /* 0x000fc80000410000 */
[----:B------:R0:W1:Y:S02]  /*59a0*/  F2F.F64.F32 R18, R0 ;  /* 0x0000000000127310 */ /* 0x0000640000201800 */
[----:B01----:R-:W-:Y:S05]  /*59b0*/  BRA `(.L_x_3264) ;  /* 0x0000000000a47947 */ /* 0x003fea0003800000 */
.L_x_3276:
        /* <DEDUP_REMOVED lines=17> */
[----:B-1--4-:R-:W-:Y:S05]  /*5ad0*/  BRA `(.L_x_3264) ;  /* 0x00000000005c7947 */ /* 0x012fea0003800000 */
.L_x_3263:
        /* <DEDUP_REMOVED lines=16> */
.L_x_3285:
[----:B------:R-:W-:Y:S01]  /*5be0*/  CS2R R18, SRZ ;  /* 0x0000000000127805 */ /* 0x000fe2000001ff00 */
[----:B------:R-:W-:Y:S06]  /*5bf0*/  BRA `(.L_x_3264) ;  /* 0x0000000000147947 */ /* 0x000fec0003800000 */
.L_x_3284:
[----:B------:R-:W4:Y:S02]  /*5c00*/  LDG.E.64 R18, desc[UR36][R4.64] ;  /* 0x0000002404127981 */ /* 0x000f24000c1e1b00 */
[----:B----4-:R-:W1:Y:S02]  /*5c10*/  I2F.F64.U64 R18, R18 ;  /* 0x0000001200127312 */ /* 0x010e640000301800 */
[----:B-1----:R-:W-:Y:S05]  /*5c20*/  BRA `(.L_x_3264) ;  /* 0x0000000000087947 */ /* 0x002fea0003800000 */
.L_x_3283:
[----:B------:R-:W4:Y:S02]  /*5c30*/  LDG.E R4, desc[UR36][R4.64] ;  /* 0x0000002404047981 */ /* 0x000f24000c1e1900 */
[----:B----4-:R1:W4:Y:S02]  /*5c40*/  I2F.F64.U32 R18, R4 ;  /* 0x0000000400127312 */ /* 0x0103240000201800 */
.L_x_3264:
[----:B------:R-:W-:Y:S05]  /*5c50*/  BSYNC.RECONVERGENT B7 ;  /* 0x0000000000077941 */ /* 0x000fea0003800200 */
.L_x_3258:
[----:B------:R-:W-:-:S07]  /*5c60*/  VIADD R34, R34, 0x80 ;  /* 0x0000008022227836 */ /* 0x000fce0000000000 */
.L_x_3229:
[----:B------:R-:W-:Y:S05]  /*5c70*/  BSYNC.RECONVERGENT B6 ;  /* 0x0000000000067941 */ /* 0x000fea0003800200 */
.L_x_3228:
        /* <DEDUP_REMOVED lines=26> */
.L_x_3292:
[----:B------:R-:W4:Y:S02]  /*5e20*/  LDG.E.U8 R4, desc[UR36][R4.64] ;  /* 0x0000002404047981 */ /* 0x000f24000c1e1100 */
[----:B----4-:R0:W1:Y:S02]  /*5e30*/  I2F.F64.U16 R32, R4 ;  /* 0x0000000400207312 */ /* 0x0100640000101800 */
[----:B01----:R-:W-:Y:S05]  /*5e40*/  BRA `(.L_x_3294) ;  /* 0x0000000c00647947 */ /* 0x003fea0003800000 */
.L_x_3291:
        /* <DEDUP_REMOVED lines=9> */
.L_x_3296:
[----:B------:R-:W4:Y:S02]  /*5ee0*/  LDG.E R4, desc[UR36][R4.64] ;  /* 0x0000002404047981 */ /* 0x000f24000c1e1900 */
[----:B----4-:R0:W1:Y:S02]  /*5ef0*/  I2F.F64 R32, R4 ;  /* 0x0000000400207312 */ /* 0x0100640000201c00 */
[----:B01----:R-:W-:Y:S05]  /*5f00*/  BRA `(.L_x_3294) ;  /* 0x0000000c00347947 */ /* 0x003fea0003800000 */
.L_x_3295:
[----:B------:R-:W4:Y:S02]  /*5f10*/  LDG.E.U16 R4, desc[UR36][R4.64] ;  /* 0x0000002404047981 */ /* 0x000f24000c1e1500 */
[----:B----4-:R0:W1:Y:S02]  /*5f20*/  I2F.F64.S16 R32, R4 ;  /* 0x0000000400207312 */ /* 0x0100640000101c00 */
[----:B01----:R-:W-:Y:S05]  /*5f30*/  BRA `(.L_x_3294) ;  /* 0x0000000c00287947 */ /* 0x003fea0003800000 */
.L_x_3290:
        /* <DEDUP_REMOVED lines=10> */
.L_x_3298:
[----:B------:R-:W4:Y:S02]  /*5fe0*/  LDG.E.U16 R0, desc[UR36][R4.64] ;  /* 0x0000002404007981 */ /* 0x000f24000c1e1500 */
[----:B----4-:R-:W-:-:S05]  /*5ff0*/  HADD2.F32 R0, -RZ, R0.H0_H0 ;  /* 0x20000000ff007230 */ /* 0x010fca0000004100 */
[----:B------:R-:W-:-:S04]  /*6000*/  FMUL.FTZ R0, R0, 1 ;  /* 0x3f80000000007820 */ /* 0x000fc80000410000 */
[----:B------:R1:W4:Y:S02]  /*6010*/  F2F.F64.F32 R32, R0 ;  /* 0x0000000000207310 */ /* 0x0003240000201800 */
[----:B-1--4-:R-:W-:Y:S05]  /*6020*/  BRA `(.L_x_3294) ;  /* 0x0000000800ec7947 */ /* 0x012fea0003800000 */
.L_x_3297:
        /* <DEDUP_REMOVED lines=10> */
.L_x_3300:
[----:B------:R-:W4:Y:S02]  /*60d0*/  LDG.E.U16 R4, desc[UR36][R4.64] ;  /* 0x0000002404047981 */ /* 0x000f24000c1e1500 */
[----:B----4-:R-:W-:-:S05]  /*60e0*/  HADD2.F32 R0, -RZ, R4.H0_H0 ;  /* 0x20000004ff007230 */ /* 0x010fca0000004100 */
[----:B------:R-:W-:-:S04]  /*60f0*/  FMUL.FTZ R0, R0, 1 ;  /* 0x3f80000000007820 */ /* 0x000fc80000410000 */
[----:B------:R1:W4:Y:S02]  /*6100*/  F2F.F64.F32 R32, R0 ;  /* 0x0000000000207310 */ /* 0x0003240000201800 */
[----:B-1--4-:R-:W-:Y:S05]  /*6110*/  BRA `(.L_x_3294) ;  /* 0x0000000800b07947 */ /* 0x012fea0003800000 */
.L_x_3299:
[----:B------:R0:W5:Y:S01]  /*6120*/  LDG.E.64 R32, desc[UR36][R4.64] ;  /* 0x0000002404207981 */ /* 0x000162000c1e1b00 */
[----:B------:R-:W-:Y:S05]  /*6130*/  BRA `(.L_x_3294) ;  /* 0x0000000800a87947 */ /* 0x000fea0003800000 */
.L_x_3289:
        /* <DEDUP_REMOVED lines=13> */
.L_x_3303:
[----:B------:R1:W5:Y:S01]  /*6210*/  LDG.E.64 R32, desc[UR36][R4.64] ;  /* 0x0000002404207981 */ /* 0x000362000c1e1b00 */
[----:B------:R-:W-:Y:S05]  /*6220*/  BRA `(.L_x_3294) ;  /* 0x00000008006c7947 */ /* 0x000fea0003800000 */
.L_x_3302:
        /* <DEDUP_REMOVED lines=25> */
[----:B------:R4:W0:Y:S02]  /*63c0*/  F2F.F64.F32 R32, R3 ;  /* 0x0000000300207310 */ /* 0x0008240000201800 */
[----:B0---4-:R-:W-:Y:S05]  /*63d0*/  BRA `(.L_x_3294) ;  /* 0x0000000800007947 */ /* 0x011fea0003800000 */
.L_x_3305:
        /* <DEDUP_REMOVED lines=13> */
[----:B------:R4:W0:Y:S02]  /*64b0*/  F2F.F64.F32 R32, R0 ;  /* 0x0000000000207310 */ /* 0x0008240000201800 */
[----:B0---4-:R-:W-:Y:S05]  /*64c0*/  BRA `(.L_x_3294) ;  /* 0x0000000400c47947 */ /* 0x011fea0003800000 */
.L_x_3304:
[----:B------:R-:W4:Y:S02]  /*64d0*/  LDG.E.U16 R0, desc[UR36][R4.64] ;  /* 0x0000002404007981 */ /* 0x000f24000c1e1500 */
[----:B----4-:R-:W-:-:S04]  /*64e0*/  IMAD.U32 R0, R0, 0x10000, RZ ;  /* 0x0001000000007824 */ /* 0x010fc800078e00ff */
[----:B------:R-:W-:-:S04]  /*64f0*/  FMUL.FTZ R0, R0, 1 ;  /* 0x3f80000000007820 */ /* 0x000fc80000410000 */
[----:B------:R4:W0:Y:S02]  /*6500*/  F2F.F64.F32 R32, R0 ;  /* 0x0000000000207310 */ /* 0x0008240000201800 */
[----:B0---4-:R-:W-:Y:S05]  /*6510*/  BRA `(.L_x_3294) ;  /* 0x0000000400b07947 */ /* 0x011fea0003800000 */
.L_x_3301:
        /* <DEDUP_REMOVED lines=11> */
.L_x_3308:
        /* <DEDUP_REMOVED lines=21> */
.L_x_3310:
[----:B------:R-:W-:Y:S05]  /*6720*/  BSYNC.RECONVERGENT B0 ;  /* 0x0000000000007941 */ /* 0x000fea0003800200 */
.L_x_3309:
[----:B------:R-:W-:Y:S01]  /*6730*/  IMAD.SHL.U32 R0, R0, 0x100000, RZ ;  /* 0x0010000000007824 */ /* 0x000fe200078e00ff */
[----:B------:R-:W-:-:S04]  /*6740*/  LEA R3, R3, 0x3b800000, 0x17 ;  /* 0x3b80000003037811 */ /* 0x000fc800078eb8ff */
[----:B------:R-:W-:-:S05]  /*6750*/  LOP3.LUT R0, R3, R0, R7, 0xfe, !PT ;  /* 0x0000000003007212 */ /* 0x000fca00078efe07 */
[----:B------:R-:W-:-:S04]  /*6760*/  FMUL.FTZ R0, R0, 1 ;  /* 0x3f80000000007820 */ /* 0x000fc80000410000 */
[----:B------:R0:W1:Y:S02]  /*6770*/  F2F.F64.F32 R32, R0 ;  /* 0x0000000000207310 */ /* 0x0000640000201800 */
[----:B01----:R-:W-:Y:S05]  /*6780*/  BRA `(.L_x_3294) ;  /* 0x0000000400147947 */ /* 0x003fea0003800000 */
.L_x_3307:
        /* <DEDUP_REMOVED lines=21> */
.L_x_3312:
[----:B------:R-:W-:Y:S05]  /*68e0*/  BSYNC.RECONVERGENT B0 ;  /* 0x0000000000007941 */ /* 0x000fea0003800200 */
.L_x_3311:
[----:B------:R-:W-:Y:S01]  /*68f0*/  IMAD.SHL.U32 R0, R0, 0x200000, RZ ;  /* 0x0020000000007824 */ /* 0x000fe200078e00ff */
[----:B------:R-:W-:-:S04]  /*6900*/  LEA R3, R3, 0x37800000, 0x17 ;  /* 0x3780000003037811 */ /* 0x000fc800078eb8ff */
[----:B------:R-:W-:-:S05]  /*6910*/  LOP3.LUT R0, R3, R0, R7, 0xfe, !PT ;  /* 0x0000000003007212 */ /* 0x000fca00078efe07 */
[----:B------:R-:W-:-:S04]  /*6920*/  FMUL.FTZ R0, R0, 1 ;  /* 0x3f80000000007820 */ /* 0x000fc80000410000 */
[----:B------:R0:W1:Y:S02]  /*6930*/  F2F.F64.F32 R32, R0 ;  /* 0x0000000000207310 */ /* 0x0000640000201800 */
[----:B01----:R-:W-:Y:S05]  /*6940*/  BRA `(.L_x_3294) ;  /* 0x0000000000a47947 */ /* 0x003fea0003800000 */
.L_x_3306:
        /* <DEDUP_REMOVED lines=18> */
.L_x_3293:
        /* <DEDUP_REMOVED lines=16> */
.L_x_3315:
[----:B------:R-:W-:Y:S01]  /*6b70*/  CS2R R32, SRZ ;  /* 0x0000000000207805 */ /* 0x000fe2000001ff00 */
[----:B------:R-:W-:Y:S06]  /*6b80*/  BRA `(.L_x_3294) ;  /* 0x0000000000147947 */ /* 0x000fec0003800000 */
.L_x_3314:
[----:B------:R-:W4:Y:S02]  /*6b90*/  LDG.E.64 R32, desc[UR36][R4.64] ;  /* 0x0000002404207981 */ /* 0x000f24000c1e1b00 */
[----:B----4-:R-:W0:Y:S02]  /*6ba0*/  I2F.F64.U64 R32, R32 ;  /* 0x0000002000207312 */ /* 0x010e240000301800 */
[----:B0-----:R-:W-:Y:S05]  /*6bb0*/  BRA `(.L_x_3294) ;  /* 0x0000000000087947 */ /* 0x001fea0003800000 */
.L_x_3313:
[----:B------:R-:W4:Y:S02]  /*6bc0*/  LDG.E R4, desc[UR36][R4.64] ;  /* 0x0000002404047981 */ /* 0x000f24000c1e1900 */
[----:B----4-:R4:W0:Y:S02]  /*6bd0*/  I2F.F64.U32 R32, R4 ;  /* 0x0000000400207312 */ /* 0x0108240000201800 */
.L_x_3294:
[----:B------:R-:W-:Y:S05]  /*6be0*/  BSYNC.RECONVERGENT B7 ;  /* 0x0000000000077941 */ /* 0x000fea0003800200 */
.L_x_3288:
[----:B01--4-:R-:W0:Y:S01]  /*6bf0*/  LDC.64 R4, c[0x0][0x398] ;  /* 0x0000e600ff047b82 */ /* 0x013e220000000a00 */
        /* <DEDUP_REMOVED lines=18> */
.L_x_3319:
[----:B------:R-:W4:Y:S02]  /*6d20*/  LDG.E.U8 R4, desc[UR36][R4.64] ;  /* 0x0000002404047981 */ /* 0x000f24000c1e1100 */
[----:B----4-:R0:W1:Y:S02]  /*6d30*/  I2F.F64.U16 R16, R4 ;  /* 0x0000000400107312 */ /* 0x0100640000101800 */
[----:B01----:R-:W-:Y:S05]  /*6d40*/  BRA `(.L_x_3287) ;  /* 0x0000000c00587947 */ /* 0x003fea0003800000 */
.L_x_3318:
        /* <DEDUP_REMOVED lines=9> */
.L_x_3322:
[----:B------:R-:W4:Y:S02]  /*6de0*/  LDG.E R4, desc[UR36][R4.64] ;  /* 0x0000002404047981 */ /* 0x000f24000c1e1900 */
[----:B----4-:R0:W1:Y:S02]  /*6df0*/  I2F.F64 R16, R4 ;  /* 0x0000000400107312 */ /* 0x0100640000201c00 */
[----:B01----:R-:W-:Y:S05]  /*6e00*/  BRA `(.L_x_3287) ;  /* 0x0000000c00287947 */ /* 0x003fea0003800000 */
.L_x_3321:
[----:B------:R-:W4:Y:S02]  /*6e10*/  LDG.E.U16 R4, desc[UR36][R4.64] ;  /* 0x0000002404047981 */ /* 0x000f24000c1e1500 */
[----:B----4-:R0:W1:Y:S02]  /*6e20*/  I2F.F64.S16 R16, R4 ;  /* 0x0000000400107312 */ /* 0x0100640000101c00 */
[----:B01----:R-:W-:Y:S05]  /*6e30*/  BRA `(.L_x_3287) ;  /* 0x0000000c001c7947 */ /* 0x003fea0003800000 */
.L_x_3317:
        /* <DEDUP_REMOVED lines=10> */
.L_x_3324:
[----:B------:R-:W4:Y:S02]  /*6ee0*/  LDG.E.U16 R0, desc[UR36][R4.64] ;  /* 0x0000002404007981 */ /* 0x000f24000c1e1500 */
[----:B----4-:R-:W-:-:S05]  /*6ef0*/  HADD2.F32 R0, -RZ, R0.H0_H0 ;  /* 0x20000000ff007230 */ /* 0x010fca0000004100 */
[----:B------:R-:W-:-:S04]  /*6f00*/  FMUL.FTZ R0, R0, 1 ;  /* 0x3f80000000007820 */ /* 0x000fc80000410000 */
[----:B------:R0:W1:Y:S02]  /*6f10*/  F2F.F64.F32 R16, R0 ;  /* 0x0000000000107310 */ /* 0x0000640000201800 */
[----:B01----:R-:W-:Y:S05]  /*6f20*/  BRA `(.L_x_3287) ;  /* 0x0000000800e07947 */ /* 0x003fea0003800000 */
.L_x_3323:
        /* <DEDUP_REMOVED lines=10> */
.L_x_3326:
[----:B------:R-:W4:Y:S02]  /*6fd0*/  LDG.E.U16 R4, desc[UR36][R4.64] ;  /* 0x0000002404047981 */ /* 0x000f24000c1e1500 */
[----:B----4-:R-:W-:-:S05]  /*6fe0*/  HADD2.F32 R0, -RZ, R4.H0_H0 ;  /* 0x20000004ff007230 */ /* 0x010fca0000004100 */
[----:B------:R-:W-:-:S04]  /*6ff0*/  FMUL.FTZ R0, R0, 1 ;  /* 0x3f80000000007820 */ /* 0x000fc80000410000 */
[----:B------:R0:W1:Y:S02]  /*7000*/  F2F.F64.F32 R16, R0 ;  /* 0x0000000000107310 */ /* 0x0000640000201800 */
[----:B01----:R-:W-:Y:S05]  /*7010*/  BRA `(.L_x_3287) ;  /* 0x0000000800a47947 */ /* 0x003fea0003800000 */
.L_x_3325:
[----:B------:R0:W5:Y:S01]  /*7020*/  LDG.E.64 R16, desc[UR36][R4.64] ;  /* 0x0000002404107981 */ /* 0x000162000c1e1b00 */
[----:B------:R-:W-:Y:S05]  /*7030*/  BRA `(.L_x_3287) ;  /* 0x00000008009c7947 */ /* 0x000fea0003800000 */
.L_x_3316:
        /* <DEDUP_REMOVED lines=13> */
.L_x_3329:
[----:B------:R0:W5:Y:S01]  /*7110*/  LDG.E.64 R16, desc[UR36][R4.64] ;  /* 0x0000002404107981 */ /* 0x000162000c1e1b00 */
[----:B------:R-:W-:Y:S05]  /*7120*/  BRA `(.L_x_3287) ;  /* 0x0000000800607947 */ /* 0x000fea0003800000 */
.L_x_3328:
        /* <DEDUP_REMOVED lines=27> */
.L_x_3331:
        /* <DEDUP_REMOVED lines=15> */
.L_x_3330:
[----:B------:R-:W4:Y:S02]  /*73d0*/  LDG.E.U16 R0, desc[UR36][R4.64] ;  /* 0x0000002404007981 */ /* 0x000f24000c1e1500 */
[----:B----4-:R-:W-:-:S04]  /*73e0*/  IMAD.U32 R0, R0, 0x10000, RZ ;  /* 0x0001000000007824 */ /* 0x010fc800078e00ff */
[----:B------:R-:W-:-:S04]  /*73f0*/  FMUL.FTZ R0, R0, 1 ;  /* 0x3f80000000007820 */ /* 0x000fc80000410000 */
[----:B------:R0:W1:Y:S02]  /*7400*/  F2F.F64.F32 R16, R0 ;  /* 0x0000000000107310 */ /* 0x0000640000201800 */
[----:B01----:R-:W-:Y:S05]  /*7410*/  BRA `(.L_x_3287) ;  /* 0x0000000400a47947 */ /* 0x003fea0003800000 */
.L_x_3327:
        /* <DEDUP_REMOVED lines=11> */
.L_x_3334:
[----:B------:R-:W4:Y:S02]  /*74d0*/  LDG.E.U8 R4, desc[UR36][R4.64] ;  /* 0x0000002404047981 */ /* 0x000f24000c1e1100 */
        /* <DEDUP_REMOVED lines=19> */
.L_x_3336:
[----:B------:R-:W-:Y:S05]  /*7610*/  BSYNC.RECONVERGENT B0 ;  /* 0x0000000000007941 */ /* 0x000fea0003800200 */
.L_x_3335:
[----:B------:R-:W-:Y:S01]  /*7620*/  IMAD.SHL.U32 R0, R0, 0x100000, RZ ;  /* 0x0010000000007824 */ /* 0x000fe200078e00ff */
[----:B------:R-:W-:-:S04]  /*7630*/  LEA R3, R3, 0x3b800000, 0x17 ;  /* 0x3b80000003037811 */ /* 0x000fc800078eb8ff */
[----:B------:R-:W-:-:S05]  /*7640*/  LOP3.LUT R0, R3, R0, R7, 0xfe, !PT ;  /* 0x0000000003007212 */ /* 0x000fca00078efe07 */
[----:B------:R-:W-:-:S04]  /*7650*/  FMUL.FTZ R0, R0, 1 ;  /* 0x3f80000000007820 */ /* 0x000fc80000410000 */
[----:B------:R0:W1:Y:S02]  /*7660*/  F2F.F64.F32 R16, R0 ;  /* 0x0000000000107310 */ /* 0x0000640000201800 */
[----:B01----:R-:W-:Y:S05]  /*7670*/  BRA `(.L_x_3287) ;  /* 0x00000004000c7947 */ /* 0x003fea0003800000 */
.L_x_3333:
[----:B------:R-:W4:Y:S02]  /*7680*/  LDG.E.U8 R4, desc[UR36][R4.64] ;  /* 0x0000002404047981 */ /* 0x000f24000c1e1100 */
        /* <DEDUP_REMOVED lines=19> */
.L_x_3338:
[----:B------:R-:W-:Y:S05]  /*77c0*/  BSYNC.RECONVERGENT B0 ;  /* 0x0000000000007941 */ /* 0x000fea0003800200 */
.L_x_3337:
[----:B------:R-:W-:Y:S01]  /*77d0*/  IMAD.SHL.U32 R0, R0, 0x200000, RZ ;  /* 0x0020000000007824 */ /* 0x000fe200078e00ff */
[----:B------:R-:W-:-:S04]  /*77e0*/  LEA R3, R3, 0x37800000, 0x17 ;  /* 0x3780000003037811 */ /* 0x000fc800078eb8ff */
[----:B------:R-:W-:-:S05]  /*77f0*/  LOP3.LUT R0, R3, R0, R7, 0xfe, !PT ;  /* 0x0000000003007212 */ /* 0x000fca00078efe07 */
[----:B------:R-:W-:-:S04]  /*7800*/  FMUL.FTZ R0, R0, 1 ;  /* 0x3f80000000007820 */ /* 0x000fc80000410000 */
[----:B------:R0:W1:Y:S02]  /*7810*/  F2F.F64.F32 R16, R0 ;  /* 0x0000000000107310 */ /* 0x0000640000201800 */
[----:B01----:R-:W-:Y:S05]  /*7820*/  BRA `(.L_x_3287) ;  /* 0x0000000000a07947 */ /* 0x003fea0003800000 */
.L_x_3332:
        /* <DEDUP_REMOVED lines=18> */
.L_x_3320:
        /* <DEDUP_REMOVED lines=16> */
.L_x_3341:
[----:B------:R-:W-:Y:S05]  /*7a50*/  BRA `(.L_x_3287) ;  /* 0x0000000000147947 */ /* 0x000fea0003800000 */
.L_x_3340:
[----:B------:R-:W4:Y:S02]  /*7a60*/  LDG.E.64 R16, desc[UR36][R4.64] ;  /* 0x0000002404107981 */ /* 0x000f24000c1e1b00 */
[----:B----4-:R-:W0:Y:S02]  /*7a70*/  I2F.F64.U64 R16, R16 ;  /* 0x0000001000107312 */ /* 0x010e240000301800 */
[----:B0-----:R-:W-:Y:S05]  /*7a80*/  BRA `(.L_x_3287) ;  /* 0x0000000000087947 */ /* 0x001fea0003800000 */
.L_x_3339:
[----:B------:R-:W4:Y:S02]  /*7a90*/  LDG.E R4, desc[UR36][R4.64] ;  /* 0x0000002404047981 */ /* 0x000f24000c1e1900 */
[----:B----4-:R0:W1:Y:S02]  /*7aa0*/  I2F.F64.U32 R16, R4 ;  /* 0x0000000400107312 */ /* 0x0100640000201800 */
.L_x_3287:
[----:B------:R-:W-:Y:S05]  /*7ab0*/  BSYNC.RECONVERGENT B6 ;  /* 0x0000000000067941 */ /* 0x000fea0003800200 */
.L_x_3286:
[----:B------:R-:W-:Y:S01]  /*7ac0*/  ISETP.GE.AND P0, PT, R2, R41, PT ;  /* 0x000000290200720c */ /* 0x000fe20003f06270 */
[----:B------:R-:W-:-:S12]  /*7ad0*/  BSSY.RECONVERGENT B1, `(.L_x_3342) ;  /* 0x0000359000017945 */ /* 0x000fd80003800200 */
[----:B------:R-:W-:Y:S05]  /*7ae0*/  @P0 BRA `(.L_x_3343) ;  /* 0x00000034005c0947 */ /* 0x000fea0003800000 */
[----:B------:R-:W-:Y:S01]  /*7af0*/  IMAD.MOV.U32 R8, RZ, RZ, 0x652b82fe ;  /* 0x652b82feff087424 */ /* 0x000fe200078e00ff */
[----:B------:R-:W-:Y:S01]  /*7b00*/  BSSY.RECONVERGENT B0, `(.L_x_3344) ;  /* 0x0000077000007945 */ /* 0x000fe20003800200 */
[----:B------:R-:W-:Y:S02]  /*7b10*/  IMAD.MOV.U32 R9, RZ, RZ, 0x3ff71547 ;  /* 0x3ff71547ff097424 */ /* 0x000fe400078e00ff */
[----:B------:R-:W-:Y:S02]  /*7b20*/  IMAD.MOV.U32 R6, RZ, RZ, -0x105c611 ;  /* 0xfefa39efff067424 */ /* 0x000fe400078e00ff */
[----:B------:R-:W-:Y:S02]  /*7b30*/  IMAD.MOV.U32 R7, RZ, RZ, 0x3fe62e42 ;  /* 0x3fe62e42ff077424 */ /* 0x000fe400078e00ff */
[----:B------:R-:W-:Y:S01]  /*7b40*/  IMAD.MOV.U32 R10, RZ, RZ, 0x3b39803f ;  /* 0x3b39803fff0a7424 */ /* 0x000fe200078e00ff */
[----:B--2--5:R-:W2:Y:S01]  /*7b50*/  DFMA R8, R22, -R8, 6.75539944105574400000e+15 ;  /* 0x433800001608742b */ /* 0x024ea20000000808 */
[----:B------:R-:W-:-:S02]  /*7b60*/  IMAD.MOV.U32 R11, RZ, RZ, 0x3c7abc9e ;  /* 0x3c7abc9eff0b7424 */ /* 0x000fc400078e00ff */
[----:B------:R-:W-:Y:S02]  /*7b70*/  IMAD.MOV.U32 R12, RZ, RZ, -0x35dec16 ;  /* 0xfca213eaff0c7424 */ /* 0x000fe400078e00ff */
[----:B------:R-:W-:Y:S02]  /*7b80*/  IMAD.MOV.U32 R13, RZ, RZ, 0x3e928af3 ;  /* 0x3e928af3ff0d7424 */ /* 0x000fe400078e00ff */
[----:B------:R-:W-:Y:S02]  /*7b90*/  IMAD.MOV.U32 R14, RZ, RZ, 0x555502a1 ;  /* 0x555502a1ff0e7424 */ /* 0x000fe400078e00ff */
[----:B------:R-:W-:Y:S02]  /*7ba0*/  IMAD.MOV.U32 R15, RZ, RZ, 0x3fa55555 ;  /* 0x3fa55555ff0f7424 */ /* 0x000fe400078e00ff */
[----:B------:R-:W-:Y:S02]  /*7bb0*/  IMAD.MOV.U32 R20, RZ, RZ, 0x55555511 ;  /* 0x55555511ff147424 */ /* 0x000fe400078e00ff */
[----:B------:R-:W-:-:S02]  /*7bc0*/  IMAD.MOV.U32 R21, RZ, RZ, 0x3fc55555 ;  /* 0x3fc55555ff157424 */ /* 0x000fc400078e00ff */
[----:B------:R-:W-:Y:S02]  /*7bd0*/  IMAD.MOV.U32 R36, RZ, RZ, 0xb ;  /* 0x0000000bff247424 */ /* 0x000fe400078e00ff */
[----:B------:R-:W-:-:S15]  /*7be0*/  IMAD.MOV.U32 R37, RZ, RZ, 0x3fe00000 ;  /* 0x3fe00000ff257424 */ /* 0x000fde00078e00ff */
[----:B------:R-:W-:-:S15]  /*7bf0*/  NOP ;  /* 0x0000000000007918 */ /* 0x000fde0000000000 */
[----:B------:R-:W-:-:S15]  /*7c00*/  NOP ;  /* 0x0000000000007918 */ /* 0x000fde0000000000 */
[----:B------:R-:W-:-:S02]  /*7c10*/  NOP ;  /* 0x0000000000007918 */ /* 0x000fc40000000000 */
[----:B--2---:R-:W0:-:S15]  /*7c20*/  DADD R38, R8, -6.75539944105574400000e+15 ;  /* 0xc338000008267429 */ /* 0x004e1e0000000000 */
[----:B------:R-:W-:-:S15]  /*7c30*/  NOP ;  /* 0x0000000000007918 */ /* 0x000fde0000000000 */
[----:B------:R-:W-:-:S15]  /*7c40*/  NOP ;  /* 0x0000000000007918 */ /* 0x000fde0000000000 */
[----:B------:R-:W-:-:S15]  /*7c50*/  NOP ;  /* 0x0000000000007918 */ /* 0x000fde0000000000 */
[----:B------:R-:W-:-:S04]  /*7c60*/  NOP ;  /* 0x0000000000007918 */ /* 0x000fc80000000000 */
[----:B01--4-:R-:W0:-:S15]  /*7c70*/  DFMA R4, R38, -R6, -R22 ;  /* 0x800000062604722b */ /* 0x013e1e0000000816 */
[----:B------:R-:W-:-:S15]  /*7c80*/  NOP ;  /* 0x0000000000007918 */ /* 0x000fde0000000000 */
[----:B------:R-:W-:-:S15]  /*7c90*/  NOP ;  /* 0x0000000000007918 */ /* 0x000fde0000000000 */
[----:B------:R-:W-:-:S15]  /*7ca0*/  NOP ;  /* 0x0000000000007918 */ /* 0x000fde0000000000 */
[----:B------:R-:W-:-:S04]  /*7cb0*/  NOP ;  /* 0x0000000000007918 */ /* 0x000fc80000000000 */
[----:B0-----:R0:W1:Y:S02]  /*7cc0*/  DFMA R38, R38, -R10, R4 ;  /* 0x8000000a2626722b */ /* 0x0010640000000004 */
[----:B0-----:R-:W-:Y:S02]  /*7cd0*/  IMAD.MOV.U32 R10, RZ, RZ, 0x69ce2bdf ;  /* 0x69ce2bdfff0a7424 */ /* 0x001fe400078e00ff */
[----:B------:R-:W-:-:S15]  /*7ce0*/  IMAD.MOV.U32 R11, RZ, RZ, 0x3e5ade15 ;  /* 0x3e5ade15ff0b7424 */ /* 0x000fde00078e00ff */
[----:B------:R-:W-:-:S15]  /*7cf0*/  NOP ;  /* 0x0000000000007918 */ /* 0x000fde0000000000 */
[----:B------:R-:W-:-:S15]  /*7d00*/  NOP ;  /* 0x0000000000007918 */ /* 0x000fde0000000000 */
[----:B------:R-:W-:-:S15]  /*7d10*/  NOP ;  /* 0x0000000000007918 */ /* 0x000fde0000000000 */
[----:B-1----:R0:W1:Y:S02]  /*7d20*/  DFMA R4, R38, R10, R12 ;  /* 0x0000000a2604722b */ /* 0x002064000000000c */
[----:B0-----:R-:W-:Y:S02]  /*7d30*/  IMAD.MOV.U32 R10, RZ, RZ, 0x62401315 ;  /* 0x62401315ff0a7424 */ /* 0x001fe400078e00ff */
[----:B------:R-:W-:Y:S02]  /*7d40*/  IMAD.MOV.U32 R11, RZ, RZ, 0x3ec71dee ;  /* 0x3ec71deeff0b7424 */ /* 0x000fe400078e00ff */
[----:B------:R-:W-:Y:S02]  /*7d50*/  IMAD.MOV.U32 R12, RZ, RZ, 0x11122322 ;  /* 0x11122322ff0c7424 */ /* 0x000fe400078e00ff */
[----:B------:R-:W-:-:S15]  /*7d60*/  IMAD.MOV.U32 R13, RZ, RZ, 0x3f811111 ;  /* 0x3f811111ff0d7424 */ /* 0x000fde00078e00ff */
[----:B------:R-:W-:-:S15]  /*7d70*/  NOP ;  /* 0x0000000000007918 */ /* 0x000fde0000000000 */
[----:B------:R-:W-:-:S15]  /*7d80*/  NOP ;  /* 0x0000000000007918 */ /* 0x000fde0000000000 */
[----:B------:R-:W-:-:S11]  /*7d90*/  NOP ;  /* 0x0000000000007918 */ /* 0x000fd60000000000 */
[----:B-1----:R0:W1:Y:S02]  /*7da0*/  DFMA R4, R38, R4, R10 ;  /* 0x000000042604722b */ /* 0x002064000000000a */
[----:B0-----:R-:W-:Y:S02]  /*7db0*/  IMAD.MOV.U32 R10, RZ, RZ, 0x7c89eb71 ;  /* 0x7c89eb71ff0a7424 */ /* 0x001fe400078e00ff */
[----:B------:R-:W-:-:S15]  /*7dc0*/  IMAD.MOV.U32 R11, RZ, RZ, 0x3efa0199 ;  /* 0x3efa0199ff0b7424 */ /* 0x000fde00078e00ff */
[----:B------:R-:W-:-:S15]  /*7dd0*/  NOP ;  /* 0x0000000000007918 */ /* 0x000fde0000000000 */
[----:B------:R-:W-:-:S15]  /*7de0*/  NOP ;  /* 0x0000000000007918 */ /* 0x000fde0000000000 */
[----:B------:R-:W-:-:S15]  /*7df0*/  NOP ;  /* 0x0000000000007918 */ /* 0x000fde0000000000 */
[----:B-1----:R0:W1:Y:S02]  /*7e00*/  DFMA R10, R38, R4, R10 ;  /* 0x00000004260a722b */ /* 0x002064000000000a */
[----:B0-----:R-:W-:Y:S02]  /*7e10*/  IMAD.MOV.U32 R4, RZ, RZ, 0x14761f65 ;  /* 0x14761f65ff047424 */ /* 0x001fe400078e00ff */
[----:B------:R-:W-:-:S15]  /*7e20*/  IMAD.MOV.U32 R5, RZ, RZ, 0x3f2a01a0 ;  /* 0x3f2a01a0ff057424 */ /* 0x000fde00078e00ff */
[----:B------:R-:W-:-:S15]  /*7e30*/  NOP ;  /* 0x0000000000007918 */ /* 0x000fde0000000000 */
[----:B------:R-:W-:-:S15]  /*7e40*/  NOP ;  /* 0x0000000000007918 */ /* 0x000fde0000000000 */
[----:B------:R-:W-:-:S15]  /*7e50*/  NOP ;  /* 0x0000000000007918 */ /* 0x000fde0000000000 */
[----:B-1----:R0:W1:Y:S02]  /*7e60*/  DFMA R34, R38, R10, R4 ;  /* 0x0000000a2622722b */ /* 0x0020640000000004 */
[----:B0-----:R-:W-:Y:S01]  /*7e70*/  IMAD.MOV.U32 R10, RZ, RZ, 0x1852b7af ;  /* 0x1852b7afff0a7424 */ /* 0x001fe200078e00ff */
[----:B------:R-:W-:-:S15]  /*7e80*/  MOV R11, 0x3f56c16c ;  /* 0x3f56c16c000b7802 */ /* 0x000fde0000000f00 */
        /* <DEDUP_REMOVED lines=34> */
[----:B0-----:R-:W-:-:S15]  /*80b0*/  DFMA R38, R38, R34, 1 ;  /* 0x3ff000002626742b */ /* 0x001fde0000000022 */
[----:B------:R-:W-:-:S15]  /*80c0*/  NOP ;  /* 0x0000000000007918 */ /* 0x000fde0000000000 */
[----:B------:R-:W-:-:S15]  /*80d0*/  NOP ;  /* 0x0000000000007918 */ /* 0x000fde0000000000 */
[----:B------:R-:W-:-:S15]  /*80e0*/  NOP ;  /* 0x0000000000007918 */ /* 0x000fde0000000000 */
[----:B------:R-:W-:-:S04]  /*80f0*/  NOP ;  /* 0x0000000000007918 */ /* 0x000fc80000000000 */
[----:B------:R-:W0:Y:S02]  /*8100*/  DADD R34, -RZ, -R22 ;  /* 0x00000000ff227229 */ /* 0x000e240000000916 */
[----:B0-----:R-:W-:Y:S02]  /*8110*/  IMAD.MOV.U32 R0, RZ, RZ, R35 ;  /* 0x000000ffff007224 */ /* 0x001fe400078e0023 */
[----:B------:R-:W-:Y:S02]  /*8120*/  IMAD R35, R8, 0x100000, R39 ;  /* 0x0010000008237824 */ /* 0x000fe400078e0227 */
[----:B------:R-:W-:Y:S01]  /*8130*/  IMAD.MOV.U32 R34, RZ, RZ, R38 ;  /* 0x000000ffff227224 */ /* 0x000fe200078e0026 */
[----:B------:R-:W-:-:S13]  /*8140*/  FSETP.GEU.FTZ.AND P0, PT, |R0|, 4.1917929649353027344, PT ;  /* 0x4086232b0000780b */ /* 0x000fda0003f1e200 */
[----:B------:R-:W-:Y:S05]  /*8150*/  @!P0 BRA `(.L_x_3345) ;  /* 0x0000000000448947 */ /* 0x000fea0003800000 */
[----:B------:R-:W-:Y:S01]  /*8160*/  FSETP.GEU.FTZ.AND P1, PT, |R0|, 4.2275390625, PT ;  /* 0x408748000000780b */ /* 0x000fe20003f3e200 */
[----:B------:R-:W-:-:S12]  /*8170*/  DSETP.GT.AND P0, PT, R22, RZ, PT ;  /* 0x000000ff1600722a */ /* 0x000fd80003f04000 */
[----:B------:R-:W-:-:S04]  /*8180*/  @!P1 LEA.HI R0, R8, R8, RZ, 0x1 ;  /* 0x0000000808009211 */ /* 0x000fc800078f08ff */
[----:B------:R-:W-:-:S05]  /*8190*/  @!P1 SHF.R.S32.HI R0, RZ, 0x1, R0 ;  /* 0x00000001ff009819 */ /* 0x000fca0000011400 */
[----:B------:R-:W-:Y:S02]  /*81a0*/  @!P1 IMAD.IADD R8, R8, 0x1, -R0 ;  /* 0x0000000108089824 */ /* 0x000fe400078e0a00 */
[----:B------:R-:W-:-:S03]  /*81b0*/  @!P1 IMAD R39, R0, 0x100000, R39 ;  /* 0x0010000000279824 */ /* 0x000fc600078e0227 */
[----:B------:R-:W-:Y:S01]  /*81c0*/  @!P1 LEA R9, R8, 0x3ff00000, 0x14 ;  /* 0x3ff0000008099811 */ /* 0x000fe200078ea0ff */
[----:B------:R-:W-:-:S15]  /*81d0*/  @!P1 IMAD.MOV.U32 R8, RZ, RZ, RZ ;  /* 0x000000ffff089224 */ /* 0x000fde00078e00ff */
        /* <DEDUP_REMOVED lines=9> */
.L_x_3345:
[----:B------:R-:W-:Y:S05]  /*8270*/  BSYNC.RECONVERGENT B0 ;  /* 0x0000000000007941 */ /* 0x000fea0003800200 */
.L_x_3344:
[----:B0-----:R-:W-:Y:S01]  /*8280*/  IMAD.MOV.U32 R8, RZ, RZ, 0x652b82fe ;  /* 0x652b82feff087424 */ /* 0x001fe200078e00ff */
[----:B------:R0:W-:Y:S01]  /*8290*/  STL.64 [R1+0x18], R24 ;  /* 0x0000181801007387 */ /* 0x0001e20000100a00 */
[----:B------:R-:W-:Y:S02]  /*82a0*/  IMAD.MOV.U32 R9, RZ, RZ, 0x3ff71547 ;  /* 0x3ff71547ff097424 */ /* 0x000fe400078e00ff */
[----:B------:R-:W-:Y:S01]  /*82b0*/  IMAD.MOV.U32 R3, RZ, RZ, 0x3efa0199 ;  /* 0x3efa0199ff037424 */ /* 0x000fe200078e00ff */
[----:B------:R2:W-:Y:S03]  /*82c0*/  STL.64 [R1+0x10], R18 ;  /* 0x0000101201007387 */ /* 0x0005e60000100a00 */
[----:B------:R-:W4:Y:S01]  /*82d0*/  DFMA R8, R22, R8, 6.75539944105574400000e+15 ;  /* 0x433800001608742b */ /* 0x000f220000000008 */
[----:B------:R1:W-:Y:S01]  /*82e0*/  STL.64 [R1+0x8], R16 ;  /* 0x0000081001007387 */ /* 0x0003e20000100a00 */
[----:B0-----:R-:W-:-:S03]  /*82f0*/  IMAD.MOV.U32 R24, RZ, RZ, 0x3b39803f ;  /* 0x3b39803fff187424 */ /* 0x001fc600078e00ff */
[----:B------:R0:W-:Y:S01]  /*8300*/  STL [R1], R2 ;  /* 0x0000000201007387 */ /* 0x0001e20000100800 */
[----:B------:R-:W-:Y:S02]  /*8310*/  IMAD.MOV.U32 R25, RZ, RZ, 0x3c7abc9e ;  /* 0x3c7abc9eff197424 */ /* 0x000fe400078e00ff */
[----:B--2---:R-:W-:Y:S02]  /*8320*/  IMAD.MOV.U32 R18, RZ, RZ, -0x35dec16 ;  /* 0xfca213eaff127424 */ /* 0x004fe400078e00ff */
[----:B------:R-:W-:Y:S02]  /*8330*/  IMAD.MOV.U32 R19, RZ, RZ, 0x3e928af3 ;  /* 0x3e928af3ff137424 */ /* 0x000fe400078e00ff */
[----:B-1----:R-:W-:Y:S02]  /*8340*/  IMAD.MOV.U32 R16, RZ, RZ, 0x62401315 ;  /* 0x62401315ff107424 */ /* 0x002fe400078e00ff */
[----:B------:R-:W-:Y:S02]  /*8350*/  IMAD.MOV.U32 R17, RZ, RZ, 0x3ec71dee ;  /* 0x3ec71deeff117424 */ /* 0x000fe400078e00ff */
[----:B0-----:R-:W-:-:S15]  /*8360*/  IMAD.MOV.U32 R2, RZ, RZ, 0x7c89eb71 ;  /* 0x7c89eb71ff027424 */ /* 0x001fde00078e00ff */
[----:B------:R-:W-:-:S15]  /*8370*/  NOP ;  /* 0x0000000000007918 */ /* 0x000fde0000000000 */
[----:B------:R-:W-:-:S15]  /*8380*/  NOP ;  /* 0x0000000000007918 */ /* 0x000fde0000000000 */
[----:B------:R-:W-:-:S03]  /*8390*/  NOP ;  /* 0x0000000000007918 */ /* 0x000fc60000000000 */
[----:B----4-:R-:W0:-:S15]  /*83a0*/  DADD R38, R8, -6.75539944105574400000e+15 ;  /* 0xc338000008267429 */ /* 0x010e1e0000000000 */
        /* <DEDUP_REMOVED lines=9> */
[----:B0-----:R0:W1:Y:S02]  /*8440*/  DFMA R44, R38, -R24, R44 ;  /* 0x80000018262c722b */ /* 0x001064000000002c */
[----:B0-----:R-:W-:Y:S01]  /*8450*/  IMAD.MOV.U32 R38, RZ, RZ, 0x69ce2bdf ;  /* 0x69ce2bdfff267424 */ /* 0x001fe200078e00ff */
[----:B------:R0:W5:Y:S01]  /*8460*/  LDL.LU.64 R24, [R1+0x18] ;  /* 0x0000180001187983 */ /* 0x0001620000300a00 */
[----:B------:R-:W-:-:S15]  /*8470*/  IMAD.MOV.U32 R39, RZ, RZ, 0x3e5ade15 ;  /* 0x3e5ade15ff277424 */ /* 0x000fde00078e00ff */
[----:B------:R-:W-:-:S15]  /*8480*/  NOP ;  /* 0x0000000000007918 */ /* 0x000fde0000000000 */
[----:B------:R-:W-:-:S15]  /*8490*/  NOP ;  /* 0x0000000000007918 */ /* 0x000fde0000000000 */
[----:B------:R-:W-:-:S15]  /*84a0*/  NOP ;  /* 0x0000000000007918 */ /* 0x000fde0000000000 */
[----:B-1----:R1:W2:Y:S02]  /*84b0*/  DFMA R38, R44, R38, R18 ;  /* 0x000000262c26722b */ /* 0x0022a40000000012 */
[----:B-1----:R0:W5:-:S15]  /*84c0*/  LDL.LU.64 R18, [R1+0x10] ;  /* 0x0000100001127983 */ /* 0x00215e0000300a00 */
[----:B------:R-:W-:-:S15]  /*84d0*/  NOP ;  /* 0x0000000000007918 */ /* 0x000fde0000000000 */
[----:B------:R-:W-:-:S15]  /*84e0*/  NOP ;  /* 0x0000000000007918 */ /* 0x000fde0000000000 */
[----:B------:R-:W-:-:S15]  /*84f0*/  NOP ;  /* 0x0000000000007918 */ /* 0x000fde0000000000 */
[----:B------:R-:W-:-:S02]  /*8500*/  NOP ;  /* 0x0000000000007918 */ /* 0x000fc40000000000 */
[----:B--2---:R1:W2:Y:S02]  /*8510*/  DFMA R38, R44, R38, R16 ;  /* 0x000000262c26722b */ /* 0x0042a40000000010 */
[----:B-1----:R0:W5:-:S15]  /*8520*/  LDL.LU.64 R16, [R1+0x8] ;  /* 0x0000080001107983 */ /* 0x00215e0000300a00 */
[----:B------:R-:W-:-:S15]  /*8530*/  NOP ;  /* 0x0000000000007918 */ /* 0x000fde0000000000 */
[----:B------:R-:W-:-:S15]  /*8540*/  NOP ;  /* 0x0000000000007918 */ /* 0x000fde0000000000 */
[----:B------:R-:W-:-:S15]  /*8550*/  NOP ;  /* 0x0000000000007918 */ /* 0x000fde0000000000 */
[----:B------:R-:W-:-:S02]  /*8560*/  NOP ;  /* 0x0000000000007918 */ /* 0x000fc40000000000 */
[----:B--2---:R1:W2:Y:S02]  /*8570*/  DFMA R38, R44, R38, R2 ;  /* 0x000000262c26722b */ /* 0x0042a40000000002 */
[----:B-1----:R0:W5:Y:S01]  /*8580*/  LDL.LU R2, [R1] ;  /* 0x0000000001027983 */ /* 0x0021620000300800 */
[----:B------:R-:W-:Y:S01]  /*8590*/  FSETP.GEU.FTZ.AND P0, PT, |R23|, 4.1917929649353027344, PT ;  /* 0x4086232b1700780b */ /* 0x000fe20003f1e200 */
[----:B------:R-:W-:-:S15]  /*85a0*/  BSSY.RECONVERGENT B0, `(.L_x_3346) ;  /* 0x000003d000007945 */ /* 0x000fde0003800200 */
[----:B------:R-:W-:-:S15]  /*85b0*/  NOP ;  /* 0x0000000000007918 */ /* 0x000fde0000000000 */
[----:B------:R-:W-:-:S15]  /*85c0*/  NOP ;  /* 0x0000000000007918 */ /* 0x000fde0000000000 */
[----:B------:R-:W-:-:S15]  /*85d0*/  NOP ;  /* 0x0000000000007918 */ /* 0x000fde0000000000 */
[----:B--2---:R-:W1:-:S15]  /*85e0*/  DFMA R38, R44, R38, R4 ;  /* 0x000000262c26722b */ /* 0x004e5e0000000004 */
        /* <DEDUP_REMOVED lines=29> */
[----:B-1----:R-:W1:-:S15]  /*87c0*/  DFMA R38, R44, R38, 1 ;  /* 0x3ff000002c26742b */ /* 0x002e5e0000000026 */
[----:B------:R-:W-:-:S15]  /*87d0*/  NOP ;  /* 0x0000000000007918 */ /* 0x000fde0000000000 */
[----:B------:R-:W-:-:S15]  /*87e0*/  NOP ;  /* 0x0000000000007918 */ /* 0x000fde0000000000 */
[----:B------:R-:W-:-:S15]  /*87f0*/  NOP ;  /* 0x0000000000007918 */ /* 0x000fde0000000000 */
[----:B------:R-:W-:-:S04]  /*8800*/  NOP ;  /* 0x0000000000007918 */ /* 0x000fc80000000000 */
[----:B-1----:R-:W1:Y:S02]  /*8810*/  DFMA R38, R44, R38, 1 ;  /* 0x3ff000002c26742b */ /* 0x002e640000000026 */
[----:B-1----:R-:W-:Y:S02]  /*8820*/  IMAD R5, R8, 0x100000, R39 ;  /* 0x0010000008057824 */ /* 0x002fe400078e0227 */
[----:B------:R-:W-:Y:S01]  /*8830*/  IMAD.MOV.U32 R4, RZ, RZ, R38 ;  /* 0x000000ffff047224 */ /* 0x000fe200078e0026 */
[----:B0-----:R-:W-:Y:S06]  /*8840*/  @!P0 BRA `(.L_x_3347) ;  /* 0x0000000000488947 */ /* 0x001fec0003800000 */
[----:B------:R-:W-:Y:S01]  /*8850*/  FSETP.GEU.FTZ.AND P0, PT, |R23|, 4.2275390625, PT ;  /* 0x408748001700780b */ /* 0x000fe20003f1e200 */
[----:B------:R-:W-:-:S12]  /*8860*/  DSETP.GEU.AND P1, PT, R22, RZ, PT ;  /* 0x000000ff1600722a */ /* 0x000fd80003f2e000 */
[----:B------:R-:W-:Y:S01]  /*8870*/  @!P0 LEA.HI R0, R8, R8, RZ, 0x1 ;  /* 0x0000000808008211 */ /* 0x000fe200078f08ff */
[----:B------:R-:W-:-:S03]  /*8880*/  @!P0 IMAD.MOV.U32 R10, RZ, RZ, RZ ;  /* 0x000000ffff0a8224 */ /* 0x000fc600078e00ff */
[----:B------:R-:W-:-:S05]  /*8890*/  @!P0 SHF.R.S32.HI R9, RZ, 0x1, R0 ;  /* 0x00000001ff098819 */ /* 0x000fca0000011400 */
[----:B------:R-:W-:Y:S02]  /*88a0*/  @!P0 IMAD.IADD R8, R8, 0x1, -R9 ;  /* 0x0000000108088824 */ /* 0x000fe400078e0a09 */
[----:B------:R-:W-:-:S03]  /*88b0*/  @!P0 IMAD R9, R9, 0x100000, R39 ;  /* 0x0010000009098824 */ /* 0x000fc600078e0227 */
[----:B------:R-:W-:Y:S01]  /*88c0*/  @!P0 LEA R11, R8, 0x3ff00000, 0x14 ;  /* 0x3ff00000080b8811 */ /* 0x000fe200078ea0ff */
[----:B------:R-:W-:-:S15]  /*88d0*/  @!P0 IMAD.MOV.U32 R8, RZ, RZ, R38 ;  /* 0x000000ffff088224 */ /* 0x000fde00078e0026 */
        /* <DEDUP_REMOVED lines=8> */
[----:B------:R0:W1:Y:S02]  /*8960*/  @!P0 DMUL R4, R8, R10 ;  /* 0x0000000a08048228 */ /* 0x0000640000000000 */
.L_x_3347:
[----:B------:R-:W-:Y:S05]  /*8970*/  BSYNC.RECONVERGENT B0 ;  /* 0x0000000000007941 */ /* 0x000fea0003800200 */
.L_x_3346:
[C---:B-1----:R-:W-:Y:S01]  /*8980*/  FSETP.GEU.FTZ.AND P0, PT, R5.reuse, 1.7916666269302368164, PT ;  /* 0x3fe555550500780b */ /* 0x042fe20003f1e000 */
[----:B------:R-:W-:Y:S01]  /*8990*/  BSSY.RECONVERGENT B2, `(.L_x_3348) ;  /* 0x000014a000027945 */ /* 0x000fe20003800200 */
[----:B------:R-:W-:Y:S01]  /*89a0*/  FSETP.GT.FTZ.AND P1, PT, R5, -1.6999999284744262695, PT ;  /* 0xbfd999990500780b */ /* 0x000fe20003f34000 */
[----:B------:R-:W1:Y:S03]  /*89b0*/  DADD R34, R34, 1 ;  /* 0x3ff0000022227429 */ /* 0x000e660000000000 */
[----:B------:R-:W-:-:S13]  /*89c0*/  PLOP3.LUT P0, PT, P0, P1, PT, 0xf2, 0x2f ;  /* 0x00000000002f781c */ /* 0x000fda0000703e72 */
[----:B-1----:R-:W-:Y:S05]  /*89d0*/  @P0 BRA `(.L_x_3349) ;  /* 0x0000000800180947 */ /* 0x002fea0003800000 */
[----:B0-----:R-:W0:Y:S01]  /*89e0*/  DADD R8, R4, 2 ;  /* 0x4000000004087429 */ /* 0x001e220000000000 */
[----:B------:R-:W-:Y:S01]  /*89f0*/  IMAD.MOV.U32 R6, RZ, RZ, 0x1 ;  /* 0x00000001ff067424 */ /* 0x000fe200078e00ff */
[----:B0-----:R-:W0:Y:S01]  /*8a00*/  MUFU.RCP64H R7, R9 ;  /* 0x0000000900077308 */ /* 0x001e220000001800 */
[----:B------:R-:W-:Y:S01]  /*8a10*/  FSETP.GEU.AND P1, PT, |R5|, 6.5827683646048100446e-37, PT ;  /* 0x036000000500780b */ /* 0x000fe20003f2e200 */
[----:B------:R-:W-:-:S15]  /*8a20*/  BSSY.RECONVERGENT B3, `(.L_x_3350) ;  /* 0x0000033000037945 */ /* 0x000fde0003800200 */
[----:B------:R-:W-:-:S15]  /*8a30*/  NOP ;  /* 0x0000000000007918 */ /* 0x000fde0000000000 */
[----:B------:R-:W-:-:S15]  /*8a40*/  NOP ;  /* 0x0000000000007918 */ /* 0x000fde0000000000 */
[----:B------:R-:W-:-:S15]  /*8a50*/  NOP ;  /* 0x0000000000007918 */ /* 0x000fde0000000000 */
        /* <DEDUP_REMOVED lines=40> */
[----:B------:R-:W-:Y:S01]  /*8ce0*/  MOV R0, R9 ;  /* 0x0000000900007202 */ /* 0x000fe20000000f00 */
[----:B------:R-:W-:Y:S01]  /*8cf0*/  IMAD.MOV.U32 R11, RZ, RZ, R4 ;  /* 0x000000ffff0b7224 */ /* 0x000fe200078e0004 */
[----:B------:R-:W-:Y:S01]  /*8d00*/  MOV R38, 0x8d30 ;  /* 0x00008d3000267802 */ /* 0x000fe20000000f00 */
[----:B------:R-:W-:-:S07]  /*8d10*/  IMAD.MOV.U32 R10, RZ, RZ, R5 ;  /* 0x000000ffff0a7224 */ /* 0x000fce00078e0005 */
[----:B---3-5:R-:W-:Y:S05]  /*8d20*/  CALL.REL.NOINC `($__internal_3_$__cuda_sm20_div_rn_f64_full) ;  /* 0x0000011800bc7944 */ /* 0x028fea0003c00000 */
[----:B------:R-:W-:Y:S02]  /*8d30*/  IMAD.MOV.U32 R6, RZ, RZ, R0 ;  /* 0x000000ffff067224 */ /* 0x000fe400078e0000 */
[----:B------:R-:W-:-:S07]  /*8d40*/  IMAD.MOV.U32 R7, RZ, RZ, R3 ;  /* 0x000000ffff077224 */ /* 0x000fce00078e0003 */
.L_x_3351:
[----:B------:R-:W-:Y:S05]  /*8d50*/  BSYNC.RECONVERGENT B3 ;  /* 0x0000000000037941 */ /* 0x000fea0003800200 */
.L_x_3350:
        /* <DEDUP_REMOVED lines=77> */
[----:B01----:R-:W-:Y:S05]  /*9230*/  BRA `(.L_x_3352) ;  /* 0x0000000800fc7947 */ /* 0x003fea0003800000 */
.L_x_3349:
[----:B------:R-:W1:Y:S02]  /*9240*/  DADD R4, R4, 1 ;  /* 0x3ff0000004047429 */ /* 0x000e640000000000 */
[----:B-1----:R-:W-:Y:S01]  /*9250*/  ISETP.GT.AND P0, PT, R5, 0xfffff, PT ;  /* 0x000fffff0500780c */ /* 0x002fe20003f04270 */
[----:B0-----:R-:W-:Y:S02]  /*9260*/  IMAD.MOV.U32 R8, RZ, RZ, R4 ;  /* 0x000000ffff087224 */ /* 0x001fe400078e0004 */
[--C-:B------:R-:W-:Y:S02]  /*9270*/  IMAD.MOV.U32 R9, RZ, RZ, R5.reuse ;  /* 0x000000ffff097224 */ /* 0x100fe400078e0005 */
[----:B------:R-:W-:-:S15]  /*9280*/  IMAD.MOV.U32 R0, RZ, RZ, R5 ;  /* 0x000000ffff007224 */ /* 0x000fde00078e0005 */
[----:B------:R-:W-:-:S15]  /*9290*/  NOP ;  /* 0x0000000000007918 */ /* 0x000fde0000000000 */
[----:B------:R-:W-:-:S15]  /*92a0*/  NOP ;  /* 0x0000000000007918 */ /* 0x000fde0000000000 */
[----:B------:R-:W-:-:S12]  /*92b0*/  NOP ;  /* 0x0000000000007918 */ /* 0x000fd80000000000 */
[----:B------:R-:W0:Y:S02]  /*92c0*/  @!P0 DMUL R8, R8, 1.80143985094819840000e+16 ;  /* 0x4350000008088828 */ /* 0x000e240000000000 */
[----:B0-----:R-:W-:Y:S02]  /*92d0*/  @!P0 IMAD.MOV.U32 R0, RZ, RZ, R9 ;  /* 0x000000ffff008224 */ /* 0x001fe400078e0009 */
[----:B------:R-:W-:Y:S02]  /*92e0*/  @!P0 IMAD.MOV.U32 R4, RZ, RZ, R8 ;  /* 0x000000ffff048224 */ /* 0x000fe400078e0008 */
[----:B------:R-:W-:-:S05]  /*92f0*/  VIADD R3, R0, 0xffffffff ;  /* 0xffffffff00037836 */ /* 0x000fca0000000000 */
[----:B------:R-:W-:Y:S01]  /*9300*/  ISETP.GT.U32.AND P1, PT, R3, 0x7feffffe, PT ;  /* 0x7feffffe0300780c */ /* 0x000fe20003f24070 */
[----:B------:R-:W-:Y:S02]  /*9310*/  IMAD.MOV.U32 R3, RZ, RZ, -0x3ff ;  /* 0xfffffc01ff037424 */ /* 0x000fe400078e00ff */
[----:B------:R-:W-:-:S10]  /*9320*/  @!P0 IMAD.MOV.U32 R3, RZ, RZ, -0x435 ;  /* 0xfffffbcbff038424 */ /* 0x000fd400078e00ff */
[----:B------:R-:W-:Y:S05]  /*9330*/  @P1 BRA `(.L_x_3353) ;  /* 0x0000000800a41947 */ /* 0x000fea0003800000 */
[C---:B------:R-:W-:Y:S01]  /*9340*/  LOP3.LUT R5, R0.reuse, 0xfffff, RZ, 0xc0, !PT ;  /* 0x000fffff00057812 */ /* 0x040fe200078ec0ff */
[----:B------:R-:W-:Y:S01]  /*9350*/  IMAD.MOV.U32 R14, RZ, RZ, RZ ;  /* 0x000000ffff0e7224 */ /* 0x000fe200078e00ff */
[----:B------:R-:W-:Y:S01]  /*9360*/  LEA.HI R0, R0, R3, RZ, 0xc ;  /* 0x0000000300007211 */ /* 0x000fe200078f60ff */
[----:B------:R-:W-:Y:S01]  /*9370*/  UMOV UR4, 0x80000000 ;  /* 0x8000000000047882 */ /* 0x000fe20000000000 */
[----:B------:R-:W-:Y:S01]  /*9380*/  LOP3.LUT R5, R5, 0x3ff00000, RZ, 0xfc, !PT ;  /* 0x3ff0000005057812 */ /* 0x000fe200078efcff */
[----:B------:R-:W-:-:S03]  /*9390*/  UMOV UR5, 0x43300000 ;  /* 0x4330000000057882 */ /* 0x000fc60000000000 */
[----:B------:R-:W-:-:S13]  /*93a0*/  ISETP.GE.U32.AND P0, PT, R5, 0x3ff6a09f, PT ;  /* 0x3ff6a09f0500780c */ /* 0x000fda0003f06070 */
[----:B------:R-:W-:Y:S02]  /*93b0*/  @P0 VIADD R9, R5, 0xfff00000 ;  /* 0xfff0000005090836 */ /* 0x000fe40000000000 */
[----:B------:R-:W-:Y:S02]  /*93c0*/  @P0 VIADD R0, R0, 0x1 ;  /* 0x0000000100000836 */ /* 0x000fe40000000000 */
[----:B------:R-:W-:Y:S02]  /*93d0*/  @P0 IMAD.MOV.U32 R5, RZ, RZ, R9 ;  /* 0x000000ffff050224 */ /* 0x000fe400078e0009 */
[----:B------:R-:W-:Y:S01]  /*93e0*/  IMAD.MOV.U32 R9, RZ, RZ, 0x43300000 ;  /* 0x43300000ff097424 */ /* 0x000fe200078e00ff */
[----:B------:R-:W-:-:S03]  /*93f0*/  LOP3.LUT R8, R0, 0x80000000, RZ, 0x3c, !PT ;  /* 0x8000000000087812 */ /* 0x000fc600078e3cff */
[----:B------:R-:W0:Y:S02]  /*9400*/  DADD R36, R4, 1 ;  /* 0x3ff0000004247429 */ /* 0x000e240000000000 */
[----:B0-----:R-:W0:-:S15]  /*9410*/  MUFU.RCP64H R15, R37 ;  /* 0x00000025000f7308 */ /* 0x001e1e0000001800 */
[----:B------:R-:W-:-:S15]  /*9420*/  NOP ;  /* 0x0000000000007918 */ /* 0x000fde0000000000 */
[----:B------:R-:W-:-:S15]  /*9430*/  NOP ;  /* 0x0000000000007918 */ /* 0x000fde0000000000 */
[----:B------:R-:W-:-:S15]  /*9440*/  NOP ;  /* 0x0000000000007918 */ /* 0x000fde0000000000 */
[----:B------:R-:W-:-:S02]  /*9450*/  NOP ;  /* 0x0000000000007918 */ /* 0x000fc40000000000 */
[----:B------:R-:W-:-:S15]  /*9460*/  DADD R20, R4, -1 ;  /* 0xbff0000004147429 */ /* 0x000fde0000000000 */
[----:B------:R-:W-:-:S15]  /*9470*/  NOP ;  /* 0x0000000000007918 */ /* 0x000fde0000000000 */
[----:B------:R-:W-:-:S15]  /*9480*/  NOP ;  /* 0x0000000000007918 */ /* 0x000fde0000000000 */
[----:B------:R-:W-:-:S15]  /*9490*/  NOP ;  /* 0x0000000000007918 */ /* 0x000fde0000000000 */
[----:B------:R-:W-:-:S04]  /*94a0*/  NOP ;  /* 0x0000000000007918 */ /* 0x000fc80000000000 */
        /* <DEDUP_REMOVED lines=146> */
.L_x_3353:
[----:B------:R-:W-:Y:S01]  /*9dd0*/  IMAD.MOV.U32 R4, RZ, RZ, 0x0 ;  /* 0x00000000ff047424 */ /* 0x000fe200078e00ff */
[----:B------:R-:W-:Y:S01]  /*9de0*/  LOP3.LUT P0, RZ, R9, 0x7fffffff, RZ, 0xc0, !PT ;  /* 0x7fffffff09ff7812 */ /* 0x000fe2000780c0ff */
[----:B------:R-:W-:-:S06]  /*9df0*/  IMAD.MOV.U32 R5, RZ, RZ, 0x7ff00000 ;  /* 0x7ff00000ff057424 */ /* 0x000fcc00078e00ff */
[----:B------:R-:W0:Y:S02]  /*9e00*/  DFMA R8, R8, R4, +INF ;  /* 0x7ff000000808742b */ /* 0x000e240000000004 */
[----:B0-----:R-:W-:Y:S02]  /*9e10*/  FSEL R4, R8, RZ, P0 ;  /* 0x000000ff08047208 */ /* 0x001fe40000000000 */
[----:B------:R-:W-:-:S07]  /*9e20*/  FSEL R5, R9, -QNAN , P0 ;  /* 0xfff0000009057808 */ /* 0x000fce0000000000 */
.L_x_3352:
[----:B------:R-:W-:Y:S05]  /*9e30*/  BSYNC.RECONVERGENT B2 ;  /* 0x0000000000027941 */ /* 0x000fea0003800200 */
.L_x_3348:
        /* <DEDUP_REMOVED lines=45> */
[----:B------:R-:W1:-:S15]  /*a110*/  F2F.F64.F32 R10, R4 ;  /* 0x00000004000a7310 */ /* 0x000e5e0000201800 */
        /* <DEDUP_REMOVED lines=70> */
[----:B-1----:R-:W-:-:S15]  /*a580*/  DADD R8, -R10, 1 ;  /* 0x3ff000000a087429 */ /* 0x002fde0000000100 */
        /* <DEDUP_REMOVED lines=9> */
[----:B0-----:R0:W1:Y:S02]  /*a620*/  DFMA R8, -R14, R10, R8 ;  /* 0x0000000a0e08722b */ /* 0x0010640000000108 */
[----:B0-----:R-:W-:-:S15]  /*a630*/  IMAD.MOV.U32 R10, RZ, RZ, RZ ;  /* 0x000000ffff0a7224 */ /* 0x001fde00078e00ff */
[----:B------:R-:W-:-:S15]  /*a640*/  NOP ;  /* 0x0000000000007918 */ /* 0x000fde0000000000 */
[----:B------:R-:W-:-:S15]  /*a650*/  NOP ;  /* 0x0000000000007918 */ /* 0x000fde0000000000 */
[----:B------:R-:W-:-:S15]  /*a660*/  NOP ;  /* 0x0000000000007918 */ /* 0x000fde0000000000 */
[----:B------:R-:W-:-:S02]  /*a670*/  NOP ;  /* 0x0000000000007918 */ /* 0x000fc40000000000 */
[----:B-1----:R-:W0:Y:S02]  /*a680*/  DADD R8, -R8, 2 ;  /* 0x4000000008087429 */ /* 0x002e240000000100 */
        /* <DEDUP_REMOVED lines=26> */
.L_x_3355:
[----:B------:R-:W-:Y:S01]  /*a830*/  IMAD.MOV.U32 R8, RZ, RZ, 0x420afc3d ;  /* 0x420afc3dff087424 */ /* 0x000fe200078e00ff */
[----:B------:R-:W-:Y:S01]  /*a840*/  UMOV UR4, 0xe2f5e964 ;  /* 0xe2f5e96400047882 */ /* 0x000fe20000000000 */
[----:B------:R-:W-:Y:S01]  /*a850*/  IMAD.MOV.U32 R9, RZ, RZ, 0x3f14359f ;  /* 0x3f14359fff097424 */ /* 0x000fe200078e00ff */
        /* <DEDUP_REMOVED lines=79> */
[----:B0-----:R0:W1:Y:S02]  /*ad50*/  DFMA R4, R8, R4, R4 ;  /* 0x000000040804722b */ /* 0x0010640000000004 */
.L_x_3356:
[----:B------:R-:W-:Y:S05]  /*ad60*/  BSYNC.RECONVERGENT B0 ;  /* 0x0000000000007941 */ /* 0x000fea0003800200 */
.L_x_3354:
[----:B------:R-:W0:Y:S01]  /*ad70*/  MUFU.RCP64H R7, R35 ;  /* 0x0000002300077308 */ /* 0x000e220000001800 */
        /* <DEDUP_REMOVED lines=23> */
[----:B0-----:R0:W2:Y:S02]  /*aef0*/  DFMA R8, R8, R10, R8 ;  /* 0x0000000a0808722b */ /* 0x0010a40000000008 */
[----:B0-2---:R-:W-:Y:S05]  /*af00*/  @P0 BRA `(.L_x_3358) ;  /* 0x0000000000100947 */ /* 0x005fea0003800000 */
[----:B------:R-:W-:Y:S02]  /*af10*/  LOP3.LUT R3, R35, 0x7fffffff, RZ, 0xc0, !PT ;  /* 0x7fffffff23037812 */ /* 0x000fe400078ec0ff */
[----:B------:R-:W-:-:S03]  /*af20*/  MOV R0, 0xaf50 ;  /* 0x0000af5000007802 */ /* 0x000fc60000000f00 */
[----:B------:R-:W-:-:S07]  /*af30*/  VIADD R3, R3, 0xfff00000 ;  /* 0xfff0000003037836 */ /* 0x000fce0000000000 */
[----:B-1-3-5:R-:W-:Y:S05]  /*af40*/  CALL.REL.NOINC `($__internal_2_$__cuda_sm20_dblrcp_rn_slowpath_v3) ;  /* 0x000000f000a87944 */ /* 0x02afea0003c00000 */
.L_x_3358:
[----:B------:R-:W-:Y:S05]  /*af50*/  BSYNC.RECONVERGENT B0 ;  /* 0x0000000000007941 */ /* 0x000fea0003800200 */
.L_x_3357:
[----:B------:R-:W-:-:S15]  /*af60*/  DMUL R8, R8, R22 ;  /* 0x0000001608087228 */ /* 0x000fde0000000000 */
[----:B------:R-:W-:-:S15]  /*af70*/  NOP ;  /* 0x0000000000007918 */ /* 0x000fde0000000000 */
[----:B------:R-:W-:-:S15]  /*af80*/  NOP ;  /* 0x0000000000007918 */ /* 0x000fde0000000000 */
[----:B------:R-:W-:-:S15]  /*af90*/  NOP ;  /* 0x0000000000007918 */ /* 0x000fde0000000000 */
[----:B------:R-:W-:-:S04]  /*afa0*/  NOP ;  /* 0x0000000000007918 */ /* 0x000fc80000000000 */
[----:B-1----:R-:W0:-:S15]  /*afb0*/  DFMA R6, -R4, R4, 1 ;  /* 0x3ff000000406742b */ /* 0x002e1e0000000104 */
        /* <DEDUP_REMOVED lines=10> */
.L_x_3343:
[----:B------:R-:W-:Y:S05]  /*b060*/  BSYNC.RECONVERGENT B1 ;  /* 0x0000000000017941 */ /* 0x000fea0003800200 */
.L_x_3342:
[----:B--2--5:R-:W-:Y:S01]  /*b070*/  VIADD R22, R2, 0x80 ;  /* 0x0000008002167836 */ /* 0x024fe20000000000 */
[----:B------:R-:W-:Y:S04]  /*b080*/  BSSY.RECONVERGENT B1, `(.L_x_3359) ;  /* 0x000035a000017945 */ /* 0x000fe80003800200 */
[----:B------:R-:W-:-:S13]  /*b090*/  ISETP.GE.AND P0, PT, R22, R41, PT ;  /* 0x000000291600720c */ /* 0x000fda0003f06270 */
[----:B------:R-:W-:Y:S05]  /*b0a0*/  @P0 BRA `(.L_x_3360) ;  /* 0x00000034005c0947 */ /* 0x000fea0003800000 */
[----:B------:R-:W-:Y:S01]  /*b0b0*/  MOV R8, 0x652b82fe ;  /* 0x652b82fe00087802 */ /* 0x000fe20000000f00 */
[----:B------:R-:W-:Y:S01]  /*b0c0*/  IMAD.MOV.U32 R9, RZ, RZ, 0x3ff71547 ;  /* 0x3ff71547ff097424 */ /* 0x000fe200078e00ff */
[----:B------:R-:W-:Y:S01]  /*b0d0*/  BSSY.RECONVERGENT B0, `(.L_x_3361) ;  /* 0x0000075000007945 */ /* 0x000fe20003800200 */
[----:B------:R-:W-:Y:S02]  /*b0e0*/  IMAD.MOV.U32 R6, RZ, RZ, -0x105c611 ;  /* 0xfefa39efff067424 */ /* 0x000fe400078e00ff */
[----:B------:R-:W-:Y:S02]  /*b0f0*/  IMAD.MOV.U32 R7, RZ, RZ, 0x3fe62e42 ;  /* 0x3fe62e42ff077424 */ /* 0x000fe400078e00ff */
[----:B------:R-:W-:Y:S01]  /*b100*/  IMAD.MOV.U32 R12, RZ, RZ, 0x3b39803f ;  /* 0x3b39803fff0c7424 */ /* 0x000fe200078e00ff */
[----:B0-----:R-:W0:Y:S01]  /*b110*/  DFMA R8, R24, -R8, 6.75539944105574400000e+15 ;  /* 0x433800001808742b */ /* 0x001e220000000808 */
[----:B------:R-:W-:Y:S02]  /*b120*/  IMAD.MOV.U32 R13, RZ, RZ, 0x3c7abc9e ;  /* 0x3c7abc9eff0d7424 */ /* 0x000fe400078e00ff */
[----:B------:R-:W-:-:S02]  /*b130*/  IMAD.MOV.U32 R14, RZ, RZ, -0x35dec16 ;  /* 0xfca213eaff0e7424 */ /* 0x000fc400078e00ff */
[----:B------:R-:W-:Y:S02]  /*b140*/  IMAD.MOV.U32 R15, RZ, RZ, 0x3e928af3 ;  /* 0x3e928af3ff0f7424 */ /* 0x000fe400078e00ff */
[----:B------:R-:W-:Y:S02]  /*b150*/  IMAD.MOV.U32 R20, RZ, RZ, 0x555502a1 ;  /* 0x555502a1ff147424 */ /* 0x000fe400078e00ff */
[----:B------:R-:W-:Y:S02]  /*b160*/  IMAD.MOV.U32 R21, RZ, RZ, 0x3fa55555 ;  /* 0x3fa55555ff157424 */ /* 0x000fe400078e00ff */
[----:B---3--:R-:W-:Y:S02]  /*b170*/  IMAD.MOV.U32 R26, RZ, RZ, 0x55555511 ;  /* 0x55555511ff1a7424 */ /* 0x008fe400078e00ff */
[----:B------:R-:W-:Y:S02]  /*b180*/  IMAD.MOV.U32 R27, RZ, RZ, 0x3fc55555 ;  /* 0x3fc55555ff1b7424 */ /* 0x000fe400078e00ff */
[----:B------:R-:W-:-:S02]  /*b190*/  IMAD.MOV.U32 R36, RZ, RZ, 0xb ;  /* 0x0000000bff247424 */ /* 0x000fc400078e00ff */
[----:B------:R-:W-:-:S15]  /*b1a0*/  IMAD.MOV.U32 R37, RZ, RZ, 0x3fe00000 ;  /* 0x3fe00000ff257424 */ /* 0x000fde00078e00ff */
[----:B------:R-:W-:-:S15]  /*b1b0*/  NOP ;  /* 0x0000000000007918 */ /* 0x000fde0000000000 */
[----:B------:R-:W-:-:S15]  /*b1c0*/  NOP ;  /* 0x0000000000007918 */ /* 0x000fde0000000000 */
[----:B------:R-:W-:-:S02]  /*b1d0*/  NOP ;  /* 0x0000000000007918 */ /* 0x000fc40000000000 */
[----:B0-----:R-:W0:-:S15]  /*b1e0*/  DADD R38, R8, -6.75539944105574400000e+15 ;  /* 0xc338000008267429 */ /* 0x001e1e0000000000 */
        /* <DEDUP_REMOVED lines=9> */
[----:B0-----:R0:W2:Y:S02]  /*b280*/  DFMA R38, R38, -R12, R10 ;  /* 0x8000000c2626722b */ /* 0x0010a4000000000a */
[----:B0-----:R-:W-:Y:S02]  /*b290*/  IMAD.MOV.U32 R12, RZ, RZ, 0x69ce2bdf ;  /* 0x69ce2bdfff0c7424 */ /* 0x001fe400078e00ff */
[----:B------:R-:W-:-:S15]  /*b2a0*/  IMAD.MOV.U32 R13, RZ, RZ, 0x3e5ade15 ;  /* 0x3e5ade15ff0d7424 */ /* 0x000fde00078e00ff */
[----:B------:R-:W-:-:S15]  /*b2b0*/  NOP ;  /* 0x0000000000007918 */ /* 0x000fde0000000000 */
[----:B------:R-:W-:-:S15]  /*b2c0*/  NOP ;  /* 0x0000000000007918 */ /* 0x000fde0000000000 */
[----:B------:R-:W-:-:S15]  /*b2d0*/  NOP ;  /* 0x0000000000007918 */ /* 0x000fde0000000000 */
[----:B--2---:R0:W2:Y:S02]  /*b2e0*/  DFMA R10, R38, R12, R14 ;  /* 0x0000000c260a722b */ /* 0x0040a4000000000e */
[----:B0-----:R-:W-:Y:S02]  /*b2f0*/  IMAD.MOV.U32 R12, RZ, RZ, 0x62401315 ;  /* 0x62401315ff0c7424 */ /* 0x001fe400078e00ff */
[----:B------:R-:W-:Y:S02]  /*b300*/  IMAD.MOV.U32 R13, RZ, RZ, 0x3ec71dee ;  /* 0x3ec71deeff0d7424 */ /* 0x000fe400078e00ff */
[----:B------:R-:W-:Y:S02]  /*b310*/  IMAD.MOV.U32 R14, RZ, RZ, 0x11122322 ;  /* 0x11122322ff0e7424 */ /* 0x000fe400078e00ff */
[----:B------:R-:W-:-:S15]  /*b320*/  IMAD.MOV.U32 R15, RZ, RZ, 0x3f811111 ;  /* 0x3f811111ff0f7424 */ /* 0x000fde00078e00ff */
[----:B------:R-:W-:-:S15]  /*b330*/  NOP ;  /* 0x0000000000007918 */ /* 0x000fde0000000000 */
[----:B------:R-:W-:-:S15]  /*b340*/  NOP ;  /* 0x0000000000007918 */ /* 0x000fde0000000000 */
[----:B------:R-:W-:-:S11]  /*b350*/  NOP ;  /* 0x0000000000007918 */ /* 0x000fd60000000000 */
[----:B--2---:R0:W2:Y:S02]  /*b360*/  DFMA R10, R38, R10, R12 ;  /* 0x0000000a260a722b */ /* 0x0040a4000000000c */
[----:B0-----:R-:W-:Y:S02]  /*b370*/  IMAD.MOV.U32 R12, RZ, RZ, 0x7c89eb71 ;  /* 0x7c89eb71ff0c7424 */ /* 0x001fe400078e00ff */
[----:B------:R-:W-:-:S15]  /*b380*/  IMAD.MOV.U32 R13, RZ, RZ, 0x3efa0199 ;  /* 0x3efa0199ff0d7424 */ /* 0x000fde00078e00ff */
[----:B------:R-:W-:-:S15]  /*b390*/  NOP ;  /* 0x0000000000007918 */ /* 0x000fde0000000000 */
[----:B------:R-:W-:-:S15]  /*b3a0*/  NOP ;  /* 0x0000000000007918 */ /* 0x000fde0000000000 */
[----:B------:R-:W-:-:S15]  /*b3b0*/  NOP ;  /* 0x0000000000007918 */ /* 0x000fde0000000000 */
        /* <DEDUP_REMOVED lines=69> */
[----:B------:R0:W2:Y:S02]  /*b810*/  @!P1 DMUL R34, R38, R8 ;  /* 0x0000000826229228 */ /* 0x0000a40000000000 */
.L_x_3362:
[----:B------:R-:W-:Y:S05]  /*b820*/  BSYNC.RECONVERGENT B0 ;  /* 0x0000000000007941 */ /* 0x000fea0003800200 */
.L_x_3361:
[----:B0-----:R-:W-:Y:S01]  /*b830*/  IMAD.MOV.U32 R8, RZ, RZ, 0x652b82fe ;  /* 0x652b82feff087424 */ /* 0x001fe200078e00ff */
[----:B----4-:R0:W-:Y:S01]  /*b840*/  STL.64 [R1+0x18], R18 ;  /* 0x0000181201007387 */ /* 0x0101e20000100a00 */
[----:B------:R-:W-:Y:S02]  /*b850*/  IMAD.MOV.U32 R9, RZ, RZ, 0x3ff71547 ;  /* 0x3ff71547ff097424 */ /* 0x000fe400078e00ff */
[----:B------:R-:W-:Y:S01]  /*b860*/  IMAD.MOV.U32 R3, RZ, RZ, 0x3efa0199 ;  /* 0x3efa0199ff037424 */ /* 0x000fe200078e00ff */
[----:B-1----:R1:W-:Y:S03]  /*b870*/  STL.64 [R1+0x10], R16 ;  /* 0x0000101001007387 */ /* 0x0023e60000100a00 */
[----:B------:R-:W3:Y:S01]  /*b880*/  DFMA R8, R24, R8, 6.75539944105574400000e+15 ;  /* 0x433800001808742b */ /* 0x000ee20000000008 */
[----:B------:R4:W-:Y:S01]  /*b890*/  STL.64 [R1+0x8], R4 ;  /* 0x0000080401007387 */ /* 0x0009e20000100a00 */
[----:B0-----:R-:W-:Y:S01]  /*b8a0*/  IMAD.MOV.U32 R18, RZ, RZ, 0x3b39803f ;  /* 0x3b39803fff127424 */ /* 0x001fe200078e00ff */
[----:B------:R-:W-:-:S02]  /*b8b0*/  MOV R19, 0x3c7abc9e ;  /* 0x3c7abc9e00137802 */ /* 0x000fc40000000f00 */
[----:B------:R0:W-:Y:S01]  /*b8c0*/  STL [R1], R2 ;  /* 0x0000000201007387 */ /* 0x0001e20000100800 */
[----:B-1----:R-:W-:Y:S02]  /*b8d0*/  IMAD.MOV.U32 R16, RZ, RZ, -0x35dec16 ;  /* 0xfca213eaff107424 */ /* 0x002fe400078e00ff */
[----:B------:R-:W-:Y:S02]  /*b8e0*/  IMAD.MOV.U32 R17, RZ, RZ, 0x3e928af3 ;  /* 0x3e928af3ff117424 */ /* 0x000fe400078e00ff */
[----:B----4-:R-:W-:Y:S02]  /*b8f0*/  IMAD.MOV.U32 R4, RZ, RZ, 0x62401315 ;  /* 0x62401315ff047424 */ /* 0x010fe400078e00ff */
[----:B------:R-:W-:Y:S02]  /*b900*/  IMAD.MOV.U32 R5, RZ, RZ, 0x3ec71dee ;  /* 0x3ec71deeff057424 */ /* 0x000fe400078e00ff */
[----:B0-----:R-:W-:-:S15]  /*b910*/  IMAD.MOV.U32 R2, RZ, RZ, 0x7c89eb71 ;  /* 0x7c89eb71ff027424 */ /* 0x001fde00078e00ff */
[----:B------:R-:W-:-:S15]  /*b920*/  NOP ;  /* 0x0000000000007918 */ /* 0x000fde0000000000 */
[----:B------:R-:W-:-:S15]  /*b930*/  NOP ;  /* 0x0000000000007918 */ /* 0x000fde0000000000 */
[----:B------:R-:W-:-:S05]  /*b940*/  NOP ;  /* 0x0000000000007918 */ /* 0x000fca0000000000 */
[----:B---3--:R-:W0:-:S15]  /*b950*/  DADD R38, R8, -6.75539944105574400000e+15 ;  /* 0xc338000008267429 */ /* 0x008e1e0000000000 */
        /* <DEDUP_REMOVED lines=16> */
[----:B-1----:R1:W3:Y:S02]  /*ba60*/  DFMA R38, R44, R38, R16 ;  /* 0x000000262c26722b */ /* 0x0022e40000000010 */
[----:B-1----:R0:W5:-:S15]  /*ba70*/  LDL.LU.64 R16, [R1+0x10] ;  /* 0x0000100001107983 */ /* 0x00215e0000300a00 */
[----:B------:R-:W-:-:S15]  /*ba80*/  NOP ;  /* 0x0000000000007918 */ /* 0x000fde0000000000 */
[----:B------:R-:W-:-:S15]  /*ba90*/  NOP ;  /* 0x0000000000007918 */ /* 0x000fde0000000000 */
[----:B------:R-:W-:-:S15]  /*baa0*/  NOP ;  /* 0x0000000000007918 */ /* 0x000fde0000000000 */
[----:B------:R-:W-:-:S02]  /*bab0*/  NOP ;  /* 0x0000000000007918 */ /* 0x000fc40000000000 */
[----:B---3--:R1:W3:Y:S02]  /*bac0*/  DFMA R38, R44, R38, R4 ;  /* 0x000000262c26722b */ /* 0x0082e40000000004 */
[----:B-1----:R0:W5:-:S15]  /*bad0*/  LDL.LU.64 R4, [R1+0x8] ;  /* 0x0000080001047983 */ /* 0x00215e0000300a00 */
[----:B------:R-:W-:-:S15]  /*bae0*/  NOP ;  /* 0x0000000000007918 */ /* 0x000fde0000000000 */
[----:B------:R-:W-:-:S15]  /*baf0*/  NOP ;  /* 0x0000000000007918 */ /* 0x000fde0000000000 */
[----:B------:R-:W-:-:S15]  /*bb00*/  NOP ;  /* 0x0000000000007918 */ /* 0x000fde0000000000 */
[----:B------:R-:W-:-:S02]  /*bb10*/  NOP ;  /* 0x0000000000007918 */ /* 0x000fc40000000000 */
[----:B---3--:R1:W3:Y:S02]  /*bb20*/  DFMA R38, R44, R38, R2 ;  /* 0x000000262c26722b */ /* 0x0082e40000000002 */
[----:B-1----:R0:W5:Y:S01]  /*bb30*/  LDL.LU R2, [R1] ;  /* 0x0000000001027983 */ /* 0x0021620000300800 */
[----:B------:R-:W-:Y:S01]  /*bb40*/  FSETP.GEU.FTZ.AND P0, PT, |R25|, 4.1917929649353027344, PT ;  /* 0x4086232b1900780b */ /* 0x000fe20003f1e200 */
[----:B------:R-:W-:-:S15]  /*bb50*/  BSSY.RECONVERGENT B0, `(.L_x_3363) ;  /* 0x000003d000007945 */ /* 0x000fde0003800200 */
[----:B------:R-:W-:-:S15]  /*bb60*/  NOP ;  /* 0x0000000000007918 */ /* 0x000fde0000000000 */
[----:B------:R-:W-:-:S15]  /*bb70*/  NOP ;  /* 0x0000000000007918 */ /* 0x000fde0000000000 */
[----:B------:R-:W-:-:S15]  /*bb80*/  NOP ;  /* 0x0000000000007918 */ /* 0x000fde0000000000 */
[----:B---3--:R-:W1:-:S15]  /*bb90*/  DFMA R38, R44, R38, R10 ;  /* 0x000000262c26722b */ /* 0x008e5e000000000a */
        /* <DEDUP_REMOVED lines=40> */
[----:B------:R-:W-:-:S04]  /*be20*/  @!P0 LEA.HI R0, R8, R8, RZ, 0x1 ;  /* 0x0000000808008211 */ /* 0x000fc800078f08ff */
[----:B------:R-:W-:-:S05]  /*be30*/  @!P0 SHF.R.S32.HI R9, RZ, 0x1, R0 ;  /* 0x00000001ff098819 */ /* 0x000fca0000011400 */
[----:B------:R-:W-:Y:S02]  /*be40*/  @!P0 IMAD.IADD R8, R8, 0x1, -R9 ;  /* 0x0000000108088824 */ /* 0x000fe400078e0a09 */
[----:B------:R-:W-:-:S15]  /*be50*/  @!P0 IMAD R9, R9, 0x100000, R39 ;  /* 0x0010000009098824 */ /* 0x000fde00078e0227 */
[----:B------:R-:W-:-:S15]  /*be60*/  NOP ;  /* 0x0000000000007918 */ /* 0x000fde0000000000 */
[----:B------:R-:W-:-:S11]  /*be70*/  NOP ;  /* 0x0000000000007918 */ /* 0x000fd60000000000 */
[----:B------:R-:W0:Y:S02]  /*be80*/  DADD R10, R24, +INF ;  /* 0x7ff00000180a7429 */ /* 0x000e240000000000 */
[----:B0-----:R-:W-:Y:S02]  /*be90*/  FSEL R27, R11, RZ, P1 ;  /* 0x000000ff0b1b7208 */ /* 0x001fe40000800000 */
[----:B------:R-:W-:Y:S01]  /*bea0*/  FSEL R26, R10, RZ, P1 ;  /* 0x000000ff0a1a7208 */ /* 0x000fe20000800000 */
[----:B------:R-:W-:Y:S01]  /*beb0*/  @!P0 IMAD.MOV.U32 R10, RZ, RZ, RZ ;  /* 0x000000ffff0a8224 */ /* 0x000fe200078e00ff */
[----:B------:R-:W-:Y:S01]  /*bec0*/  @!P0 LEA R11, R8, 0x3ff00000, 0x14 ;  /* 0x3ff00000080b8811 */ /* 0x000fe200078ea0ff */
[----:B------:R-:W-:-:S15]  /*bed0*/  @!P0 IMAD.MOV.U32 R8, RZ, RZ, R38 ;  /* 0x000000ffff088224 */ /* 0x000fde00078e0026 */
[----:B------:R-:W-:-:S15]  /*bee0*/  NOP ;  /* 0x0000000000007918 */ /* 0x000fde0000000000 */
[----:B------:R-:W-:-:S15]  /*bef0*/  NOP ;  /* 0x0000000000007918 */ /* 0x000fde0000000000 */
[----:B------:R-:W-:-:S12]  /*bf00*/  NOP ;  /* 0x0000000000007918 */ /* 0x000fd80000000000 */
[----:B------:R0:W1:Y:S02]  /*bf10*/  @!P0 DMUL R26, R8, R10 ;  /* 0x0000000a081a8228 */ /* 0x0000640000000000 */
.L_x_3364:
[----:B------:R-:W-:Y:S05]  /*bf20*/  BSYNC.RECONVERGENT B0 ;  /* 0x0000000000007941 */ /* 0x000fea0003800200 */
.L_x_3363:
[C---:B-1----:R-:W-:Y:S01]  /*bf30*/  FSETP.GEU.FTZ.AND P1, PT, R27.reuse, 1.7916666269302368164, PT ;  /* 0x3fe555551b00780b */ /* 0x042fe20003f3e000 */
[----:B------:R-:W-:Y:S01]  /*bf40*/  BSSY.RECONVERGENT B2, `(.L_x_3365) ;  /* 0x000014b000027945 */ /* 0x000fe20003800200 */
[----:B------:R-:W-:Y:S01]  /*bf50*/  FSETP.GT.FTZ.AND P0, PT, R27, -1.6999999284744262695, PT ;  /* 0xbfd999991b00780b */ /* 0x000fe20003f14000 */
[----:B--2---:R-:W1:-:S12]  /*bf60*/  DADD R34, R34, 1 ;  /* 0x3ff0000022227429 */ /* 0x004e580000000000 */
[----:B-1----:R-:W-:Y:S05]  /*bf70*/  @P0 BRA !P1, `(.L_x_3366) ;  /* 0x0000000c00080947 */ /* 0x002fea0004800000 */
        /* <DEDUP_REMOVED lines=12> */
[----:B------:R-:W-:Y:S01]  /*c040*/  ISETP.GE.U32.AND P1, PT, R3, 0x7fefffff, PT ;  /* 0x7fefffff0300780c */ /* 0x000fe20003f26070 */
[----:B------:R-:W-:Y:S02]  /*c050*/  IMAD.MOV.U32 R3, RZ, RZ, -0x3ff ;  /* 0xfffffc01ff037424 */ /* 0x000fe400078e00ff */
        /* <DEDUP_REMOVED lines=15> */
[----:B------:R-:W-:Y:S01]  /*c150*/  IMAD.MOV.U32 R8, RZ, RZ, R26 ;  /* 0x000000ffff087224 */ /* 0x000fe200078e001a */
[----:B------:R-:W-:Y:S02]  /*c160*/  UMOV UR5, 0x43300000 ;  /* 0x4330000000057882 */ /* 0x000fe40000000000 */
        /* <DEDUP_REMOVED lines=163> */
.L_x_3366:
        /* <DEDUP_REMOVED lines=52> */
[----:B-----5:R-:W-:Y:S05]  /*cee0*/  CALL.REL.NOINC `($__internal_3_$__cuda_sm20_div_rn_f64_full) ;  /* 0x000000d8004c7944 */ /* 0x020fea0003c00000 */
[----:B------:R-:W-:Y:S02]  /*cef0*/  IMAD.MOV.U32 R6, RZ, RZ, R0 ;  /* 0x000000ffff067224 */ /* 0x000fe400078e0000 */
[----:B------:R-:W-:-:S07]  /*cf00*/  IMAD.MOV.U32 R7, RZ, RZ, R3 ;  /* 0x000000ffff077224 */ /* 0x000fce00078e0003 */
.L_x_3369:
[----:B------:R-:W-:Y:S05]  /*cf10*/  BSYNC.RECONVERGENT B3 ;  /* 0x0000000000037941 */ /* 0x000fea0003800200 */
.L_x_3368:
        /* <DEDUP_REMOVED lines=77> */
.L_x_3367:
[----:B------:R-:W-:Y:S05]  /*d3f0*/  BSYNC.RECONVERGENT B2 ;  /* 0x0000000000027941 */ /* 0x000fea0003800200 */
.L_x_3365:
[----:B-1----:R-:W-:Y:S01]  /*d400*/  LOP3.LUT R7, R9, 0x7fffffff, RZ, 0xc0, !PT ;  /* 0x7fffffff09077812 */ /* 0x002fe200078ec0ff */
[----:B------:R-:W-:Y:S01]  /*d410*/  IMAD.MOV.U32 R6, RZ, RZ, R8 ;  /* 0x000000ffff067224 */ /* 0x000fe200078e0008 */
[----:B------:R-:W-:Y:S01]  /*d420*/  UMOV UR4, 0x24dd2f1a ;  /* 0x24dd2f1a00047882 */ /* 0x000fe20000000000 */
[----:B------:R-:W-:Y:S01]  /*d430*/  UMOV UR5, 0x3fe4f922 ;  /* 0x3fe4f92200057882 */ /* 0x000fe20000000000 */
[----:B------:R-:W-:Y:S03]  /*d440*/  BSSY.RECONVERGENT B0, `(.L_x_3370) ;  /* 0x00000ee000007945 */ /* 0x000fe60003800200 */
[----:B------:R-:W1:Y:S02]  /*d450*/  DSETP.GE.AND P0, PT, R6, UR4, PT ;  /* 0x0000000406007e2a */ /* 0x000e64000bf06000 */
[----:B-1----:R-:W-:Y:S05]  /*d460*/  @!P0 BRA `(.L_x_3371) ;  /* 0x0000000800608947 */ /* 0x002fea0003800000 */
[----:B------:R-:W1:Y:S01]  /*d470*/  DADD R10, R6, R6 ;  /* 0x00000000060a7229 */ /* 0x000e620000000006 */
[----:B------:R-:W-:Y:S01]  /*d480*/  UMOV UR4, 0xf0000000 ;  /* 0xf000000000047882 */ /* 0x000fe20000000000 */
[----:B------:R-:W-:-:S15]  /*d490*/  UMOV UR5, 0x380fffff ;  /* 0x380fffff00057882 */ /* 0x000fde0000000000 */
[----:B------:R-:W-:-:S15]  /*d4a0*/  NOP ;  /* 0x0000000000007918 */ /* 0x000fde0000000000 */
[----:B------:R-:W-:-:S15]  /*d4b0*/  NOP ;  /* 0x0000000000007918 */ /* 0x000fde0000000000 */
[----:B------:R-:W-:-:S15]  /*d4c0*/  NOP ;  /* 0x0000000000007918 */ /* 0x000fde0000000000 */
[----:B------:R-:W-:-:S02]  /*d4d0*/  NOP ;  /* 0x0000000000007918 */ /* 0x000fc40000000000 */
[----:B-1----:R-:W1:Y:S01]  /*d4e0*/  F2F.F32.F64 R0, R10 ;  /* 0x0000000a00007310 */ /* 0x002e620000301000 */
[----:B------:R-:W-:Y:S02]  /*d4f0*/  IMAD.MOV.U32 R20, RZ, RZ, -0x7649667 ;  /* 0xf89b6999ff147424 */ /* 0x000fe400078e00ff */
[----:B------:R-:W-:-:S15]  /*d500*/  IMAD.MOV.U32 R21, RZ, RZ, 0x3e928a27 ;  /* 0x3e928a27ff157424 */ /* 0x000fde00078e00ff */
[----:B------:R-:W-:-:S15]  /*d510*/  NOP ;  /* 0x0000000000007918 */ /* 0x000fde0000000000 */
[----:B------:R-:W-:-:S15]  /*d520*/  NOP ;  /* 0x0000000000007918 */ /* 0x000fde0000000000 */
[----:B------:R-:W-:-:S15]  /*d530*/  NOP ;  /* 0x0000000000007918 */ /* 0x000fde0000000000 */
[----:B------:R-:W-:-:S01]  /*d540*/  NOP ;  /* 0x0000000000007918 */ /* 0x000fc20000000000 */
[----:B------:R-:W1:Y:S01]  /*d550*/  DSETP.GEU.AND P0, PT, |R10|, UR4, PT ;  /* 0x000000040a007e2a */ /* 0x000e62000bf0e200 */
[----:B------:R-:W-:Y:S01]  /*d560*/  UMOV UR4, 0xfefa39ef ;  /* 0xfefa39ef00047882 */ /* 0x000fe20000000000 */
[----:B-1----:R-:W-:Y:S01]  /*d570*/  @!P0 FMUL R0, R0, 1.175494350822287508e-38 ;  /* 0x0080000000008820 */ /* 0x002fe20000400000 */
[----:B------:R-:W-:Y:S01]  /*d580*/  UMOV UR5, 0x3fe62e42 ;  /* 0x3fe62e4200057882 */ /* 0x000fe20000000000 */
[----:B------:R-:W-:Y:S02]  /*d590*/  ISETP.GT.U32.AND P0, PT, R7, 0x40330fc1, PT ;  /* 0x40330fc10700780c */ /* 0x000fe40003f04070 */
[----:B------:R-:W-:-:S06]  /*d5a0*/  FMUL.FTZ R0, R0, 1.4426950216293334961 ;  /* 0x3fb8aa3b00007820 */ /* 0x000fcc0000410000 */
[----:B------:R-:W1:Y:S02]  /*d5b0*/  FRND R0, R0 ;  /* 0x0000000000007307 */ /* 0x000e640000201000 */
[----:B-1----:R-:W-:-:S06]  /*d5c0*/  FMUL.FTZ R3, R0, 1 ;  /* 0x3f80000000037820 */ /* 0x002fcc0000410000 */
[----:B------:R-:W1:-:S15]  /*d5d0*/  MUFU.EX2 R6, R0 ;  /* 0x0000000000067308 */ /* 0x000e5e0000000800 */
[----:B------:R-:W-:-:S15]  /*d5e0*/  NOP ;  /* 0x0000000000007918 */ /* 0x000fde0000000000 */
[----:B------:R-:W-:-:S14]  /*d5f0*/  NOP ;  /* 0x0000000000007918 */ /* 0x000fdc0000000000 */
[----:B------:R-:W2:Y:S01]  /*d600*/  F2F.F64.F32 R14, R3 ;  /* 0x00000003000e7310 */ /* 0x000ea20000201800 */
[----:B-1----:R-:W-:-:S15]  /*d610*/  FMUL.FTZ R6, R6, 1 ;  /* 0x3f80000006067820 */ /* 0x002fde0000410000 */
[----:B------:R-:W-:-:S15]  /*d620*/  NOP ;  /* 0x0000000000007918 */ /* 0x000fde0000000000 */
[----:B------:R-:W-:-:S15]  /*d630*/  NOP ;  /* 0x0000000000007918 */ /* 0x000fde0000000000 */
[----:B------:R-:W-:-:S15]  /*d640*/  NOP ;  /* 0x0000000000007918 */ /* 0x000fde0000000000 */
[----:B------:R-:W-:-:S03]  /*d650*/  NOP ;  /* 0x0000000000007918 */ /* 0x000fc60000000000 */
[----:B--2---:R-:W1:Y:S01]  /*d660*/  DFMA R14, R14, -UR4, R10 ;  /* 0x800000040e0e7c2b */ /* 0x004e62000800000a */
[----:B------:R-:W-:Y:S01]  /*d670*/  UMOV UR4, 0xa4741b81 ;  /* 0xa4741b8100047882 */ /* 0x000fe20000000000 */
[----:B------:R-:W-:-:S15]  /*d680*/  UMOV UR5, 0x3e5ae904 ;  /* 0x3e5ae90400057882 */ /* 0x000fde0000000000 */
[----:B------:R-:W-:-:S15]  /*d690*/  NOP ;  /* 0x0000000000007918 */ /* 0x000fde0000000000 */
[----:B------:R-:W-:-:S15]  /*d6a0*/  NOP ;  /* 0x0000000000007918 */ /* 0x000fde0000000000 */
[----:B------:R-:W-:-:S15]  /*d6b0*/  NOP ;  /* 0x0000000000007918 */ /* 0x000fde0000000000 */
[----:B------:R-:W-:-:S02]  /*d6c0*/  NOP ;  /* 0x0000000000007918 */ /* 0x000fc40000000000 */
[----:B------:R-:W2:-:S15]  /*d6d0*/  F2F.F64.F32 R12, R6 ;  /* 0x00000006000c7310 */ /* 0x000e9e0000201800 */
[----:B------:R-:W-:-:S15]  /*d6e0*/  NOP ;  /* 0x0000000000007918 */ /* 0x000fde0000000000 */
[----:B------:R-:W-:-:S15]  /*d6f0*/  NOP ;  /* 0x0000000000007918 */ /* 0x000fde0000000000 */
[----:B------:R-:W-:-:S15]  /*d700*/  NOP ;  /* 0x0000000000007918 */ /* 0x000fde0000000000 */
[----:B------:R-:W-:-:S04]  /*d710*/  NOP ;  /* 0x0000000000007918 */ /* 0x000fc80000000000 */
[----:B-1----:R-:W1:Y:S01]  /*d720*/  DFMA R20, R14, UR4, R20 ;  /* 0x000000040e147c2b */ /* 0x002e620008000014 */
        /* <DEDUP_REMOVED lines=65> */
[----:B--2---:R-:W-:-:S15]  /*db40*/  DADD R10, -R12, 1 ;  /* 0x3ff000000c0a7429 */ /* 0x004fde0000000100 */
        /* <DEDUP_REMOVED lines=9> */
[----:B-1----:R1:W2:Y:S02]  /*dbe0*/  DFMA R10, -R20, R12, R10 ;  /* 0x0000000c140a722b */ /* 0x0022a4000000010a */
[----:B-1----:R-:W-:-:S15]  /*dbf0*/  IMAD.MOV.U32 R12, RZ, RZ, RZ ;  /* 0x000000ffff0c7224 */ /* 0x002fde00078e00ff */
[----:B------:R-:W-:-:S15]  /*dc00*/  NOP ;  /* 0x0000000000007918 */ /* 0x000fde0000000000 */
[----:B------:R-:W-:-:S15]  /*dc10*/  NOP ;  /* 0x0000000000007918 */ /* 0x000fde0000000000 */
[----:B------:R-:W-:-:S15]  /*dc20*/  NOP ;  /* 0x0000000000007918 */ /* 0x000fde0000000000 */
[----:B------:R-:W-:-:S02]  /*dc30*/  NOP ;  /* 0x0000000000007918 */ /* 0x000fc40000000000 */
[----:B--2---:R-:W1:Y:S02]  /*dc40*/  DADD R10, -R10, 2 ;  /* 0x400000000a0a7429 */ /* 0x004e640000000100 */
[----:B-1----:R-:W1:-:S15]  /*dc50*/  MUFU.RCP64H R13, R11 ;  /* 0x0000000b000d7308 */ /* 0x002e5e0000001800 */
[----:B------:R-:W-:-:S15]  /*dc60*/  NOP ;  /* 0x0000000000007918 */ /* 0x000fde0000000000 */
[----:B------:R-:W-:-:S15]  /*dc70*/  NOP ;  /* 0x0000000000007918 */ /* 0x000fde0000000000 */
[----:B------:R-:W-:-:S15]  /*dc80*/  NOP ;  /* 0x0000000000007918 */ /* 0x000fde0000000000 */
[----:B------:R-:W-:-:S02]  /*dc90*/  NOP ;  /* 0x0000000000007918 */ /* 0x000fc40000000000 */
        /* <DEDUP_REMOVED lines=10> */
[----:B-1----:R1:W2:Y:S02]  /*dd40*/  DFMA R14, R12, R14, R12 ;  /* 0x0000000e0c0e722b */ /* 0x0022a4000000000c */
[----:B-1----:R-:W-:Y:S02]  /*dd50*/  IMAD.MOV.U32 R12, RZ, RZ, 0x0 ;  /* 0x00000000ff0c7424 */ /* 0x002fe400078e00ff */
[----:B------:R-:W-:-:S15]  /*dd60*/  IMAD.MOV.U32 R13, RZ, RZ, 0x40000000 ;  /* 0x40000000ff0d7424 */ /* 0x000fde00078e00ff */
[----:B------:R-:W-:-:S15]  /*dd70*/  NOP ;  /* 0x0000000000007918 */ /* 0x000fde0000000000 */
[----:B------:R-:W-:-:S15]  /*dd80*/  NOP ;  /* 0x0000000000007918 */ /* 0x000fde0000000000 */
[----:B------:R-:W-:-:S15]  /*dd90*/  NOP ;  /* 0x0000000000007918 */ /* 0x000fde0000000000 */
[----:B--2---:R-:W1:Y:S02]  /*dda0*/  DFMA R14, R14, -R12, 1 ;  /* 0x3ff000000e0e742b */ /* 0x004e64000000080c */
[----:B-1----:R-:W-:Y:S02]  /*ddb0*/  FSEL R3, R15, 1.875, !P0 ;  /* 0x3ff000000f037808 */ /* 0x002fe40004000000 */
[----:B------:R-:W-:Y:S02]  /*ddc0*/  FSEL R14, R14, RZ, !P0 ;  /* 0x000000ff0e0e7208 */ /* 0x000fe40004000000 */
[----:B------:R-:W-:Y:S01]  /*ddd0*/  LOP3.LUT R15, R3, 0x80000000, R9, 0xb8, !PT ;  /* 0x80000000030f7812 */ /* 0x000fe200078eb809 */
[----:B------:R-:W-:Y:S06]  /*dde0*/  BRA `(.L_x_3372) ;  /* 0x00000004004c7947 */ /* 0x000fec0003800000 */
.L_x_3371:
        /* <DEDUP_REMOVED lines=83> */
.L_x_3372:
[----:B------:R-:W-:Y:S05]  /*e320*/  BSYNC.RECONVERGENT B0 ;  /* 0x0000000000007941 */ /* 0x000fea0003800200 */
.L_x_3370:
        /* <DEDUP_REMOVED lines=24> */
[----:B-1----:R1:W3:Y:S02]  /*e4b0*/  DFMA R8, R8, R10, R8 ;  /* 0x0000000a0808722b */ /* 0x0022e40000000008 */
[----:B-1-3--:R-:W-:Y:S05]  /*e4c0*/  @P0 BRA `(.L_x_3374) ;  /* 0x0000000000100947 */ /* 0x00afea0003800000 */
[----:B------:R-:W-:Y:S02]  /*e4d0*/  LOP3.LUT R3, R35, 0x7fffffff, RZ, 0xc0, !PT ;  /* 0x7fffffff23037812 */ /* 0x000fe400078ec0ff */
[----:B------:R-:W-:-:S03]  /*e4e0*/  MOV R0, 0xe510 ;  /* 0x0000e51000007802 */ /* 0x000fc60000000f00 */
[----:B------:R-:W-:-:S07]  /*e4f0*/  VIADD R3, R3, 0xfff00000 ;  /* 0xfff0000003037836 */ /* 0x000fce0000000000 */
[----:B0-2--5:R-:W-:Y:S05]  /*e500*/  CALL.REL.NOINC `($__internal_2_$__cuda_sm20_dblrcp_rn_slowpath_v3) ;  /* 0x000000bc00387944 */ /* 0x025fea0003c00000 */
.L_x_3374:
[----:B------:R-:W-:Y:S05]  /*e510*/  BSYNC.RECONVERGENT B0 ;  /* 0x0000000000007941 */ /* 0x000fea0003800200 */
.L_x_3373:
[----:B------:R-:W-:-:S15]  /*e520*/  DMUL R8, R8, R24 ;  /* 0x0000001808087228 */ /* 0x000fde0000000000 */
[----:B------:R-:W-:-:S15]  /*e530*/  NOP ;  /* 0x0000000000007918 */ /* 0x000fde0000000000 */
[----:B------:R-:W-:-:S15]  /*e540*/  NOP ;  /* 0x0000000000007918 */ /* 0x000fde0000000000 */
[----:B------:R-:W-:-:S15]  /*e550*/  NOP ;  /* 0x0000000000007918 */ /* 0x000fde0000000000 */
[----:B------:R-:W-:-:S04]  /*e560*/  NOP ;  /* 0x0000000000007918 */ /* 0x000fc80000000000 */
        /* <DEDUP_REMOVED lines=10> */
[----:B-1----:R2:W1:Y:S02]  /*e610*/  DMUL R28, R6, R28 ;  /* 0x0000001c061c7228 */ /* 0x0024640000000000 */
.L_x_3360:
[----:B------:R-:W-:Y:S05]  /*e620*/  BSYNC.RECONVERGENT B1 ;  /* 0x0000000000017941 */ /* 0x000fea0003800200 */
.L_x_3359:
[----:B-----5:R-:W-:Y:S01]  /*e630*/  VIADD R0, R2, 0x100 ;  /* 0x0000010002007836 */ /* 0x020fe20000000000 */
[----:B------:R-:W-:Y:S04]  /*e640*/  BSSY.RECONVERGENT B1, `(.L_x_3375) ;  /* 0x0000357000017945 */ /* 0x000fe80003800200 */
[----:B------:R-:W-:-:S13]  /*e650*/  ISETP.GE.AND P0, PT, R0, R41, PT ;  /* 0x000000290000720c */ /* 0x000fda0003f06270 */
[----:B------:R-:W-:Y:S05]  /*e660*/  @P0 BRA `(.L_x_3376) ;  /* 0x0000003400500947 */ /* 0x000fea0003800000 */
[----:B------:R-:W-:Y:S01]  /*e670*/  IMAD.MOV.U32 R38, RZ, RZ, 0x652b82fe ;  /* 0x652b82feff267424 */ /* 0x000fe200078e00ff */
[----:B0--34-:R-:W0:Y:S01]  /*e680*/  DADD R26, -RZ, -R18 ;  /* 0x00000000ff1a7229 */ /* 0x019e220000000912 */
[----:B------:R-:W-:Y:S01]  /*e690*/  IMAD.MOV.U32 R39, RZ, RZ, 0x3ff71547 ;  /* 0x3ff71547ff277424 */ /* 0x000fe200078e00ff */
[----:B------:R-:W-:Y:S01]  /*e6a0*/  MOV R15, 0x3f56c16c ;  /* 0x3f56c16c000f7802 */ /* 0x000fe20000000f00 */
[----:B--2---:R-:W-:Y:S01]  /*e6b0*/  IMAD.MOV.U32 R6, RZ, RZ, -0x105c611 ;  /* 0xfefa39efff067424 */ /* 0x004fe200078e00ff */
[----:B------:R-:W-:Y:S01]  /*e6c0*/  BSSY.RECONVERGENT B0, `(.L_x_3377) ;  /* 0x0000079000007945 */ /* 0x000fe20003800200 */
[----:B------:R-:W-:Y:S02]  /*e6d0*/  IMAD.MOV.U32 R7, RZ, RZ, 0x3fe62e42 ;  /* 0x3fe62e42ff077424 */ /* 0x000fe400078e00ff */
[----:B------:R-:W-:Y:S02]  /*e6e0*/  IMAD.MOV.U32 R10, RZ, RZ, 0x3b39803f ;  /* 0x3b39803fff0a7424 */ /* 0x000fe400078e00ff */
[----:B------:R-:W-:-:S02]  /*e6f0*/  IMAD.MOV.U32 R11, RZ, RZ, 0x3c7abc9e ;  /* 0x3c7abc9eff0b7424 */ /* 0x000fc400078e00ff */
[----:B------:R-:W-:Y:S02]  /*e700*/  IMAD.MOV.U32 R12, RZ, RZ, -0x35dec16 ;  /* 0xfca213eaff0c7424 */ /* 0x000fe400078e00ff */
[----:B------:R-:W-:Y:S02]  /*e710*/  IMAD.MOV.U32 R13, RZ, RZ, 0x3e928af3 ;  /* 0x3e928af3ff0d7424 */ /* 0x000fe400078e00ff */
[----:B------:R-:W-:Y:S02]  /*e720*/  IMAD.MOV.U32 R14, RZ, RZ, 0x1852b7af ;  /* 0x1852b7afff0e7424 */ /* 0x000fe400078e00ff */
[----:B------:R-:W-:Y:S02]  /*e730*/  IMAD.MOV.U32 R20, RZ, RZ, 0x11122322 ;  /* 0x11122322ff147424 */ /* 0x000fe400078e00ff */
[----:B------:R-:W-:Y:S02]  /*e740*/  IMAD.MOV.U32 R21, RZ, RZ, 0x3f811111 ;  /* 0x3f811111ff157424 */ /* 0x000fe400078e00ff */
[----:B0-----:R-:W-:-:S02]  /*e750*/  IMAD.MOV.U32 R0, RZ, RZ, R27 ;  /* 0x000000ffff007224 */ /* 0x001fc400078e001b */
[----:B------:R-:W-:Y:S02]  /*e760*/  IMAD.MOV.U32 R24, RZ, RZ, 0x555502a1 ;  /* 0x555502a1ff187424 */ /* 0x000fe400078e00ff */
[----:B------:R-:W-:Y:S01]  /*e770*/  IMAD.MOV.U32 R25, RZ, RZ, 0x3fa55555 ;  /* 0x3fa55555ff197424 */ /* 0x000fe200078e00ff */
[----:B------:R-:W-:Y:S01]  /*e780*/  FSETP.GEU.FTZ.AND P0, PT, |R0|, 4.1917929649353027344, PT ;  /* 0x4086232b0000780b */ /* 0x000fe20003f1e200 */
[----:B------:R-:W-:Y:S02]  /*e790*/  IMAD.MOV.U32 R34, RZ, RZ, 0x55555511 ;  /* 0x55555511ff227424 */ /* 0x000fe400078e00ff */
[----:B------:R-:W-:Y:S02]  /*e7a0*/  IMAD.MOV.U32 R35, RZ, RZ, 0x3fc55555 ;  /* 0x3fc55555ff237424 */ /* 0x000fe400078e00ff */
[----:B------:R-:W-:Y:S02]  /*e7b0*/  IMAD.MOV.U32 R36, RZ, RZ, 0xb ;  /* 0x0000000bff247424 */ /* 0x000fe400078e00ff */
[----:B------:R-:W-:-:S15]  /*e7c0*/  IMAD.MOV.U32 R37, RZ, RZ, 0x3fe00000 ;  /* 0x3fe00000ff257424 */ /* 0x000fde00078e00ff */
[----:B------:R-:W-:-:S15]  /*e7d0*/  NOP ;  /* 0x0000000000007918 */ /* 0x000fde0000000000 */
[----:B------:R-:W-:-:S01]  /*e7e0*/  NOP ;  /* 0x0000000000007918 */ /* 0x000fc20000000000 */
[----:B------:R-:W0:-:S15]  /*e7f0*/  DFMA R38, R18, -R38, 6.75539944105574400000e+15 ;  /* 0x433800001226742b */ /* 0x000e1e0000000826 */
        /* <DEDUP_REMOVED lines=74> */
[----:B0-----:R0:W2:Y:S02]  /*eca0*/  DFMA R44, R44, R8, 1 ;  /* 0x3ff000002c2c742b */ /* 0x0010a40000000008 */
[----:B0-----:R-:W-:Y:S02]  /*ecb0*/  IMAD.MOV.U32 R8, RZ, RZ, 0x652b82fe ;  /* 0x652b82feff087424 */ /* 0x001fe400078e00ff */
[----:B------:R-:W-:Y:S02]  /*ecc0*/  IMAD.MOV.U32 R9, RZ, RZ, 0x3ff71547 ;  /* 0x3ff71547ff097424 */ /* 0x000fe400078e00ff */
[----:B--2---:R-:W-:Y:S02]  /*ecd0*/  IMAD R27, R38, 0x100000, R45 ;  /* 0x00100000261b7824 */ /* 0x004fe400078e022d */
[----:B------:R-:W-:-:S15]  /*ece0*/  IMAD.MOV.U32 R26, RZ, RZ, R44 ;  /* 0x000000ffff1a7224 */ /* 0x000fde00078e002c */
[----:B------:R-:W-:-:S15]  /*ecf0*/  NOP ;  /* 0x0000000000007918 */ /* 0x000fde0000000000 */
[----:B------:R-:W-:-:S15]  /*ed00*/  NOP ;  /* 0x0000000000007918 */ /* 0x000fde0000000000 */
[----:B------:R-:W-:-:S11]  /*ed10*/  NOP ;  /* 0x0000000000007918 */ /* 0x000fd60000000000 */
[----:B------:R0:W2:Y:S02]  /*ed20*/  DFMA R8, R18, R8, 6.75539944105574400000e+15 ;  /* 0x433800001208742b */ /* 0x0000a40000000008 */
[----:B0-2---:R-:W-:Y:S05]  /*ed30*/  @!P0 BRA `(.L_x_3378) ;  /* 0x0000000000448947 */ /* 0x005fea0003800000 */
        /* <DEDUP_REMOVED lines=17> */
.L_x_3378:
[----:B------:R-:W-:Y:S05]  /*ee50*/  BSYNC.RECONVERGENT B0 ;  /* 0x0000000000007941 */ /* 0x000fea0003800200 */
.L_x_3377:
[----:B-1----:R1:W-:Y:S01]  /*ee60*/  STL.64 [R1+0x10], R16 ;  /* 0x0000101001007387 */ /* 0x0023e20000100a00 */
[----:B0-----:R-:W0:Y:S01]  /*ee70*/  DADD R38, R8, -6.75539944105574400000e+15 ;  /* 0xc338000008267429 */ /* 0x001e220000000000 */
[----:B------:R-:W-:Y:S02]  /*ee80*/  IMAD.MOV.U32 R3, RZ, RZ, 0x3ec71dee ;  /* 0x3ec71deeff037424 */ /* 0x000fe400078e00ff */
[----:B------:R3:W-:Y:S04]  /*ee90*/  STL.64 [R1+0x8], R4 ;  /* 0x0000080401007387 */ /* 0x0007e80000100a00 */
[----:B------:R4:W-:Y:S01]  /*eea0*/  STL [R1], R2 ;  /* 0x0000000201007387 */ /* 0x0009e20000100800 */
[----:B-1----:R-:W-:Y:S02]  /*eeb0*/  IMAD.MOV.U32 R16, RZ, RZ, 0x3b39803f ;  /* 0x3b39803fff107424 */ /* 0x002fe400078e00ff */
[----:B------:R-:W-:-:S02]  /*eec0*/  IMAD.MOV.U32 R17, RZ, RZ, 0x3c7abc9e ;  /* 0x3c7abc9eff117424 */ /* 0x000fc400078e00ff */
[----:B---3--:R-:W-:Y:S02]  /*eed0*/  IMAD.MOV.U32 R4, RZ, RZ, -0x35dec16 ;  /* 0xfca213eaff047424 */ /* 0x008fe400078e00ff */
[----:B------:R-:W-:Y:S02]  /*eee0*/  IMAD.MOV.U32 R5, RZ, RZ, 0x3e928af3 ;  /* 0x3e928af3ff057424 */ /* 0x000fe400078e00ff */
[----:B----4-:R-:W-:-:S15]  /*eef0*/  IMAD.MOV.U32 R2, RZ, RZ, 0x62401315 ;  /* 0x62401315ff027424 */ /* 0x010fde00078e00ff */
[----:B------:R-:W-:-:S15]  /*ef00*/  NOP ;  /* 0x0000000000007918 */ /* 0x000fde0000000000 */
[----:B------:R-:W-:-:S15]  /*ef10*/  NOP ;  /* 0x0000000000007918 */ /* 0x000fde0000000000 */
[----:B------:R-:W-:-:S03]  /*ef20*/  NOP ;  /* 0x0000000000007918 */ /* 0x000fc60000000000 */
        /* <DEDUP_REMOVED lines=87> */
.L_x_3380:
[----:B------:R-:W-:Y:S05]  /*f4a0*/  BSYNC.RECONVERGENT B0 ;  /* 0x0000000000007941 */ /* 0x000fea0003800200 */
.L_x_3379:
        /* <DEDUP_REMOVED lines=8> */
[----:B------:R-:W-:-:S15]  /*f530*/  IMAD.MOV.U32 R9, RZ, RZ, R25 ;  /* 0x000000ffff097224 */ /* 0x000fde00078e0019 */
[----:B------:R-:W-:-:S15]  /*f540*/  NOP ;  /* 0x0000000000007918 */ /* 0x000fde0000000000 */
[----:B------:R-:W-:-:S15]  /*f550*/  NOP ;  /* 0x0000000000007918 */ /* 0x000fde0000000000 */
[----:B------:R-:W-:-:S14]  /*f560*/  NOP ;  /* 0x0000000000007918 */ /* 0x000fdc0000000000 */
[----:B------:R-:W0:Y:S02]  /*f570*/  @!P0 DMUL R8, R8, 1.80143985094819840000e+16 ;  /* 0x4350000008088828 */ /* 0x000e240000000000 */
[----:B0-----:R-:W-:Y:S02]  /*f580*/  @!P0 IMAD.MOV.U32 R25, RZ, RZ, R9 ;  /* 0x000000ffff198224 */ /* 0x001fe400078e0009 */
[----:B------:R-:W-:Y:S02]  /*f590*/  @!P0 IMAD.MOV.U32 R24, RZ, RZ, R8 ;  /* 0x000000ffff188224 */ /* 0x000fe400078e0008 */
[----:B------:R-:W-:-:S05]  /*f5a0*/  VIADD R0, R25, 0xffffffff ;  /* 0xffffffff19007836 */ /* 0x000fca0000000000 */
[----:B------:R-:W-:Y:S01]  /*f5b0*/  ISETP.GE.U32.AND P1, PT, R0, 0x7fefffff, PT ;  /* 0x7fefffff0000780c */ /* 0x000fe20003f26070 */
[----:B------:R-:W-:Y:S02]  /*f5c0*/  IMAD.MOV.U32 R0, RZ, RZ, -0x3ff ;  /* 0xfffffc01ff007424 */ /* 0x000fe400078e00ff */
[----:B------:R-:W-:-:S10]  /*f5d0*/  @!P0 IMAD.MOV.U32 R0, RZ, RZ, -0x435 ;  /* 0xfffffbcbff008424 */ /* 0x000fd400078e00ff */
[----:B------:R-:W-:Y:S01]  /*f5e0*/  @P1 MOV R10, 0x0 ;  /* 0x00000000000a1802 */ /* 0x000fe20000000f00 */
[----:B------:R-:W-:Y:S01]  /*f5f0*/  @P1 IMAD.MOV.U32 R11, RZ, RZ, 0x7ff00000 ;  /* 0x7ff00000ff0b1424 */ /* 0x000fe200078e00ff */
[----:B------:R-:W-:-:S15]  /*f600*/  @P1 LOP3.LUT P2, RZ, R9, 0x7fffffff, RZ, 0xc0, !PT ;  /* 0x7fffffff09ff1812 */ /* 0x000fde000784c0ff */
[----:B------:R-:W-:-:S15]  /*f610*/  NOP ;  /* 0x0000000000007918 */ /* 0x000fde0000000000 */
[----:B------:R-:W-:-:S08]  /*f620*/  NOP ;  /* 0x0000000000007918 */ /* 0x000fd00000000000 */
[----:B------:R-:W0:Y:S02]  /*f630*/  @P1 DFMA R10, R8, R10, +INF ;  /* 0x7ff00000080a142b */ /* 0x000e24000000000a */
[----:B0-----:R-:W-:Y:S02]  /*f640*/  @P1 FSEL R12, R10, RZ, P2 ;  /* 0x000000ff0a0c1208 */ /* 0x001fe40001000000 */
[----:B------:R-:W-:Y:S01]  /*f650*/  @P1 FSEL R13, R11, -QNAN , P2 ;  /* 0xfff000000b0d1808 */ /* 0x000fe20001000000 */
[----:B------:R-:W-:Y:S06]  /*f660*/  @P1 BRA `(.L_x_3383) ;  /* 0x0000001000bc1947 */ /* 0x000fec0003800000 */
[C---:B------:R-:W-:Y:S01]  /*f670*/  LOP3.LUT R3, R25.reuse, 0xfffff, RZ, 0xc0, !PT ;  /* 0x000fffff19037812 */ /* 0x040fe200078ec0ff */
[----:B------:R-:W-:Y:S01]  /*f680*/  IMAD.MOV.U32 R8, RZ, RZ, R24 ;  /* 0x000000ffff087224 */ /* 0x000fe200078e0018 */
[----:B------:R-:W-:Y:S01]  /*f690*/  LEA.HI R0, R25, R0, RZ, 0xc ;  /* 0x0000000019007211 */ /* 0x000fe200078f60ff */
[----:B------:R-:W-:Y:S01]  /*f6a0*/  IMAD.MOV.U32 R24, RZ, RZ, RZ ;  /* 0x000000ffff187224 */ /* 0x000fe200078e00ff */
[----:B------:R-:W-:Y:S01]  /*f6b0*/  LOP3.LUT R9, R3, 0x3ff00000, RZ, 0xfc, !PT ;  /* 0x3ff0000003097812 */ /* 0x000fe200078efcff */
[----:B------:R-:W-:Y:S01]  /*f6c0*/  UMOV UR4, 0x80000000 ;  /* 0x8000000000047882 */ /* 0x000fe20000000000 */
[----:B------:R-:W-:Y:S02]  /*f6d0*/  UMOV UR5, 0x43300000 ;  /* 0x4330000000057882 */ /* 0x000fe40000000000 */
[----:B------:R-:W-:-:S13]  /*f6e0*/  ISETP.GE.U32.AND P0, PT, R9, 0x3ff6a09f, PT ;  /* 0x3ff6a09f0900780c */ /* 0x000fda0003f06070 */
[----:B------:R-:W-:Y:S02]  /*f6f0*/  @P0 VIADD R3, R9, 0xfff00000 ;  /* 0xfff0000009030836 */ /* 0x000fe40000000000 */
[----:B------:R-:W-:Y:S02]  /*f700*/  @P0 VIADD R0, R0, 0x1 ;  /* 0x0000000100000836 */ /* 0x000fe40000000000 */
        /* <DEDUP_REMOVED lines=160> */
.L_x_3382:
        /* <DEDUP_REMOVED lines=49> */
[----:B------:R-:W-:Y:S02]  /*10420*/  IMAD.MOV.U32 R0, RZ, RZ, R9 ;  /* 0x000000ffff007224 */ /* 0x000fe400078e0009 */
[----:B------:R-:W-:Y:S02]  /*10430*/  IMAD.MOV.U32 R11, RZ, RZ, R24 ;  /* 0x000000ffff0b7224 */ /* 0x000fe400078e0018 */
[----:B------:R-:W-:-:S07]  /*10440*/  IMAD.MOV.U32 R10, RZ, RZ, R25 ;  /* 0x000000ffff0a7224 */ /* 0x000fce00078e0019 */
[----:B-----5:R-:W-:Y:S05]  /*10450*/  CALL.REL.NOINC `($__internal_3_$__cuda_sm20_div_rn_f64_full) ;  /* 0x000000a000f07944 */ /* 0x020fea0003c00000 */
[----:B------:R-:W-:Y:S02]  /*10460*/  IMAD.MOV.U32 R6, RZ, RZ, R0 ;  /* 0x000000ffff067224 */ /* 0x000fe400078e0000 */
[----:B------:R-:W-:-:S07]  /*10470*/  IMAD.MOV.U32 R7, RZ, RZ, R3 ;  /* 0x000000ffff077224 */ /* 0x000fce00078e0003 */
.L_x_3385:
[----:B------:R-:W-:Y:S05]  /*10480*/  BSYNC.RECONVERGENT B3 ;  /* 0x0000000000037941 */ /* 0x000fea0003800200 */
.L_x_3384:
        /* <DEDUP_REMOVED lines=77> */
.L_x_3383:
[----:B------:R-:W-:Y:S05]  /*10960*/  BSYNC.RECONVERGENT B2 ;  /* 0x0000000000027941 */ /* 0x000fea0003800200 */
.L_x_3381:
        /* <DEDUP_REMOVED lines=159> */
.L_x_3387:
        /* <DEDUP_REMOVED lines=83> */
.L_x_3388:
[----:B------:R-:W-:Y:S05]  /*11890*/  BSYNC.RECONVERGENT B0 ;  /* 0x0000000000007941 */ /* 0x000fea0003800200 */
.L_x_3386:
        /* <DEDUP_REMOVED lines=26> */
[----:B------:R-:W-:Y:S01]  /*11a40*/  LOP3.LUT R3, R27, 0x7fffffff, RZ, 0xc0, !PT ;  /* 0x7fffffff1b037812 */ /* 0x000fe200078ec0ff */
[----:B------:R-:W-:Y:S01]  /*11a50*/  IMAD.MOV.U32 R34, RZ, RZ, R26 ;  /* 0x000000ffff227224 */ /* 0x000fe200078e001a */
[----:B------:R-:W-:Y:S01]  /*11a60*/  MOV R0, 0x11aa0 ;  /* 0x00011aa000007802 */ /* 0x000fe20000000f00 */
[----:B------:R-:W-:Y:S02]  /*11a70*/  IMAD.MOV.U32 R35, RZ, RZ, R27 ;  /* 0x000000ffff237224 */ /* 0x000fe400078e001b */
[----:B------:R-:W-:-:S07]  /*11a80*/  VIADD R3, R3, 0xfff00000 ;  /* 0xfff0000003037836 */ /* 0x000fce0000000000 */
[----:B0-2--5:R-:W-:Y:S05]  /*11a90*/  CALL.REL.NOINC `($__internal_2_$__cuda_sm20_dblrcp_rn_slowpath_v3) ;  /* 0x0000008400d47944 */ /* 0x025fea0003c00000 */
.L_x_3390:
[----:B------:R-:W-:Y:S05]  /*11aa0*/  BSYNC.RECONVERGENT B0 ;  /* 0x0000000000007941 */ /* 0x000fea0003800200 */
.L_x_3389:
        /* <DEDUP_REMOVED lines=15> */
[----:B0-----:R0:W1:Y:S02]  /*11ba0*/  DMUL R24, R6, R30 ;  /* 0x0000001e06187228 */ /* 0x0010640000000000 */
.L_x_3376:
[----:B------:R-:W-:Y:S05]  /*11bb0*/  BSYNC.RECONVERGENT B1 ;  /* 0x0000000000017941 */ /* 0x000fea0003800200 */
.L_x_3375:
[----:B-----5:R-:W-:Y:S01]  /*11bc0*/  VIADD R0, R2, 0x180 ;  /* 0x0000018002007836 */ /* 0x020fe20000000000 */
[----:B------:R-:W-:Y:S04]  /*11bd0*/  BSSY.RECONVERGENT B1, `(.L_x_3391) ;  /* 0x0000355000017945 */ /* 0x000fe80003800200 */
[----:B------:R-:W-:-:S13]  /*11be0*/  ISETP.GE.AND P0, PT, R0, R41, PT ;  /* 0x000000290000720c */ /* 0x000fda0003f06270 */
[----:B------:R-:W-:Y:S05]  /*11bf0*/  @P0 BRA `(.L_x_3392) ;  /* 0x0000003400480947 */ /* 0x000fea0003800000 */
[----:B------:R-:W-:Y:S01]  /*11c00*/  MOV R38, 0x652b82fe ;  /* 0x652b82fe00267802 */ /* 0x000fe20000000f00 */
[----:B------:R-:W-:Y:S01]  /*11c10*/  IMAD.MOV.U32 R39, RZ, RZ, 0x3ff71547 ;  /* 0x3ff71547ff277424 */ /* 0x000fe200078e00ff */
[----:B01-3--:R-:W0:Y:S01]  /*11c20*/  DADD R26, -RZ, -R16 ;  /* 0x00000000ff1a7229 */ /* 0x00be220000000910 */
[----:B--2---:R-:W-:Y:S01]  /*11c30*/  IMAD.MOV.U32 R6, RZ, RZ, -0x105c611 ;  /* 0xfefa39efff067424 */ /* 0x004fe200078e00ff */
[----:B------:R-:W-:Y:S01]  /*11c40*/  BSSY.RECONVERGENT B0, `(.L_x_3393) ;  /* 0x000007f000007945 */ /* 0x000fe20003800200 */
[----:B------:R-:W-:Y:S02]  /*11c50*/  IMAD.MOV.U32 R7, RZ, RZ, 0x3fe62e42 ;  /* 0x3fe62e42ff077424 */ /* 0x000fe400078e00ff */
[----:B------:R-:W-:Y:S02]  /*11c60*/  IMAD.MOV.U32 R10, RZ, RZ, 0x3b39803f ;  /* 0x3b39803fff0a7424 */ /* 0x000fe400078e00ff */
[----:B------:R-:W-:Y:S02]  /*11c70*/  IMAD.MOV.U32 R11, RZ, RZ, 0x3c7abc9e ;  /* 0x3c7abc9eff0b7424 */ /* 0x000fe400078e00ff */
[----:B------:R-:W-:-:S02]  /*11c80*/  IMAD.MOV.U32 R12, RZ, RZ, -0x35dec16 ;  /* 0xfca213eaff0c7424 */ /* 0x000fc400078e00ff */
[----:B------:R-:W-:Y:S02]  /*11c90*/  IMAD.MOV.U32 R13, RZ, RZ, 0x3e928af3 ;  /* 0x3e928af3ff0d7424 */ /* 0x000fe400078e00ff */
[----:B------:R-:W-:Y:S02]  /*11ca0*/  IMAD.MOV.U32 R14, RZ, RZ, 0x1852b7af ;  /* 0x1852b7afff0e7424 */ /* 0x000fe400078e00ff */
[----:B------:R-:W-:Y:S02]  /*11cb0*/  IMAD.MOV.U32 R15, RZ, RZ, 0x3f56c16c ;  /* 0x3f56c16cff0f7424 */ /* 0x000fe400078e00ff */
[----:B----4-:R-:W-:Y:S02]  /*11cc0*/  IMAD.MOV.U32 R18, RZ, RZ, 0x11122322 ;  /* 0x11122322ff127424 */ /* 0x010fe400078e00ff */
[----:B------:R-:W-:Y:S02]  /*11cd0*/  IMAD.MOV.U32 R19, RZ, RZ, 0x3f811111 ;  /* 0x3f811111ff137424 */ /* 0x000fe400078e00ff */
[----:B------:R-:W-:-:S02]  /*11ce0*/  IMAD.MOV.U32 R20, RZ, RZ, 0x555502a1 ;  /* 0x555502a1ff147424 */ /* 0x000fc400078e00ff */
[----:B------:R-:W-:Y:S02]  /*11cf0*/  IMAD.MOV.U32 R21, RZ, RZ, 0x3fa55555 ;  /* 0x3fa55555ff157424 */ /* 0x000fe400078e00ff */
[----:B0-----:R-:W-:Y:S02]  /*11d00*/  IMAD.MOV.U32 R0, RZ, RZ, R27 ;  /* 0x000000ffff007224 */ /* 0x001fe400078e001b */
[----:B------:R-:W-:Y:S02]  /*11d10*/  IMAD.MOV.U32 R30, RZ, RZ, 0x55555511 ;  /* 0x55555511ff1e7424 */ /* 0x000fe400078e00ff */
[----:B------:R-:W-:Y:S01]  /*11d20*/  IMAD.MOV.U32 R31, RZ, RZ, 0x3fc55555 ;  /* 0x3fc55555ff1f7424 */ /* 0x000fe200078e00ff */
[----:B------:R-:W-:Y:S01]  /*11d30*/  FSETP.GEU.FTZ.AND P0, PT, |R0|, 4.1917929649353027344, PT ;  /* 0x4086232b0000780b */ /* 0x000fe20003f1e200 */
        /* <DEDUP_REMOVED lines=79> */
[----:B0-----:R0:W1:Y:S02]  /*12230*/  DFMA R44, R44, R8, 1 ;  /* 0x3ff000002c2c742b */ /* 0x0010640000000008 */
[----:B0-----:R-:W-:Y:S02]  /*12240*/  IMAD.MOV.U32 R8, RZ, RZ, 0x652b82fe ;  /* 0x652b82feff087424 */ /* 0x001fe400078e00ff */
[----:B------:R-:W-:Y:S02]  /*12250*/  IMAD.MOV.U32 R9, RZ, RZ, 0x3ff71547 ;  /* 0x3ff71547ff097424 */ /* 0x000fe400078e00ff */
[----:B-1----:R-:W-:Y:S02]  /*12260*/  IMAD R27, R38, 0x100000, R45 ;  /* 0x00100000261b7824 */ /* 0x002fe400078e022d */
[----:B------:R-:W-:-:S15]  /*12270*/  IMAD.MOV.U32 R26, RZ, RZ, R44 ;  /* 0x000000ffff1a7224 */ /* 0x000fde00078e002c */
[----:B------:R-:W-:-:S15]  /*12280*/  NOP ;  /* 0x0000000000007918 */ /* 0x000fde0000000000 */
[----:B------:R-:W-:-:S15]  /*12290*/  NOP ;  /* 0x0000000000007918 */ /* 0x000fde0000000000 */
[----:B------:R-:W-:-:S11]  /*122a0*/  NOP ;  /* 0x0000000000007918 */ /* 0x000fd60000000000 */
[----:B------:R-:W0:-:S15]  /*122b0*/  DFMA R8, R16, R8, 6.75539944105574400000e+15 ;  /* 0x433800001008742b */ /* 0x000e1e0000000008 */
[----:B------:R-:W-:-:S15]  /*122c0*/  NOP ;  /* 0x0000000000007918 */ /* 0x000fde0000000000 */
[----:B------:R-:W-:-:S15]  /*122d0*/  NOP ;  /* 0x0000000000007918 */ /* 0x000fde0000000000 */
[----:B------:R-:W-:-:S15]  /*122e0*/  NOP ;  /* 0x0000000000007918 */ /* 0x000fde0000000000 */
[----:B------:R-:W-:-:S04]  /*122f0*/  NOP ;  /* 0x0000000000007918 */ /* 0x000fc80000000000 */
[----:B0-----:R0:W1:Y:S02]  /*12300*/  DADD R36, R8, -6.75539944105574400000e+15 ;  /* 0xc338000008247429 */ /* 0x0010640000000000 */
[----:B01----:R-:W-:Y:S05]  /*12310*/  @!P0 BRA `(.L_x_3394) ;  /* 0x0000000000448947 */ /* 0x003fea0003800000 */
        /* <DEDUP_REMOVED lines=17> */
.L_x_3394:
[----:B------:R-:W-:Y:S05]  /*12430*/  BSYNC.RECONVERGENT B0 ;  /* 0x0000000000007941 */ /* 0x000fea0003800200 */
.L_x_3393:
[----:B------:R2:W-:Y:S01]  /*12440*/  STL.64 [R1+0x8], R4 ;  /* 0x0000080401007387 */ /* 0x0005e20000100a00 */
[----:B0-----:R-:W0:Y:S01]  /*12450*/  DFMA R38, R36, -R6, R16 ;  /* 0x800000062426722b */ /* 0x001e220000000010 */
[----:B------:R-:W-:Y:S02]  /*12460*/  IMAD.MOV.U32 R3, RZ, RZ, 0x3e928af3 ;  /* 0x3e928af3ff037424 */ /* 0x000fe400078e00ff */
[----:B------:R3:W-:Y:S01]  /*12470*/  STL [R1], R2 ;  /* 0x0000000201007387 */ /* 0x0007e20000100800 */
[----:B------:R-:W-:Y:S02]  /*12480*/  IMAD.MOV.U32 R44, RZ, RZ, 0x62401315 ;  /* 0x62401315ff2c7424 */ /* 0x000fe400078e00ff */
[----:B------:R-:W-:Y:S02]  /*12490*/  IMAD.MOV.U32 R45, RZ, RZ, 0x3ec71dee ;  /* 0x3ec71deeff2d7424 */ /* 0x000fe400078e00ff */
[----:B--2---:R-:W-:Y:S01]  /*124a0*/  IMAD.MOV.U32 R4, RZ, RZ, 0x3b39803f ;  /* 0x3b39803fff047424 */ /* 0x004fe200078e00ff */
[----:B------:R-:W-:Y:S01]  /*124b0*/  MOV R5, 0x3c7abc9e ;  /* 0x3c7abc9e00057802 */ /* 0x000fe20000000f00 */
[----:B---3--:R-:W-:-:S15]  /*124c0*/  IMAD.MOV.U32 R2, RZ, RZ, -0x35dec16 ;  /* 0xfca213eaff027424 */ /* 0x008fde00078e00ff */
[----:B------:R-:W-:-:S15]  /*124d0*/  NOP ;  /* 0x0000000000007918 */ /* 0x000fde0000000000 */
[----:B------:R-:W-:-:S15]  /*124e0*/  NOP ;  /* 0x0000000000007918 */ /* 0x000fde0000000000 */
[----:B------:R-:W-:-:S09]  /*124f0*/  NOP ;  /* 0x0000000000007918 */ /* 0x000fd20000000000 */
[----:B0-----:R0:W2:Y:S02]  /*12500*/  DFMA R38, R36, -R4, R38 ;  /* 0x800000042426722b */ /* 0x0010a40000000026 */
[----:B0-----:R-:W-:Y:S01]  /*12510*/  IMAD.MOV.U32 R36, RZ, RZ, 0x69ce2bdf ;  /* 0x69ce2bdfff247424 */ /* 0x001fe200078e00ff */
[----:B------:R0:W5:Y:S01]  /*12520*/  LDL.LU.64 R4, [R1+0x8] ;  /* 0x0000080001047983 */ /* 0x0001620000300a00 */
[----:B------:R-:W-:-:S15]  /*12530*/  IMAD.MOV.U32 R37, RZ, RZ, 0x3e5ade15 ;  /* 0x3e5ade15ff257424 */ /* 0x000fde00078e00ff */
[----:B------:R-:W-:-:S15]  /*12540*/  NOP ;  /* 0x0000000000007918 */ /* 0x000fde0000000000 */
[----:B------:R-:W-:-:S15]  /*12550*/  NOP ;  /* 0x0000000000007918 */ /* 0x000fde0000000000 */
[----:B------:R-:W-:-:S15]  /*12560*/  NOP ;  /* 0x0000000000007918 */ /* 0x000fde0000000000 */
[----:B--2---:R2:W3:Y:S02]  /*12570*/  DFMA R36, R38, R36, R2 ;  /* 0x000000242624722b */ /* 0x0044e40000000002 */
[----:B--2---:R0:W5:Y:S01]  /*12580*/  LDL.LU R2, [R1] ;  /* 0x0000000001027983 */ /* 0x0041620000300800 */
[----:B------:R-:W-:Y:S01]  /*12590*/  FSETP.GEU.FTZ.AND P0, PT, |R17|, 4.1917929649353027344, PT ;  /* 0x4086232b1100780b */ /* 0x000fe20003f1e200 */
[----:B------:R-:W-:-:S15]  /*125a0*/  BSSY.RECONVERGENT B0, `(.L_x_3395) ;  /* 0x0000047000007945 */ /* 0x000fde0003800200 */
[----:B------:R-:W-:-:S15]  /*125b0*/  NOP ;  /* 0x0000000000007918 */ /* 0x000fde0000000000 */
[----:B------:R-:W-:-:S15]  /*125c0*/  NOP ;  /* 0x0000000000007918 */ /* 0x000fde0000000000 */
[----:B------:R-:W-:-:S15]  /*125d0*/  NOP ;  /* 0x0000000000007918 */ /* 0x000fde0000000000 */
[----:B---3--:R-:W2:-:S15]  /*125e0*/  DFMA R36, R38, R36, R44 ;  /* 0x000000242624722b */ /* 0x008e9e000000002c */
[----:B------:R-:W-:-:S15]  /*125f0*/  NOP ;  /* 0x0000000000007918 */ /* 0x000fde0000000000 */
[----:B------:R-:W-:-:S15]  /*12600*/  NOP ;  /* 0x0000000000007918 */ /* 0x000fde0000000000 */
[----:B------:R-:W-:-:S15]  /*12610*/  NOP ;  /* 0x0000000000007918 */ /* 0x000fde0000000000 */
[----:B------:R-:W-:-:S04]  /*12620*/  NOP ;  /* 0x0000000000007918 */ /* 0x000fc80000000000 */
[----:B--2---:R-:W2:-:S15]  /*12630*/  DFMA R36, R38, R36, R10 ;  /* 0x000000242624722b */ /* 0x004e9e000000000a */
        /* <DEDUP_REMOVED lines=34> */
[----:B--2---:R-:W2:-:S15]  /*12860*/  DFMA R36, R38, R36, 1 ;  /* 0x3ff000002624742b */ /* 0x004e9e0000000024 */
[----:B------:R-:W-:-:S15]  /*12870*/  NOP ;  /* 0x0000000000007918 */ /* 0x000fde0000000000 */
[----:B------:R-:W-:-:S15]  /*12880*/  NOP ;  /* 0x0000000000007918 */ /* 0x000fde0000000000 */
[----:B------:R-:W-:-:S15]  /*12890*/  NOP ;  /* 0x0000000000007918 */ /* 0x000fde0000000000 */
[----:B------:R-:W-:-:S04]  /*128a0*/  NOP ;  /* 0x0000000000007918 */ /* 0x000fc80000000000 */
[----:B--2---:R-:W2:Y:S02]  /*128b0*/  DFMA R36, R38, R36, 1 ;  /* 0x3ff000002624742b */ /* 0x004ea40000000024 */
[----:B--2---:R-:W-:Y:S02]  /*128c0*/  IMAD R19, R8, 0x100000, R37 ;  /* 0x0010000008137824 */ /* 0x004fe400078e0225 */
        /* <DEDUP_REMOVED lines=19> */
[----:B------:R0:W2:Y:S02]  /*12a00*/  @!P0 DMUL R18, R8, R10 ;  /* 0x0000000a08128228 */ /* 0x0000a40000000000 */
.L_x_3396:
[----:B------:R-:W-:Y:S05]  /*12a10*/  BSYNC.RECONVERGENT B0 ;  /* 0x0000000000007941 */ /* 0x000fea0003800200 */
.L_x_3395:
[C---:B--2---:R-:W-:Y:S01]  /*12a20*/  FSETP.GEU.FTZ.AND P1, PT, R19.reuse, 1.7916666269302368164, PT ;  /* 0x3fe555551300780b */ /* 0x044fe20003f3e000 */
[----:B------:R-:W-:Y:S01]  /*12a30*/  BSSY.RECONVERGENT B2, `(.L_x_3397) ;  /* 0x000014a000027945 */ /* 0x000fe20003800200 */
[----:B------:R-:W-:Y:S01]  /*12a40*/  FSETP.GT.FTZ.AND P0, PT, R19, -1.6999999284744262695, PT ;  /* 0xbfd999991300780b */ /* 0x000fe20003f14000 */
[----:B-1----:R-:W1:-:S12]  /*12a50*/  DADD R26, R26, 1 ;  /* 0x3ff000001a1a7429 */ /* 0x002e580000000000 */
        /* <DEDUP_REMOVED lines=194> */
.L_x_3398:
        /* <DEDUP_REMOVED lines=53> */
[----:B------:R-:W-:Y:S01]  /*139d0*/  MOV R6, R0 ;  /* 0x0000000000067202 */ /* 0x000fe20000000f00 */
[----:B------:R-:W-:-:S07]  /*139e0*/  IMAD.MOV.U32 R7, RZ, RZ, R3 ;  /* 0x000000ffff077224 */ /* 0x000fce00078e0003 */
.L_x_3401:
[----:B------:R-:W-:Y:S05]  /*139f0*/  BSYNC.RECONVERGENT B3 ;  /* 0x0000000000037941 */ /* 0x000fea0003800200 */
.L_x_3400:
        /* <DEDUP_REMOVED lines=77> */
.L_x_3399:
[----:B------:R-:W-:Y:S05]  /*13ed0*/  BSYNC.RECONVERGENT B2 ;  /* 0x0000000000027941 */ /* 0x000fea0003800200 */
.L_x_3397:
        /* <DEDUP_REMOVED lines=15> */
[----:B0-----:R-:W-:Y:S02]  /*13fd0*/  IMAD.MOV.U32 R18, RZ, RZ, -0x7649667 ;  /* 0xf89b6999ff127424 */ /* 0x001fe400078e00ff */
        /* <DEDUP_REMOVED lines=143> */
.L_x_3403:
        /* <DEDUP_REMOVED lines=83> */
.L_x_3404:
[----:B------:R-:W-:Y:S05]  /*14e00*/  BSYNC.RECONVERGENT B0 ;  /* 0x0000000000007941 */ /* 0x000fea0003800200 */
.L_x_3402:
        /* <DEDUP_REMOVED lines=32> */
.L_x_3406:
[----:B------:R-:W-:Y:S05]  /*15010*/  BSYNC.RECONVERGENT B0 ;  /* 0x0000000000007941 */ /* 0x000fea0003800200 */
.L_x_3405:
        /* <DEDUP_REMOVED lines=15> */
[----:B-1----:R1:W2:Y:S02]  /*15110*/  DMUL R16, R6, R32 ;  /* 0x0000002006107228 */ /* 0x0022a40000000000 */
.L_x_3392:
[----:B------:R-:W-:Y:S05]  /*15120*/  BSYNC.RECONVERGENT B1 ;  /* 0x0000000000017941 */ /* 0x000fea0003800200 */
.L_x_3391:
[----:B0---4-:R-:W0:Y:S01]  /*15130*/  LDC.U8 R18, c[0x0][0x3b0] ;  /* 0x0000ec00ff127b82 */ /* 0x011e220000000000 */
[----:B-----5:R-:W-:Y:S01]  /*15140*/  ISETP.GE.AND P0, PT, R2, R41, PT ;  /* 0x000000290200720c */ /* 0x020fe20003f06270 */
[----:B------:R-:W-:Y:S04]  /*15150*/  BSSY.RECONVERGENT B7, `(.L_x_3407) ;  /* 0x00003ce000077945 */ /* 0x000fe80003800200 */
[----:B------:R-:W-:Y:S08]  /*15160*/  BSSY.RELIABLE B6, `(.L_x_3408) ;  /* 0x0000292000067945 */ /* 0x000ff00003800100 */
[----:B------:R-:W-:Y:S05]  /*15170*/  @P0 BRA `(.L_x_3409) ;  /* 0x0000002800340947 */ /* 0x000fea0003800000 */
[----:B------:R-:W4:Y:S01]  /*15180*/  LDCU UR4, c[0x0][0x3b4] ;  /* 0x00007680ff0477ac */ /* 0x000f220008000800 */
[----:B------:R-:W5:Y:S01]  /*15190*/  LDC.64 R8, c[0x0][0x388] ;  /* 0x0000e200ff087b82 */ /* 0x000f620000000a00 */
[----:B------:R-:W-:Y:S01]  /*151a0*/  IMAD R0, R42, 0x200, R2 ;  /* 0x000002002a007824 */ /* 0x000fe200078e0202 */
[----:B0-----:R-:W-:-:S03]  /*151b0*/  PRMT R2, R18, 0x9910, RZ ;  /* 0x0000991012027816 */ /* 0x001fc600000000ff */
[----:B----4-:R-:W-:Y:S02]  /*151c0*/  IMAD R3, R0, UR4, RZ ;  /* 0x0000000400037c24 */ /* 0x010fe4000f8e02ff */
[----:B------:R-:W-:-:S05]  /*151d0*/  IMAD.MOV.U32 R0, RZ, RZ, R2 ;  /* 0x000000ffff007224 */ /* 0x000fca00078e0002 */
[----:B------:R-:W-:Y:S02]  /*151e0*/  ISETP.GT.AND P0, PT, R0, 0x9, PT ;  /* 0x000000090000780c */ /* 0x000fe40003f04270 */
[----:B-----5:R-:W-:-:S05]  /*151f0*/  IADD3 R8, P1, PT, R3, R8, RZ ;  /* 0x0000000803087210 */ /* 0x020fca0007f3e0ff */
        /* <DEDUP_REMOVED lines=10> */
[----:B-1----:R-:W0:Y:S01]  /*152a0*/  F2I.F64.TRUNC R5, R4 ;  /* 0x0000000400057311 */ /* 0x002e22000030d100 */
[----:B------:R-:W-:Y:S01]  /*152b0*/  IMAD.MOV.U32 R2, RZ, RZ, R22 ;  /* 0x000000ffff027224 */ /* 0x000fe200078e0016 */
[----:B0-----:R0:W-:Y:S01]  /*152c0*/  STG.E.U8 desc[UR36][R8.64], R5 ;  /* 0x0000000508007986 */ /* 0x0011e2000c101124 */
[----:B------:R-:W-:Y:S05]  /*152d0*/  BRA `(.L_x_3415) ;  /* 0x0000001000e87947 */ /* 0x000fea0003800000 */
.L_x_3413:
[----:B-1----:R-:W0:Y:S01]  /*152e0*/  F2I.S64.F64.TRUNC R4, R4 ;  /* 0x0000000400047311 */ /* 0x002e22000030d900 */
[----:B------:R-:W-:Y:S02]  /*152f0*/  IMAD.MOV.U32 R2, RZ, RZ, R22 ;  /* 0x000000ffff027224 */ /* 0x000fe400078e0016 */
[----:B0-----:R-:W-:-:S05]  /*15300*/  IMAD.MOV.U32 R3, RZ, RZ, R4 ;  /* 0x000000ffff037224 */ /* 0x001fca00078e0004 */
[----:B------:R0:W-:Y:S01]  /*15310*/  STG.E.U8 desc[UR36][R8.64], R3 ;  /* 0x0000000308007986 */ /* 0x0001e2000c101124 */
[----:B------:R-:W-:Y:S05]  /*15320*/  BRA `(.L_x_3415) ;  /* 0x0000001000d47947 */ /* 0x000fea0003800000 */
.L_x_3412:
[----:B------:R-:W-:-:S13]  /*15330*/  ISETP.NE.AND P0, PT, R0, 0x2, PT ;  /* 0x000000020000780c */ /* 0x000fda0003f05270 */
[----:B------:R-:W-:Y:S05]  /*15340*/  @!P0 BRA `(.L_x_3416) ;  /* 0x0000000000308947 */ /* 0x000fea0003800000 */
[----:B------:R-:W-:-:S13]  /*15350*/  ISETP.NE.AND P0, PT, R0, 0x3, PT ;  /* 0x000000030000780c */ /* 0x000fda0003f05270 */
[----:B------:R-:W-:Y:S05]  /*15360*/  @!P0 BRA `(.L_x_3417) ;  /* 0x0000000000188947 */ /* 0x000fea0003800000 */
[----:B------:R-:W-:-:S13]  /*15370*/  ISETP.NE.AND P0, PT, R0, 0x4, PT ;  /* 0x000000040000780c */ /* 0x000fda0003f05270 */
[----:B------:R-:W-:Y:S05]  /*15380*/  @P0 BRA `(.L_x_3414) ;  /* 0x0000000c00f40947 */ /* 0x000fea0003800000 */
[----:B-1----:R-:W0:Y:S01]  /*15390*/  F2I.S64.F64.TRUNC R4, R4 ;  /* 0x0000000400047311 */ /* 0x002e22000030d900 */
[----:B------:R-:W-:Y:S01]  /*153a0*/  IMAD.MOV.U32 R2, RZ, RZ, R22 ;  /* 0x000000ffff027224 */ /* 0x000fe200078e0016 */
[----:B0-----:R0:W-:Y:S01]  /*153b0*/  STG.E.64 desc[UR36][R8.64], R4 ;  /* 0x0000000408007986 */ /* 0x0011e2000c101b24 */
[----:B------:R-:W-:Y:S05]  /*153c0*/  BRA `(.L_x_3415) ;  /* 0x0000001000ac7947 */ /* 0x000fea0003800000 */
.L_x_3417:
[----:B-1----:R-:W0:Y:S01]  /*153d0*/  F2I.F64.TRUNC R5, R4 ;  /* 0x0000000400057311 */ /* 0x002e22000030d100 */
[----:B------:R-:W-:Y:S01]  /*153e0*/  IMAD.MOV.U32 R2, RZ, RZ, R22 ;  /* 0x000000ffff027224 */ /* 0x000fe200078e0016 */
[----:B0-----:R0:W-:Y:S01]  /*153f0*/  STG.E desc[UR36][R8.64], R5 ;  /* 0x0000000508007986 */ /* 0x0011e2000c101924 */
[----:B------:R-:W-:Y:S05]  /*15400*/  BRA `(.L_x_3415) ;  /* 0x00000010009c7947 */ /* 0x000fea0003800000 */
.L_x_3416:
[----:B-1----:R-:W0:Y:S01]  /*15410*/  F2I.F64.TRUNC R5, R4 ;  /* 0x0000000400057311 */ /* 0x002e22000030d100 */
[----:B------:R-:W-:Y:S01]  /*15420*/  IMAD.MOV.U32 R2, RZ, RZ, R22 ;  /* 0x000000ffff027224 */ /* 0x000fe200078e0016 */
[----:B0-----:R0:W-:Y:S01]  /*15430*/  STG.E.U16 desc[UR36][R8.64], R5 ;  /* 0x0000000508007986 */ /* 0x0011e2000c101524 */
[----:B------:R-:W-:Y:S05]  /*15440*/  BRA `(.L_x_3415) ;  /* 0x00000010008c7947 */ /* 0x000fea0003800000 */
.L_x_3411:
[----:B------:R-:W-:-:S13]  /*15450*/  ISETP.GT.AND P0, PT, R0, 0x6, PT ;  /* 0x000000060000780c */ /* 0x000fda0003f04270 */
[----:B------:R-:W-:Y:S05]  /*15460*/  @P0 BRA `(.L_x_3418) ;  /* 0x0000000000740947 */ /* 0x000fea0003800000 */
[----:B------:R-:W-:-:S13]  /*15470*/  ISETP.NE.AND P0, PT, R0, 0x5, PT ;  /* 0x000000050000780c */ /* 0x000fda0003f05270 */
[----:B------:R-:W-:Y:S05]  /*15480*/  @!P0 BRA `(.L_x_3419) ;  /* 0x0000000000388947 */ /* 0x000fea0003800000 */
[----:B------:R-:W-:-:S13]  /*15490*/  ISETP.NE.AND P0, PT, R0, 0x6, PT ;  /* 0x000000060000780c */ /* 0x000fda0003f05270 */
[----:B------:R-:W-:Y:S05]  /*154a0*/  @P0 BRA `(.L_x_3414) ;  /* 0x0000000c00ac0947 */ /* 0x000fea0003800000 */
[----:B------:R-:W-:Y:S01]  /*154b0*/  UMOV UR4, 0xf0000000 ;  /* 0xf000000000047882 */ /* 0x000fe20000000000 */
[----:B------:R-:W-:Y:S01]  /*154c0*/  UMOV UR5, 0x380fffff ;  /* 0x380fffff00057882 */ /* 0x000fe20000000000 */
[----:B-1----:R-:W0:-:S15]  /*154d0*/  F2F.F32.F64 R3, R4 ;  /* 0x0000000400037310 */ /* 0x002e1e0000301000 */
[----:B------:R-:W-:-:S15]  /*154e0*/  NOP ;  /* 0x0000000000007918 */ /* 0x000fde0000000000 */
[----:B------:R-:W-:-:S15]  /*154f0*/  NOP ;  /* 0x0000000000007918 */ /* 0x000fde0000000000 */
[----:B------:R-:W-:-:S15]  /*15500*/  NOP ;  /* 0x0000000000007918 */ /* 0x000fde0000000000 */
[----:B------:R-:W-:-:S04]  /*15510*/  NOP ;  /* 0x0000000000007918 */ /* 0x000fc80000000000 */
[----:B------:R-:W0:Y:S01]  /*15520*/  DSETP.GEU.AND P0, PT, |R4|, UR4, PT ;  /* 0x0000000404007e2a */ /* 0x000e22000bf0e200 */
[----:B------:R-:W-:Y:S02]  /*15530*/  IMAD.MOV.U32 R2, RZ, RZ, R22 ;  /* 0x000000ffff027224 */ /* 0x000fe400078e0016 */
[----:B0-----:R-:W-:-:S05]  /*15540*/  @!P0 FMUL R3, R3, 1.175494350822287508e-38 ;  /* 0x0080000003038820 */ /* 0x001fca0000400000 */
[----:B------:R0:W-:Y:S01]  /*15550*/  STG.E desc[UR36][R8.64], R3 ;  /* 0x0000000308007986 */ /* 0x0001e2000c101924 */
[----:B------:R-:W-:Y:S05]  /*15560*/  BRA `(.L_x_3415) ;  /* 0x0000001000447947 */ /* 0x000fea0003800000 */
.L_x_3419:
        /* <DEDUP_REMOVED lines=10> */
[----:B------:R-:W-:-:S05]  /*15610*/  F2FP.F16.F32.PACK_AB R0, RZ, R0 ;  /* 0x00000000ff00723e */ /* 0x000fca00000000ff */
[----:B------:R0:W-:Y:S01]  /*15620*/  STG.E.U16 desc[UR36][R8.64], R0 ;  /* 0x0000000008007986 */ /* 0x0001e2000c101524 */
[----:B------:R-:W-:Y:S05]  /*15630*/  BRA `(.L_x_3415) ;  /* 0x0000001000107947 */ /* 0x000fea0003800000 */
.L_x_3418:
[----:B------:R-:W-:-:S13]  /*15640*/  ISETP.NE.AND P0, PT, R0, 0x7, PT ;  /* 0x000000070000780c */ /* 0x000fda0003f05270 */
[----:B------:R-:W-:Y:S05]  /*15650*/  @!P0 BRA `(.L_x_3420) ;  /* 0x00000000007c8947 */ /* 0x000fea0003800000 */
[----:B------:R-:W-:-:S13]  /*15660*/  ISETP.NE.AND P0, PT, R0, 0x8, PT ;  /* 0x000000080000780c */ /* 0x000fda0003f05270 */
[----:B------:R-:W-:Y:S05]  /*15670*/  @!P0 BRA `(.L_x_3421) ;  /* 0x00000000003c8947 */ /* 0x000fea0003800000 */
[----:B------:R-:W-:-:S13]  /*15680*/  ISETP.NE.AND P0, PT, R0, 0x9, PT ;  /* 0x000000090000780c */ /* 0x000fda0003f05270 */
[----:B------:R-:W-:Y:S05]  /*15690*/  @P0 BRA `(.L_x_3414) ;  /* 0x0000000c00300947 */ /* 0x000fea0003800000 */
[----:B------:R-:W-:Y:S01]  /*156a0*/  UMOV UR4, 0xf0000000 ;  /* 0xf000000000047882 */ /* 0x000fe20000000000 */
[----:B------:R-:W-:Y:S01]  /*156b0*/  UMOV UR5, 0x380fffff ;  /* 0x380fffff00057882 */ /* 0x000fe20000000000 */
[----:B-12---:R-:W0:-:S15]  /*156c0*/  F2F.F32.F64 R6, R4 ;  /* 0x0000000400067310 */ /* 0x006e1e0000301000 */
[----:B------:R-:W-:-:S15]  /*156d0*/  NOP ;  /* 0x0000000000007918 */ /* 0x000fde0000000000 */
[----:B------:R-:W-:-:S15]  /*156e0*/  NOP ;  /* 0x0000000000007918 */ /* 0x000fde0000000000 */
[----:B------:R-:W-:-:S15]  /*156f0*/  NOP ;  /* 0x0000000000007918 */ /* 0x000fde0000000000 */
[----:B------:R-:W-:-:S04]  /*15700*/  NOP ;  /* 0x0000000000007918 */ /* 0x000fc80000000000 */
[----:B------:R-:W0:Y:S01]  /*15710*/  DSETP.GEU.AND P0, PT, |R4|, UR4, PT ;  /* 0x0000000404007e2a */ /* 0x000e22000bf0e200 */
[----:B------:R-:W-:Y:S02]  /*15720*/  IMAD.MOV.U32 R7, RZ, RZ, RZ ;  /* 0x000000ffff077224 */ /* 0x000fe400078e00ff */
[----:B0-----:R-:W-:Y:S01]  /*15730*/  @!P0 FMUL R6, R6, 1.175494350822287508e-38 ;  /* 0x0080000006068820 */ /* 0x001fe20000400000 */
[----:B------:R-:W-:-:S04]  /*15740*/  IMAD.MOV.U32 R2, RZ, RZ, R22 ;  /* 0x000000ffff027224 */ /* 0x000fc800078e0016 */
[----:B------:R0:W-:Y:S01]  /*15750*/  STG.E.64 desc[UR36][R8.64], R6 ;  /* 0x0000000608007986 */ /* 0x0001e2000c101b24 */
[----:B------:R-:W-:Y:S05]  /*15760*/  BRA `(.L_x_3415) ;  /* 0x0000000c00c47947 */ /* 0x000fea0003800000 */
.L_x_3421:
        /* <DEDUP_REMOVED lines=10> */
[----:B------:R-:W-:-:S04]  /*15810*/  F2FP.F16.F32.PACK_AB R3, RZ, R0 ;  /* 0x00000000ff03723e */ /* 0x000fc800000000ff */
[----:B------:R-:W-:-:S05]  /*15820*/  PRMT R3, R3, 0x5410, RZ ;  /* 0x0000541003037816 */ /* 0x000fca00000000ff */
[----:B------:R0:W-:Y:S01]  /*15830*/  STG.E desc[UR36][R8.64], R3 ;  /* 0x0000000308007986 */ /* 0x0001e2000c101924 */
[----:B------:R-:W-:Y:S05]  /*15840*/  BRA `(.L_x_3415) ;  /* 0x0000000c008c7947 */ /* 0x000fea0003800000 */
.L_x_3420:
[----:B-1----:R0:W-:Y:S01]  /*15850*/  STG.E.64 desc[UR36][R8.64], R4 ;  /* 0x0000000408007986 */ /* 0x0021e2000c101b24 */
[----:B------:R-:W-:Y:S01]  /*15860*/  IMAD.MOV.U32 R2, RZ, RZ, R22 ;  /* 0x000000ffff027224 */ /* 0x000fe200078e0016 */
[----:B------:R-:W-:Y:S06]  /*15870*/  BRA `(.L_x_3415) ;  /* 0x0000000c00807947 */ /* 0x000fec0003800000 */
.L_x_3410:
        /* <DEDUP_REMOVED lines=8> */
[----:B-1----:R-:W0:Y:S01]  /*15900*/  DSETP.NEU.AND P0, PT, R4, RZ, PT ;  /* 0x000000ff0400722a */ /* 0x002e220003f0d000 */
[----:B------:R-:W-:Y:S01]  /*15910*/  IMAD.MOV.U32 R2, RZ, RZ, R22 ;  /* 0x000000ffff027224 */ /* 0x000fe200078e0016 */
[----:B0-----:R-:W-:-:S05]  /*15920*/  SEL R3, RZ, 0x1, !P0 ;  /* 0x00000001ff037807 */ /* 0x001fca0004000000 */
[----:B------:R0:W-:Y:S01]  /*15930*/  STG.E.U8 desc[UR36][R8.64], R3 ;  /* 0x0000000308007986 */ /* 0x0001e2000c101124 */
[----:B------:R-:W-:Y:S05]  /*15940*/  BRA `(.L_x_3415) ;  /* 0x0000000c004c7947 */ /* 0x000fea0003800000 */
.L_x_3424:
[----:B-12---:R-:W-:Y:S01]  /*15950*/  CS2R R6, SRZ ;  /* 0x0000000000067805 */ /* 0x006fe2000001ff00 */
[----:B------:R-:W-:-:S04]  /*15960*/  IMAD.MOV.U32 R2, RZ, RZ, R22 ;  /* 0x000000ffff027224 */ /* 0x000fc800078e0016 */
[----:B------:R0:W-:Y:S01]  /*15970*/  STG.E.128 desc[UR36][R8.64], R4 ;  /* 0x0000000408007986 */ /* 0x0001e2000c101d24 */
[----:B------:R-:W-:Y:S05]  /*15980*/  BRA `(.L_x_3415) ;  /* 0x0000000c003c7947 */ /* 0x000fea0003800000 */
.L_x_3423:
        /* <DEDUP_REMOVED lines=27> */
.L_x_3428:
[----:B------:R-:W-:Y:S05]  /*15b40*/  BSYNC.RECONVERGENT B0 ;  /* 0x0000000000007941 */ /* 0x000fea0003800200 */
.L_x_3427:
[----:B------:R-:W-:Y:S01]  /*15b50*/  LOP3.LUT R3, R0, 0x80, R3, 0xf8, !PT ;  /* 0x0000008000037812 */ /* 0x000fe200078ef803 */
[----:B------:R-:W-:-:S04]  /*15b60*/  IMAD.MOV.U32 R2, RZ, RZ, R22 ;  /* 0x000000ffff027224 */ /* 0x000fc800078e0016 */
[----:B------:R0:W-:Y:S01]  /*15b70*/  STG.E.U8 desc[UR36][R8.64], R3 ;  /* 0x0000000308007986 */ /* 0x0001e2000c101124 */
[----:B------:R-:W-:Y:S05]  /*15b80*/  BRA `(.L_x_3415) ;  /* 0x0000000800bc7947 */ /* 0x000fea0003800000 */
.L_x_3426:
        /* <DEDUP_REMOVED lines=23> */
.L_x_3430:
[----:B------:R-:W-:Y:S05]  /*15d00*/  BSYNC.RECONVERGENT B0 ;  /* 0x0000000000007941 */ /* 0x000fea0003800200 */
.L_x_3429:
[----:B------:R-:W-:Y:S01]  /*15d10*/  LOP3.LUT R3, R0, 0x80, R3, 0xf8, !PT ;  /* 0x0000008000037812 */ /* 0x000fe200078ef803 */
[----:B------:R-:W-:-:S04]  /*15d20*/  IMAD.MOV.U32 R2, RZ, RZ, R22 ;  /* 0x000000ffff027224 */ /* 0x000fc800078e0016 */
[----:B------:R0:W-:Y:S01]  /*15d30*/  STG.E.U8 desc[UR36][R8.64], R3 ;  /* 0x0000000308007986 */ /* 0x0001e2000c101124 */
[----:B------:R-:W-:Y:S05]  /*15d40*/  BRA `(.L_x_3415) ;  /* 0x00000008004c7947 */ /* 0x000fea0003800000 */
.L_x_3425:
        /* <DEDUP_REMOVED lines=10> */
[----:B------:R-:W-:-:S05]  /*15df0*/  F2FP.BF16.F32.PACK_AB R0, RZ, R0 ;  /* 0x00000000ff00723e */ /* 0x000fca00000010ff */
[----:B------:R0:W-:Y:S01]  /*15e00*/  STG.E.U16 desc[UR36][R8.64], R0 ;  /* 0x0000000008007986 */ /* 0x0001e2000c101524 */
[----:B------:R-:W-:Y:S05]  /*15e10*/  BRA `(.L_x_3415) ;  /* 0x0000000800187947 */ /* 0x000fea0003800000 */
.L_x_3422:
        /* <DEDUP_REMOVED lines=8> */
[----:B-1----:R-:W0:Y:S01]  /*15ea0*/  F2I.U32.F64.TRUNC R5, R4 ;  /* 0x0000000400057311 */ /* 0x002e22000030d000 */
[----:B------:R-:W-:Y:S01]  /*15eb0*/  IMAD.MOV.U32 R2, RZ, RZ, R22 ;  /* 0x000000ffff027224 */ /* 0x000fe200078e0016 */
[----:B0-----:R0:W-:Y:S01]  /*15ec0*/  STG.E.U16 desc[UR36][R8.64], R5 ;  /* 0x0000000508007986 */ /* 0x0011e2000c101524 */
[----:B------:R-:W-:Y:S05]  /*15ed0*/  BRA `(.L_x_3415) ;  /* 0x0000000400e87947 */ /* 0x000fea0003800000 */
.L_x_3433:
        /* <DEDUP_REMOVED lines=21> */
.L_x_3436:
[----:B------:R-:W-:-:S04]  /*16030*/  SHF.R.U32.HI R0, RZ, 0x14, R3 ;  /* 0x00000014ff007819 */ /* 0x000fc80000011603 */
[----:B------:R-:W-:-:S04]  /*16040*/  LOP3.LUT R0, R0, 0x1, RZ, 0xc0, !PT ;  /* 0x0000000100007812 */ /* 0x000fc800078ec0ff */
[----:B------:R-:W-:-:S04]  /*16050*/  IADD3 R0, PT, PT, R3, 0x487ffff, R0 ;  /* 0x0487ffff03007810 */ /* 0x000fc80007ffe000 */
[----:B------:R-:W-:-:S04]  /*16060*/  SHF.R.U32.HI R0, RZ, 0x14, R0 ;  /* 0x00000014ff007819 */ /* 0x000fc80000011600 */
[----:B------:R-:W-:-:S07]  /*16070*/  LOP3.LUT R2, R0, 0xff, RZ, 0xc0, !PT ;  /* 0x000000ff00027812 */ /* 0x000fce00078ec0ff */
.L_x_3437:
[----:B------:R-:W-:-:S04]  /*16080*/  SHF.R.U32.HI R3, RZ, 0x18, R3 ;  /* 0x00000018ff037819 */ /* 0x000fc80000011603 */
[----:B------:R-:W-:-:S04]  /*16090*/  LOP3.LUT R2, R2, 0x80, R3, 0xf8, !PT ;  /* 0x0000008002027812 */ /* 0x000fc800078ef803 */
[----:B------:R-:W-:-:S07]  /*160a0*/  PRMT R0, R2, 0x7610, R0 ;  /* 0x0000761002007816 */ /* 0x000fce0000000000 */
.L_x_3435:
[----:B------:R-:W-:Y:S05]  /*160b0*/  BSYNC.RECONVERGENT B0 ;  /* 0x0000000000007941 */ /* 0x000fea0003800200 */
.L_x_3434:
[----:B------:R0:W-:Y:S01]  /*160c0*/  STG.E.U8 desc[UR36][R8.64], R0 ;  /* 0x0000000008007986 */ /* 0x0001e2000c101124 */
[----:B------:R-:W-:Y:S01]  /*160d0*/  IMAD.MOV.U32 R2, RZ, RZ, R22 ;  /* 0x000000ffff027224 */ /* 0x000fe200078e0016 */
[----:B------:R-:W-:Y:S06]  /*160e0*/  BRA `(.L_x_3415) ;  /* 0x0000000400647947 */ /* 0x000fec0003800000 */
.L_x_3432:
        /* <DEDUP_REMOVED lines=21> */
.L_x_3440:
[----:B------:R-:W-:-:S04]  /*16240*/  SHF.R.U32.HI R0, RZ, 0x15, R3 ;  /* 0x00000015ff007819 */ /* 0x000fc80000011603 */
[----:B------:R-:W-:-:S04]  /*16250*/  LOP3.LUT R0, R0, 0x1, RZ, 0xc0, !PT ;  /* 0x0000000100007812 */ /* 0x000fc800078ec0ff */
[----:B------:R-:W-:-:S04]  /*16260*/  IADD3 R0, PT, PT, R3, 0x88fffff, R0 ;  /* 0x088fffff03007810 */ /* 0x000fc80007ffe000 */
[----:B------:R-:W-:-:S04]  /*16270*/  SHF.R.U32.HI R0, RZ, 0x15, R0 ;  /* 0x00000015ff007819 */ /* 0x000fc80000011600 */
[----:B------:R-:W-:-:S07]  /*16280*/  LOP3.LUT R2, R0, 0xff, RZ, 0xc0, !PT ;  /* 0x000000ff00027812 */ /* 0x000fce00078ec0ff */
.L_x_3441:
[----:B------:R-:W-:-:S04]  /*16290*/  SHF.R.U32.HI R3, RZ, 0x18, R3 ;  /* 0x00000018ff037819 */ /* 0x000fc80000011603 */
[----:B------:R-:W-:-:S04]  /*162a0*/  LOP3.LUT R2, R2, 0x80, R3, 0xf8, !PT ;  /* 0x0000008002027812 */ /* 0x000fc800078ef803 */
[----:B------:R-:W-:-:S07]  /*162b0*/  PRMT R0, R2, 0x7610, R0 ;  /* 0x0000761002007816 */ /* 0x000fce0000000000 */
.L_x_3439:
[----:B------:R-:W-:Y:S05]  /*162c0*/  BSYNC.RECONVERGENT B0 ;  /* 0x0000000000007941 */ /* 0x000fea0003800200 */
.L_x_3438:
[----:B------:R0:W-:Y:S01]  /*162d0*/  STG.E.U8 desc[UR36][R8.64], R0 ;  /* 0x0000000008007986 */ /* 0x0001e2000c101124 */
[----:B------:R-:W-:Y:S01]  /*162e0*/  IMAD.MOV.U32 R2, RZ, RZ, R22 ;  /* 0x000000ffff027224 */ /* 0x000fe200078e0016 */
[----:B------:R-:W-:Y:S06]  /*162f0*/  BRA `(.L_x_3415) ;  /* 0x0000000000e07947 */ /* 0x000fec0003800000 */
.L_x_3431:
[----:B------:R-:W-:-:S13]  /*16300*/  ISETP.NE.AND P0, PT, R0, 0x1c, PT ;  /* 0x0000001c0000780c */ /* 0x000fda0003f05270 */
[----:B------:R-:W-:Y:S05]  /*16310*/  @!P0 BRA `(.L_x_3442) ;  /* 0x0000000000cc8947 */ /* 0x000fea0003800000 */
[----:B------:R-:W-:-:S13]  /*16320*/  ISETP.NE.AND P0, PT, R0, 0x1d, PT ;  /* 0x0000001d0000780c */ /* 0x000fda0003f05270 */
[----:B------:R-:W-:Y:S05]  /*16330*/  @!P0 BRA `(.L_x_3443) ;  /* 0x0000000000b48947 */ /* 0x000fea0003800000 */
[----:B------:R-:W-:-:S13]  /*16340*/  ISETP.NE.AND P0, PT, R0, 0x2c, PT ;  /* 0x0000002c0000780c */ /* 0x000fda0003f05270 */
[----:B------:R-:W-:Y:S05]  /*16350*/  @!P0 BRA `(.L_x_3444) ;  /* 0x0000000000488947 */ /* 0x000fea0003800000 */
.L_x_3414:
[----:B------:R-:W-:Y:S01]  /*16360*/  MOV R0, 0x0 ;  /* 0x0000000000007802 */ /* 0x000fe20000000f00 */
[----:B------:R-:W1:Y:S01]  /*16370*/  LDCU.64 UR6, c[0x4][0x128] ;  /* 0x01002500ff0677ac */ /* 0x000e620008000a00 */
[----:B------:R-:W-:Y:S02]  /*16380*/  IMAD.MOV.U32 R8, RZ, RZ, 0x65 ;  /* 0x00000065ff087424 */ /* 0x000fe400078e00ff */
[----:B------:R0:W4:Y:S01]  /*16390*/  LDC.64 R2, c[0x4][R0] ;  /* 0x0100000000027b82 */ /* 0x0001220000000a00 */
[----:B------:R-:W2:Y:S01]  /*163a0*/  LDCU.64 UR8, c[0x4][0x130] ;  /* 0x01002600ff0877ac */ /* 0x000ea20008000a00 */
[----:B------:R-:W-:Y:S02]  /*163b0*/  IMAD.MOV.U32 R12, RZ, RZ, 0x1 ;  /* 0x00000001ff0c7424 */ /* 0x000fe400078e00ff */
[----:B------:R-:W-:Y:S01]  /*163c0*/  IMAD.MOV.U32 R13, RZ, RZ, RZ ;  /* 0x000000ffff0d7224 */ /* 0x000fe200078e00ff */
[----:B------:R-:W5:Y:S01]  /*163d0*/  LDCU.64 UR4, c[0x4][0x10] ;  /* 0x01000200ff0477ac */ /* 0x000f620008000a00 */
[----:B-1----:R-:W-:-:S02]  /*163e0*/  IMAD.U32 R4, RZ, RZ, UR6 ;  /* 0x00000006ff047e24 */ /* 0x002fc4000f8e00ff */
[----:B------:R-:W-:Y:S02]  /*163f0*/  IMAD.U32 R5, RZ, RZ, UR7 ;  /* 0x00000007ff057e24 */ /* 0x000fe4000f8e00ff */
[----:B--2---:R-:W-:Y:S02]  /*16400*/  IMAD.U32 R6, RZ, RZ, UR8 ;  /* 0x00000008ff067e24 */ /* 0x004fe4000f8e00ff */
[----:B------:R-:W-:Y:S02]  /*16410*/  IMAD.U32 R7, RZ, RZ, UR9 ;  /* 0x00000009ff077e24 */ /* 0x000fe4000f8e00ff */
[----:B-----5:R-:W-:Y:S02]  /*16420*/  IMAD.U32 R10, RZ, RZ, UR4 ;  /* 0x00000004ff0a7e24 */ /* 0x020fe4000f8e00ff */
[----:B0-----:R-:W-:-:S07]  /*16430*/  IMAD.U32 R11, RZ, RZ, UR5 ;  /* 0x00000005ff0b7e24 */ /* 0x001fce000f8e00ff */
[----:B------:R-:W-:-:S07]  /*16440*/  LEPC R20, `(.L_x_3445) ;  /* 0x000000001014794e */ /* 0x000fce0000000000 */
[----:B---34-:R-:W-:Y:S05]  /*16450*/  CALL.ABS.NOINC R2 ;  /* 0x0000000002007343 */ /* 0x018fea0003c00000 */
.L_x_3445:
[----:B------:R-:W-:Y:S01]  /*16460*/  IMAD.MOV.U32 R2, RZ, RZ, R22 ;  /* 0x000000ffff027224 */ /* 0x000fe200078e0016 */
[----:B------:R-:W-:Y:S06]  /*16470*/  BRA `(.L_x_3415) ;  /* 0x0000000000807947 */ /* 0x000fec0003800000 */
.L_x_3444:
[----:B------:R-:W-:Y:S01]  /*16480*/  UMOV UR4, 0xf0000000 ;  /* 0xf000000000047882 */ /* 0x000fe20000000000 */
[----:B------:R-:W-:Y:S01]  /*16490*/  UMOV UR5, 0x380fffff ;  /* 0x380fffff00057882 */ /* 0x000fe20000000000 */
[----:B-12---:R-:W0:-:S15]  /*164a0*/  F2F.F32.F64 R6, R4 ;  /* 0x0000000400067310 */ /* 0x006e1e0000301000 */
        /* <DEDUP_REMOVED lines=17> */
[----:B------:R-:W-:Y:S02]  /*165c0*/  @!P0 IMAD.MOV R0, RZ, RZ, R2 ;  /* 0x000000ffff008224 */ /* 0x000fe400078e0202 */
[----:B------:R-:W-:Y:S02]  /*165d0*/  IMAD.MOV.U32 R2, RZ, RZ, R22 ;  /* 0x000000ffff027224 */ /* 0x000fe400078e0016 */
[----:B------:R-:W-:-:S05]  /*165e0*/  @P2 IMAD.MOV.U32 R3, RZ, RZ, R0 ;  /* 0x000000ffff032224 */ /* 0x000fca00078e0000 */
[----:B------:R4:W-:Y:S01]  /*165f0*/  STG.E.U8 desc[UR36][R8.64], R3 ;  /* 0x0000000308007986 */ /* 0x0009e2000c101124 */
[----:B------:R-:W-:Y:S05]  /*16600*/  BRA `(.L_x_3415) ;  /* 0x00000000001c7947 */ /* 0x000fea0003800000 */
.L_x_3443:
[----:B-1----:R-:W0:Y:S01]  /*16610*/  F2I.U64.F64.TRUNC R4, R4 ;  /* 0x0000000400047311 */ /* 0x002e22000030d800 */
[----:B------:R-:W-:Y:S01]  /*16620*/  IMAD.MOV.U32 R2, RZ, RZ, R22 ;  /* 0x000000ffff027224 */ /* 0x000fe200078e0016 */
[----:B0-----:R1:W-:Y:S01]  /*16630*/  STG.E.64 desc[UR36][R8.64], R4 ;  /* 0x0000000408007986 */ /* 0x0013e2000c101b24 */
[----:B------:R-:W-:Y:S05]  /*16640*/  BRA `(.L_x_3415) ;  /* 0x00000000000c7947 */ /* 0x000fea0003800000 */
.L_x_3442:
[----:B-1----:R-:W0:Y:S01]  /*16650*/  F2I.U32.F64.TRUNC R5, R4 ;  /* 0x0000000400057311 */ /* 0x002e22000030d000 */
[----:B------:R-:W-:Y:S01]  /*16660*/  IMAD.MOV.U32 R2, RZ, RZ, R22 ;  /* 0x000000ffff027224 */ /* 0x000fe200078e0016 */
[----:B0-----:R0:W-:Y:S06]  /*16670*/  STG.E desc[UR36][R8.64], R5 ;  /* 0x0000000508007986 */ /* 0x0011ec000c101924 */
.L_x_3415:
[----:B------:R-:W-:-:S13]  /*16680*/  ISETP.GE.AND P0, PT, R2, R41, PT ;  /* 0x000000290200720c */ /* 0x000fda0003f06270 */
[----:B------:R-:W-:Y:S05]  /*16690*/  @P0 BREAK.RELIABLE B6 ;  /* 0x0000000000060942 */ /* 0x000fea0003800100 */
[----:B------:R-:W-:Y:S05]  /*166a0*/  @P0 BRA `(.L_x_3446) ;  /* 0x0000002400e00947 */ /* 0x000fea0003800000 */
[----:B------:R-:W4:Y:S01]  /*166b0*/  LDCU UR4, c[0x0][0x3b4] ;  /* 0x00007680ff0477ac */ /* 0x000f220008000800 */
[----:B01----:R-:W0:Y:S01]  /*166c0*/  LDC.64 R4, c[0x0][0x388] ;  /* 0x0000e200ff047b82 */ /* 0x003e220000000a00 */
[----:B------:R-:W-:Y:S01]  /*166d0*/  IMAD R0, R42, 0x200, R2 ;  /* 0x000002002a007824 */ /* 0x000fe200078e0202 */
[----:B--2---:R-:W-:-:S03]  /*166e0*/  PRMT R6, R18, 0x9910, RZ ;  /* 0x0000991012067816 */ /* 0x004fc600000000ff */
[----:B----4-:R-:W-:Y:S02]  /*166f0*/  IMAD R3, R0, UR4, RZ ;  /* 0x0000000400037c24 */ /* 0x010fe4000f8e02ff */
        /* <DEDUP_REMOVED lines=13> */
[----:B------:R-:W0:Y:S02]  /*167d0*/  F2I.F64.TRUNC R29, R28 ;  /* 0x0000001c001d7311 */ /* 0x000e24000030d100 */
[----:B0-----:R0:W-:Y:S01]  /*167e0*/  STG.E.U8 desc[UR36][R4.64], R29 ;  /* 0x0000001d04007986 */ /* 0x0011e2000c101124 */
[----:B------:R-:W-:Y:S05]  /*167f0*/  BRA `(.L_x_3452) ;  /* 0x0000001000907947 */ /* 0x000fea0003800000 */
.L_x_3450:
[----:B------:R-:W0:Y:S02]  /*16800*/  F2I.S64.F64.TRUNC R28, R28 ;  /* 0x0000001c001c7311 */ /* 0x000e24000030d900 */
[----:B0-----:R-:W-:-:S05]  /*16810*/  IMAD.MOV.U32 R3, RZ, RZ, R28 ;  /* 0x000000ffff037224 */ /* 0x001fca00078e001c */
[----:B------:R0:W-:Y:S01]  /*16820*/  STG.E.U8 desc[UR36][R4.64], R3 ;  /* 0x0000000304007986 */ /* 0x0001e2000c101124 */
[----:B------:R-:W-:Y:S05]  /*16830*/  BRA `(.L_x_3452) ;  /* 0x0000001000807947 */ /* 0x000fea0003800000 */
.L_x_3449:
[----:B------:R-:W-:-:S13]  /*16840*/  ISETP.NE.AND P0, PT, R0, 0x2, PT ;  /* 0x000000020000780c */ /* 0x000fda0003f05270 */
[----:B------:R-:W-:Y:S05]  /*16850*/  @!P0 BRA `(.L_x_3453) ;  /* 0x0000000000288947 */ /* 0x000fea0003800000 */
[----:B------:R-:W-:-:S13]  /*16860*/  ISETP.NE.AND P0, PT, R0, 0x3, PT ;  /* 0x000000030000780c */ /* 0x000fda0003f05270 */
[----:B------:R-:W-:Y:S05]  /*16870*/  @!P0 BRA `(.L_x_3454) ;  /* 0x0000000000148947 */ /* 0x000fea0003800000 */
[----:B------:R-:W-:-:S13]  /*16880*/  ISETP.NE.AND P0, PT, R0, 0x4, PT ;  /* 0x000000040000780c */ /* 0x000fda0003f05270 */
[----:B------:R-:W-:Y:S05]  /*16890*/  @P0 BRA `(.L_x_3451) ;  /* 0x0000000c00240947 */ /* 0x000fea0003800000 */
[----:B------:R-:W0:Y:S02]  /*168a0*/  F2I.S64.F64.TRUNC R28, R28 ;  /* 0x0000001c001c7311 */ /* 0x000e24000030d900 */
[----:B0-----:R0:W-:Y:S01]  /*168b0*/  STG.E.64 desc[UR36][R4.64], R28 ;  /* 0x0000001c04007986 */ /* 0x0011e2000c101b24 */
[----:B------:R-:W-:Y:S05]  /*168c0*/  BRA `(.L_x_3452) ;  /* 0x00000010005c7947 */ /* 0x000fea0003800000 */
.L_x_3454:
[----:B------:R-:W0:Y:S02]  /*168d0*/  F2I.F64.TRUNC R29, R28 ;  /* 0x0000001c001d7311 */ /* 0x000e24000030d100 */
[----:B0-----:R0:W-:Y:S01]  /*168e0*/  STG.E desc[UR36][R4.64], R29 ;  /* 0x0000001d04007986 */ /* 0x0011e2000c101924 */
[----:B------:R-:W-:Y:S05]  /*168f0*/  BRA `(.L_x_3452) ;  /* 0x0000001000507947 */ /* 0x000fea0003800000 */
.L_x_3453:
[----:B------:R-:W0:Y:S02]  /*16900*/  F2I.F64.TRUNC R29, R28 ;  /* 0x0000001c001d7311 */ /* 0x000e24000030d100 */
[----:B0-----:R0:W-:Y:S01]  /*16910*/  STG.E.U16 desc[UR36][R4.64], R29 ;  /* 0x0000001d04007986 */ /* 0x0011e2000c101524 */
[----:B------:R-:W-:Y:S05]  /*16920*/  BRA `(.L_x_3452) ;  /* 0x0000001000447947 */ /* 0x000fea0003800000 */
.L_x_3448:
        /* <DEDUP_REMOVED lines=17> */
.L_x_3456:
        /* <DEDUP_REMOVED lines=12> */
.L_x_3455:
        /* <DEDUP_REMOVED lines=18> */
.L_x_3458:
        /* <DEDUP_REMOVED lines=13> */
.L_x_3457:
[----:B------:R0:W-:Y:S01]  /*16cf0*/  STG.E.64 desc[UR36][R4.64], R28 ;  /* 0x0000001c04007986 */ /* 0x0001e2000c101b24 */
[----:B------:R-:W-:Y:S05]  /*16d00*/  BRA `(.L_x_3452) ;  /* 0x0000000c004c7947 */ /* 0x000fea0003800000 */
.L_x_3447:
        /* <DEDUP_REMOVED lines=10> */
[----:B------:R-:W0:Y:S02]  /*16db0*/  F2I.U32.F64.TRUNC R29, R28 ;  /* 0x0000001c001d7311 */ /* 0x000e24000030d000 */
[----:B0-----:R0:W-:Y:S01]  /*16dc0*/  STG.E.U16 desc[UR36][R4.64], R29 ;  /* 0x0000001d04007986 */ /* 0x0011e2000c101524 */
[----:B------:R-:W-:Y:S05]  /*16dd0*/  BRA `(.L_x_3452) ;  /* 0x0000000c00187947 */ /* 0x000fea0003800000 */
.L_x_3462:
        /* <DEDUP_REMOVED lines=26> */
.L_x_3465:
[----:B------:R-:W-:-:S04]  /*16f80*/  SHF.R.U32.HI R3, RZ, 0x18, R7 ;  /* 0x00000018ff037819 */ /* 0x000fc80000011607 */
[----:B------:R-:W-:-:S07]  /*16f90*/  LOP3.LUT R0, R0, 0x80, R3, 0xf8, !PT ;  /* 0x0000008000007812 */ /* 0x000fce00078ef803 */
.L_x_3464:
[----:B------:R-:W-:Y:S05]  /*16fa0*/  BSYNC.RECONVERGENT B0 ;  /* 0x0000000000007941 */ /* 0x000fea0003800200 */
.L_x_3463:
[----:B------:R0:W-:Y:S01]  /*16fb0*/  STG.E.U8 desc[UR36][R4.64], R0 ;  /* 0x0000000004007986 */ /* 0x0001e2000c101124 */
[----:B------:R-:W-:Y:S05]  /*16fc0*/  BRA `(.L_x_3452) ;  /* 0x00000008009c7947 */ /* 0x000fea0003800000 */
.L_x_3461:
        /* <DEDUP_REMOVED lines=26> */
.L_x_3468:
[----:B------:R-:W-:-:S04]  /*17170*/  SHF.R.U32.HI R3, RZ, 0x18, R7 ;  /* 0x00000018ff037819 */ /* 0x000fc80000011607 */
[----:B------:R-:W-:-:S07]  /*17180*/  LOP3.LUT R0, R0, 0x80, R3, 0xf8, !PT ;  /* 0x0000008000007812 */ /* 0x000fce00078ef803 */
.L_x_3467:
[----:B------:R-:W-:Y:S05]  /*17190*/  BSYNC.RECONVERGENT B0 ;  /* 0x0000000000007941 */ /* 0x000fea0003800200 */
.L_x_3466:
[----:B------:R0:W-:Y:S01]  /*171a0*/  STG.E.U8 desc[UR36][R4.64], R0 ;  /* 0x0000000004007986 */ /* 0x0001e2000c101124 */
[----:B------:R-:W-:Y:S05]  /*171b0*/  BRA `(.L_x_3452) ;  /* 0x0000000800207947 */ /* 0x000fea0003800000 */
.L_x_3460:
        /* <DEDUP_REMOVED lines=30> */
.L_x_3470:
[----:B------:R-:W0:Y:S02]  /*173a0*/  F2I.U64.F64.TRUNC R28, R28 ;  /* 0x0000001c001c7311 */ /* 0x000e24000030d800 */
[----:B0-----:R0:W-:Y:S01]  /*173b0*/  STG.E.64 desc[UR36][R4.64], R28 ;  /* 0x0000001c04007986 */ /* 0x0011e2000c101b24 */
[----:B------:R-:W-:Y:S05]  /*173c0*/  BRA `(.L_x_3452) ;  /* 0x00000004009c7947 */ /* 0x000fea0003800000 */
.L_x_3469:
[----:B------:R-:W0:Y:S02]  /*173d0*/  F2I.U32.F64.TRUNC R29, R28 ;  /* 0x0000001c001d7311 */ /* 0x000e24000030d000 */
[----:B0-----:R0:W-:Y:S01]  /*173e0*/  STG.E desc[UR36][R4.64], R29 ;  /* 0x0000001d04007986 */ /* 0x0011e2000c101924 */
[----:B------:R-:W-:Y:S05]  /*173f0*/  BRA `(.L_x_3452) ;  /* 0x0000000400907947 */ /* 0x000fea0003800000 */
.L_x_3459:
[----:B------:R-:W-:-:S13]  /*17400*/  ISETP.GT.AND P0, PT, R0, 0xe, PT ;  /* 0x0000000e0000780c */ /* 0x000fda0003f04270 */
[----:B------:R-:W-:Y:S05]  /*17410*/  @P0 BRA `(.L_x_3471) ;  /* 0x00000000002c0947 */ /* 0x000fea0003800000 */
[----:B------:R-:W-:-:S13]  /*17420*/  ISETP.NE.AND P0, PT, R0, 0xa, PT ;  /* 0x0000000a0000780c */ /* 0x000fda0003f05270 */
[----:B------:R-:W-:Y:S05]  /*17430*/  @!P0 BRA `(.L_x_3472) ;  /* 0x0000000000188947 */ /* 0x000fea0003800000 */
[----:B------:R-:W-:-:S13]  /*17440*/  ISETP.NE.AND P0, PT, R0, 0xb, PT ;  /* 0x0000000b0000780c */ /* 0x000fda0003f05270 */
[----:B------:R-:W-:Y:S05]  /*17450*/  @P0 BRA `(.L_x_3451) ;  /* 0x0000000000340947 */ /* 0x000fea0003800000 */
[----:B------:R-:W0:Y:S02]  /*17460*/  DSETP.NEU.AND P0, PT, R28, RZ, PT ;  /* 0x000000ff1c00722a */ /* 0x000e240003f0d000 */
[----:B0-----:R-:W-:-:S05]  /*17470*/  SEL R3, RZ, 0x1, !P0 ;  /* 0x00000001ff037807 */ /* 0x001fca0004000000 */
[----:B------:R1:W-:Y:S01]  /*17480*/  STG.E.U8 desc[UR36][R4.64], R3 ;  /* 0x0000000304007986 */ /* 0x0003e2000c101124 */
[----:B------:R-:W-:Y:S05]  /*17490*/  BRA `(.L_x_3452) ;  /* 0x0000000400687947 */ /* 0x000fea0003800000 */
.L_x_3472:
[----:B------:R-:W-:-:S05]  /*174a0*/  CS2R R30, SRZ ;  /* 0x00000000001e7805 */ /* 0x000fca000001ff00 */
[----:B------:R0:W-:Y:S01]  /*174b0*/  STG.E.128 desc[UR36][R4.64], R28 ;  /* 0x0000001c04007986 */ /* 0x0001e2000c101d24 */
[----:B------:R-:W-:Y:S05]  /*174c0*/  BRA `(.L_x_3452) ;  /* 0x00000004005c7947 */ /* 0x000fea0003800000 */
.L_x_3471:
[----:B------:R-:W-:-:S13]  /*174d0*/  ISETP.NE.AND P0, PT, R0, 0xf, PT ;  /* 0x0000000f0000780c */ /* 0x000fda0003f05270 */
[----:B------:R-:W-:Y:S05]  /*174e0*/  @!P0 BRA `(.L_x_3473) ;  /* 0x0000000400288947 */ /* 0x000fea0003800000 */
[----:B------:R-:W-:-:S13]  /*174f0*/  ISETP.NE.AND P0, PT, R0, 0x17, PT ;  /* 0x000000170000780c */ /* 0x000fda0003f05270 */
[----:B------:R-:W-:Y:S05]  /*17500*/  @!P0 BRA `(.L_x_3474) ;  /* 0x0000000000b08947 */ /* 0x000fea0003800000 */
[----:B------:R-:W-:-:S13]  /*17510*/  ISETP.NE.AND P0, PT, R0, 0x18, PT ;  /* 0x000000180000780c */ /* 0x000fda0003f05270 */
[----:B------:R-:W-:Y:S05]  /*17520*/  @!P0 BRA `(.L_x_3475) ;  /* 0x0000000000448947 */ /* 0x000fea0003800000 */
.L_x_3451:
[----:B------:R-:W-:Y:S01]  /*17530*/  MOV R0, 0x0 ;  /* 0x0000000000007802 */ /* 0x000fe20000000f00 */
[----:B------:R-:W0:Y:S01]  /*17540*/  LDCU.64 UR4, c[0x4][0x128] ;  /* 0x01002500ff0477ac */ /* 0x000e220008000a00 */
[----:B------:R-:W-:Y:S02]  /*17550*/  IMAD.MOV.U32 R8, RZ, RZ, 0x65 ;  /* 0x00000065ff087424 */ /* 0x000fe400078e00ff */
[----:B------:R1:W2:Y:S01]  /*17560*/  LDC.64 R14, c[0x4][R0] ;  /* 0x01000000000e7b82 */ /* 0x0002a20000000a00 */
[----:B------:R-:W4:Y:S01]  /*17570*/  LDCU.64 UR6, c[0x4][0x130] ;  /* 0x01002600ff0677ac */ /* 0x000f220008000a00 */
[----:B------:R-:W-:Y:S02]  /*17580*/  IMAD.MOV.U32 R12, RZ, RZ, 0x1 ;  /* 0x00000001ff0c7424 */ /* 0x000fe400078e00ff */
[----:B------:R-:W-:Y:S01]  /*17590*/  IMAD.MOV.U32 R13, RZ, RZ, RZ ;  /* 0x000000ffff0d7224 */ /* 0x000fe200078e00ff */
[----:B------:R-:W5:Y:S01]  /*175a0*/  LDCU.64 UR8, c[0x4][0x10] ;  /* 0x01000200ff0877ac */ /* 0x000f620008000a00 */
[----:B0-----:R-:W-:-:S02]  /*175b0*/  IMAD.U32 R4, RZ, RZ, UR4 ;  /* 0x00000004ff047e24 */ /* 0x001fc4000f8e00ff */
[----:B------:R-:W-:Y:S02]  /*175c0*/  IMAD.U32 R5, RZ, RZ, UR5 ;  /* 0x00000005ff057e24 */ /* 0x000fe4000f8e00ff */
[----:B----4-:R-:W-:Y:S02]  /*175d0*/  IMAD.U32 R6, RZ, RZ, UR6 ;  /* 0x00000006ff067e24 */ /* 0x010fe4000f8e00ff */
[----:B------:R-:W-:Y:S02]  /*175e0*/  IMAD.U32 R7, RZ, RZ, UR7 ;  /* 0x00000007ff077e24 */ /* 0x000fe4000f8e00ff */
[----:B-----5:R-:W-:Y:S02]  /*175f0*/  IMAD.U32 R10, RZ, RZ, UR8 ;  /* 0x00000008ff0a7e24 */ /* 0x020fe4000f8e00ff */
[----:B-1----:R-:W-:-:S07]  /*17600*/  IMAD.U32 R11, RZ, RZ, UR9 ;  /* 0x00000009ff0b7e24 */ /* 0x002fce000f8e00ff */
[----:B------:R-:W-:-:S07]  /*17610*/  LEPC R20, `(.L_x_3476) ;  /* 0x000000001014794e */ /* 0x000fce0000000000 */
[----:B--23--:R-:W-:Y:S05]  /*17620*/  CALL.ABS.NOINC R14 ;  /* 0x000000000e007343 */ /* 0x00cfea0003c00000 */
.L_x_3476:
[----:B------:R-:W-:Y:S05]  /*17630*/  BRA `(.L_x_3452) ;  /* 0x0000000400007947 */ /* 0x000fea0003800000 */
.L_x_3475:
        /* <DEDUP_REMOVED lines=21> */
.L_x_3478:
[----:B------:R-:W-:Y:S05]  /*17790*/  BSYNC.RECONVERGENT B0 ;  /* 0x0000000000007941 */ /* 0x000fea0003800200 */
.L_x_3477:
[----:B------:R-:W-:-:S05]  /*177a0*/  LOP3.LUT R3, R0, 0x80, R3, 0xf8, !PT ;  /* 0x0000008000037812 */ /* 0x000fca00078ef803 */
[----:B------:R4:W-:Y:S01]  /*177b0*/  STG.E.U8 desc[UR36][R4.64], R3 ;  /* 0x0000000304007986 */ /* 0x0009e2000c101124 */
[----:B------:R-:W-:Y:S05]  /*177c0*/  BRA `(.L_x_3452) ;  /* 0x00000000009c7947 */ /* 0x000fea0003800000 */
.L_x_3474:
        /* <DEDUP_REMOVED lines=20> */
.L_x_3480:
[----:B------:R-:W-:Y:S01]  /*17910*/  IMAD.MOV.U32 R0, RZ, RZ, 0x7f ;  /* 0x0000007fff007424 */ /* 0x000fe200078e00ff */
[----:B------:R-:W-:-:S04]  /*17920*/  ISETP.GT.U32.AND P0, PT, R3, 0x7f800000, PT ;  /* 0x7f8000000300780c */ /* 0x000fc80003f04070 */
[----:B------:R-:W-:-:S09]  /*17930*/  SEL R0, R0, 0x7c, P0 ;  /* 0x0000007c00007807 */ /* 0x000fd20000000000 */
.L_x_3481:
[----:B------:R-:W-:Y:S05]  /*17940*/  BSYNC.RECONVERGENT B0 ;  /* 0x0000000000007941 */ /* 0x000fea0003800200 */
.L_x_3479:
[----:B------:R-:W-:-:S04]  /*17950*/  SHF.R.U32.HI R3, RZ, 0x18, R7 ;  /* 0x00000018ff037819 */ /* 0x000fc80000011607 */
[----:B------:R-:W-:-:S05]  /*17960*/  LOP3.LUT R3, R0, 0x80, R3, 0xf8, !PT ;  /* 0x0000008000037812 */ /* 0x000fca00078ef803 */
[----:B------:R0:W-:Y:S01]  /*17970*/  STG.E.U8 desc[UR36][R4.64], R3 ;  /* 0x0000000304007986 */ /* 0x0001e2000c101124 */
[----:B------:R-:W-:Y:S05]  /*17980*/  BRA `(.L_x_3452) ;  /* 0x00000000002c7947 */ /* 0x000fea0003800000 */
.L_x_3473:
        /* <DEDUP_REMOVED lines=11> */
.L_x_3452:
[----:B------:R-:W-:-:S07]  /*17a40*/  VIADD R2, R2, 0x80 ;  /* 0x0000008002027836 */ /* 0x000fce0000000000 */
.L_x_3409:
[----:B------:R-:W-:-:S13]  /*17a50*/  ISETP.GE.AND P0, PT, R2, R41, PT ;  /* 0x000000290200720c */ /* 0x000fda0003f06270 */
[----:B------:R-:W-:Y:S05]  /*17a60*/  @P0 BREAK.RELIABLE B6 ;  /* 0x0000000000060942 */ /* 0x000fea0003800100 */
[----:B------:R-:W-:Y:S05]  /*17a70*/  @P0 BRA `(.L_x_3446) ;  /* 0x0000001000ec0947 */ /* 0x000fea0003800000 */
[----:B------:R-:W-:Y:S05]  /*17a80*/  BSYNC.RELIABLE B6 ;  /* 0x0000000000067941 */ /* 0x000fea0003800100 */
.L_x_3408:
[----:B------:R-:W5:Y:S01]  /*17a90*/  LDCU UR4, c[0x0][0x3b4] ;  /* 0x00007680ff0477ac */ /* 0x000f620008000800 */
[----:B012-4-:R-:W0:Y:S01]  /*17aa0*/  LDC.64 R4, c[0x0][0x388] ;  /* 0x0000e200ff047b82 */ /* 0x017e220000000a00 */
        /* <DEDUP_REMOVED lines=19> */
.L_x_3485:
[----:B------:R-:W0:Y:S02]  /*17be0*/  F2I.S64.F64.TRUNC R24, R24 ;  /* 0x0000001800187311 */ /* 0x000e24000030d900 */
[----:B0-----:R-:W-:-:S05]  /*17bf0*/  IMAD.MOV.U32 R3, RZ, RZ, R24 ;  /* 0x000000ffff037224 */ /* 0x001fca00078e0018 */
[----:B------:R1:W-:Y:S01]  /*17c00*/  STG.E.U8 desc[UR36][R4.64], R3 ;  /* 0x0000000304007986 */ /* 0x0003e2000c101124 */
[----:B------:R-:W-:Y:S05]  /*17c10*/  BRA `(.L_x_3487) ;  /* 0x0000001000807947 */ /* 0x000fea0003800000 */
.L_x_3484:
        /* <DEDUP_REMOVED lines=9> */
.L_x_3489:
[----:B------:R-:W0:Y:S02]  /*17cb0*/  F2I.F64.TRUNC R25, R24 ;  /* 0x0000001800197311 */ /* 0x000e24000030d100 */
[----:B0-----:R0:W-:Y:S01]  /*17cc0*/  STG.E desc[UR36][R4.64], R25 ;  /* 0x0000001904007986 */ /* 0x0011e2000c101924 */
[----:B------:R-:W-:Y:S05]  /*17cd0*/  BRA `(.L_x_3487) ;  /* 0x0000001000507947 */ /* 0x000fea0003800000 */
.L_x_3488:
[----:B------:R-:W0:Y:S02]  /*17ce0*/  F2I.F64.TRUNC R25, R24 ;  /* 0x0000001800197311 */ /* 0x000e24000030d100 */
[----:B0-----:R2:W-:Y:S01]  /*17cf0*/  STG.E.U16 desc[UR36][R4.64], R25 ;  /* 0x0000001904007986 */ /* 0x0015e2000c101524 */
[----:B------:R-:W-:Y:S05]  /*17d00*/  BRA `(.L_x_3487) ;  /* 0x0000001000447947 */ /* 0x000fea0003800000 */
.L_x_3483:
        /* <DEDUP_REMOVED lines=17> */
.L_x_3491:
        /* <DEDUP_REMOVED lines=12> */
.L_x_3490:
        /* <DEDUP_REMOVED lines=18> */
.L_x_3493:
        /* <DEDUP_REMOVED lines=13> */
.L_x_3492:
[----:B------:R0:W-:Y:S01]  /*180d0*/  STG.E.64 desc[UR36][R4.64], R24 ;  /* 0x0000001804007986 */ /* 0x0001e2000c101b24 */
[----:B------:R-:W-:Y:S05]  /*180e0*/  BRA `(.L_x_3487) ;  /* 0x0000000c004c7947 */ /* 0x000fea0003800000 */
.L_x_3482:
        /* <DEDUP_REMOVED lines=13> */
.L_x_3497:
        /* <DEDUP_REMOVED lines=26> */
.L_x_3500:
[----:B------:R-:W-:-:S04]  /*18360*/  SHF.R.U32.HI R3, RZ, 0x18, R7 ;  /* 0x00000018ff037819 */ /* 0x000fc80000011607 */
[----:B------:R-:W-:-:S07]  /*18370*/  LOP3.LUT R0, R0, 0x80, R3, 0xf8, !PT ;  /* 0x0000008000007812 */ /* 0x000fce00078ef803 */
.L_x_3499:
[----:B------:R-:W-:Y:S05]  /*18380*/  BSYNC.RECONVERGENT B0 ;  /* 0x0000000000007941 */ /* 0x000fea0003800200 */
.L_x_3498:
[----:B------:R0:W-:Y:S01]  /*18390*/  STG.E.U8 desc[UR36][R4.64], R0 ;  /* 0x0000000004007986 */ /* 0x0001e2000c101124 */
[----:B------:R-:W-:Y:S05]  /*183a0*/  BRA `(.L_x_3487) ;  /* 0x00000008009c7947 */ /* 0x000fea0003800000 */
.L_x_3496:
        /* <DEDUP_REMOVED lines=26> */
.L_x_3503:
[----:B------:R-:W-:-:S04]  /*18550*/  SHF.R.U32.HI R3, RZ, 0x18, R7 ;  /* 0x00000018ff037819 */ /* 0x000fc80000011607 */
[----:B------:R-:W-:-:S07]  /*18560*/  LOP3.LUT R0, R0, 0x80, R3, 0xf8, !PT ;  /* 0x0000008000007812 */ /* 0x000fce00078ef803 */
.L_x_3502:
[----:B------:R-:W-:Y:S05]  /*18570*/  BSYNC.RECONVERGENT B0 ;  /* 0x0000000000007941 */ /* 0x000fea0003800200 */
.L_x_3501:
[----:B------:R0:W-:Y:S01]  /*18580*/  STG.E.U8 desc[UR36][R4.64], R0 ;  /* 0x0000000004007986 */ /* 0x0001e2000c101124 */
[----:B------:R-:W-:Y:S05]  /*18590*/  BRA `(.L_x_3487) ;  /* 0x0000000800207947 */ /* 0x000fea0003800000 */
.L_x_3495:
        /* <DEDUP_REMOVED lines=30> */
.L_x_3505:
[----:B------:R-:W0:Y:S02]  /*18780*/  F2I.U64.F64.TRUNC R24, R24 ;  /* 0x0000001800187311 */ /* 0x000e24000030d800 */
[----:B0-----:R0:W-:Y:S01]  /*18790*/  STG.E.64 desc[UR36][R4.64], R24 ;  /* 0x0000001804007986 */ /* 0x0011e2000c101b24 */
[----:B------:R-:W-:Y:S05]  /*187a0*/  BRA `(.L_x_3487) ;  /* 0x00000004009c7947 */ /* 0x000fea0003800000 */
.L_x_3504:
[----:B------:R-:W0:Y:S02]  /*187b0*/  F2I.U32.F64.TRUNC R25, R24 ;  /* 0x0000001800197311 */ /* 0x000e24000030d000 */
[----:B0-----:R0:W-:Y:S01]  /*187c0*/  STG.E desc[UR36][R4.64], R25 ;  /* 0x0000001904007986 */ /* 0x0011e2000c101924 */
[----:B------:R-:W-:Y:S05]  /*187d0*/  BRA `(.L_x_3487) ;  /* 0x0000000400907947 */ /* 0x000fea0003800000 */
.L_x_3494:
        /* <DEDUP_REMOVED lines=10> */
.L_x_3507:
[----:B---3--:R-:W-:-:S05]  /*18880*/  CS2R R26, SRZ ;  /* 0x00000000001a7805 */ /* 0x008fca000001ff00 */
[----:B------:R0:W-:Y:S01]  /*18890*/  STG.E.128 desc[UR36][R4.64], R24 ;  /* 0x0000001804007986 */ /* 0x0001e2000c101d24 */
[----:B------:R-:W-:Y:S05]  /*188a0*/  BRA `(.L_x_3487) ;  /* 0x00000004005c7947 */ /* 0x000fea0003800000 */
.L_x_3506:
[----:B------:R-:W-:-:S13]  /*188b0*/  ISETP.NE.AND P0, PT, R0, 0xf, PT ;  /* 0x0000000f0000780c */ /* 0x000fda0003f05270 */
[----:B------:R-:W-:Y:S05]  /*188c0*/  @!P0 BRA `(.L_x_3508) ;  /* 0x0000000400288947 */ /* 0x000fea0003800000 */
[----:B------:R-:W-:-:S13]  /*188d0*/  ISETP.NE.AND P0, PT, R0, 0x17, PT ;  /* 0x000000170000780c */ /* 0x000fda0003f05270 */
[----:B------:R-:W-:Y:S05]  /*188e0*/  @!P0 BRA `(.L_x_3509) ;  /* 0x0000000000b08947 */ /* 0x000fea0003800000 */
[----:B------:R-:W-:-:S13]  /*188f0*/  ISETP.NE.AND P0, PT, R0, 0x18, PT ;  /* 0x000000180000780c */ /* 0x000fda0003f05270 */
[----:B------:R-:W-:Y:S05]  /*18900*/  @!P0 BRA `(.L_x_3510) ;  /* 0x0000000000448947 */ /* 0x000fea0003800000 */
.L_x_3486:
[----:B------:R-:W-:Y:S01]  /*18910*/  MOV R0, 0x0 ;  /* 0x0000000000007802 */ /* 0x000fe20000000f00 */
[----:B------:R-:W0:Y:S01]  /*18920*/  LDCU.64 UR4, c[0x4][0x128] ;  /* 0x01002500ff0477ac */ /* 0x000e220008000a00 */
[----:B------:R-:W-:Y:S02]  /*18930*/  HFMA2 R12, -RZ, RZ, 0, 5.9604644775390625e-08 ;  /* 0x00000001ff0c7431 */ /* 0x000fe400000001ff */
[----:B------:R-:W-:Y:S01]  /*18940*/  IMAD.MOV.U32 R8, RZ, RZ, 0x65 ;  /* 0x00000065ff087424 */ /* 0x000fe200078e00ff */
[----:B------:R1:W2:Y:S01]  /*18950*/  LDC.64 R14, c[0x4][R0] ;  /* 0x01000000000e7b82 */ /* 0x0002a20000000a00 */
[----:B------:R-:W4:Y:S01]  /*18960*/  LDCU.64 UR6, c[0x4][0x130] ;  /* 0x01002600ff0677ac */ /* 0x000f220008000a00 */
[----:B------:R-:W-:Y:S01]  /*18970*/  IMAD.MOV.U32 R13, RZ, RZ, RZ ;  /* 0x000000ffff0d7224 */ /* 0x000fe200078e00ff */
[----:B------:R-:W5:Y:S01]  /*18980*/  LDCU.64 UR8, c[0x4][0x10] ;  /* 0x01000200ff0877ac */ /* 0x000f620008000a00 */
[----:B0-----:R-:W-:Y:S02]  /*18990*/  IMAD.U32 R4, RZ, RZ, UR4 ;  /* 0x00000004ff047e24 */ /* 0x001fe4000f8e00ff */
[----:B------:R-:W-:-:S02]  /*189a0*/  IMAD.U32 R5, RZ, RZ, UR5 ;  /* 0x00000005ff057e24 */ /* 0x000fc4000f8e00ff */
[----:B----4-:R-:W-:Y:S02]  /*189b0*/  IMAD.U32 R6, RZ, RZ, UR6 ;  /* 0x00000006ff067e24 */ /* 0x010fe4000f8e00ff */
[----:B------:R-:W-:Y:S02]  /*189c0*/  IMAD.U32 R7, RZ, RZ, UR7 ;  /* 0x00000007ff077e24 */ /* 0x000fe4000f8e00ff */
[----:B-----5:R-:W-:Y:S02]  /*189d0*/  IMAD.U32 R10, RZ, RZ, UR8 ;  /* 0x00000008ff0a7e24 */ /* 0x020fe4000f8e00ff */
[----:B-1----:R-:W-:-:S07]  /*189e0*/  IMAD.U32 R11, RZ, RZ, UR9 ;  /* 0x00000009ff0b7e24 */ /* 0x002fce000f8e00ff */
[----:B------:R-:W-:-:S07]  /*189f0*/  LEPC R20, `(.L_x_3511) ;  /* 0x000000001014794e */ /* 0x000fce0000000000 */
[----:B--23--:R-:W-:Y:S05]  /*18a00*/  CALL.ABS.NOINC R14 ;  /* 0x000000000e007343 */ /* 0x00cfea0003c00000 */
.L_x_3511:
[----:B------:R-:W-:Y:S05]  /*18a10*/  BRA `(.L_x_3487) ;  /* 0x0000000400007947 */ /* 0x000fea0003800000 */
.L_x_3510:
        /* <DEDUP_REMOVED lines=21> */
.L_x_3513:
[----:B------:R-:W-:Y:S05]  /*18b70*/  BSYNC.RECONVERGENT B0 ;  /* 0x0000000000007941 */ /* 0x000fea0003800200 */
.L_x_3512:
[----:B------:R-:W-:-:S05]  /*18b80*/  LOP3.LUT R3, R0, 0x80, R3, 0xf8, !PT ;  /* 0x0000008000037812 */ /* 0x000fca00078ef803 */
[----:B------:R0:W-:Y:S01]  /*18b90*/  STG.E.U8 desc[UR36][R4.64], R3 ;  /* 0x0000000304007986 */ /* 0x0001e2000c101124 */
[----:B------:R-:W-:Y:S05]  /*18ba0*/  BRA `(.L_x_3487) ;  /* 0x00000000009c7947 */ /* 0x000fea0003800000 */
.L_x_3509:
        /* <DEDUP_REMOVED lines=20> */
.L_x_3515:
[----:B------:R-:W-:Y:S01]  /*18cf0*/  IMAD.MOV.U32 R0, RZ, RZ, 0x7f ;  /* 0x0000007fff007424 */ /* 0x000fe200078e00ff */
[----:B------:R-:W-:-:S04]  /*18d00*/  ISETP.GT.U32.AND P0, PT, R3, 0x7f800000, PT ;  /* 0x7f8000000300780c */ /* 0x000fc80003f04070 */
[----:B------:R-:W-:-:S09]  /*18d10*/  SEL R0, R0, 0x7c, P0 ;  /* 0x0000007c00007807 */ /* 0x000fd20000000000 */
.L_x_3516:
[----:B------:R-:W-:Y:S05]  /*18d20*/  BSYNC.RECONVERGENT B0 ;  /* 0x0000000000007941 */ /* 0x000fea0003800200 */
.L_x_3514:
[----:B------:R-:W-:-:S04]  /*18d30*/  SHF.R.U32.HI R3, RZ, 0x18, R7 ;  /* 0x00000018ff037819 */ /* 0x000fc80000011607 */
[----:B------:R-:W-:-:S05]  /*18d40*/  LOP3.LUT R3, R0, 0x80, R3, 0xf8, !PT ;  /* 0x0000008000037812 */ /* 0x000fca00078ef803 */
[----:B------:R0:W-:Y:S01]  /*18d50*/  STG.E.U8 desc[UR36][R4.64], R3 ;  /* 0x0000000304007986 */ /* 0x0001e2000c101124 */
[----:B------:R-:W-:Y:S05]  /*18d60*/  BRA `(.L_x_3487) ;  /* 0x00000000002c7947 */ /* 0x000fea0003800000 */
.L_x_3508:
        /* <DEDUP_REMOVED lines=11> */
.L_x_3487:
[----:B------:R-:W-:-:S07]  /*18e20*/  VIADD R2, R2, 0x80 ;  /* 0x0000008002027836 */ /* 0x000fce0000000000 */
.L_x_3446:
[----:B------:R-:W-:Y:S05]  /*18e30*/  BSYNC.RECONVERGENT B7 ;  /* 0x0000000000077941 */ /* 0x000fea0003800200 */
.L_x_3407:
[----:B------:R-:W-:-:S13]  /*18e40*/  ISETP.GE.AND P0, PT, R2, R41, PT ;  /* 0x000000290200720c */ /* 0x000fda0003f06270 */
[----:B------:R-:W-:Y:S05]  /*18e50*/  @P0 EXIT ;  /* 0x000000000000094d */ /* 0x000fea0003800000 */
[----:B012-4-:R-:W0:Y:S01]  /*18e60*/  LDC.64 R4, c[0x0][0x388] ;  /* 0x0000e200ff047b82 */ /* 0x017e220000000a00 */
[----:B------:R-:W1:Y:S01]  /*18e70*/  LDCU UR4, c[0x0][0x3b4] ;  /* 0x00007680ff0477ac */ /* 0x000e620008000800 */
[----:B------:R-:W-:Y:S01]  /*18e80*/  PRMT R0, R18, 0x9910, RZ ;  /* 0x0000991012007816 */ /* 0x000fe200000000ff */
        /* <DEDUP_REMOVED lines=15> */
[----:B0-----:R-:W-:Y:S01]  /*18f80*/  STG.E.U8 desc[UR36][R2.64], R17 ;  /* 0x0000001102007986 */ /* 0x001fe2000c101124 */
[----:B------:R-:W-:Y:S05]  /*18f90*/  EXIT ;  /* 0x000000000000794d */ /* 0x000fea0003800000 */
.L_x_3520:
[----:B------:R-:W0:Y:S02]  /*18fa0*/  F2I.S64.F64.TRUNC R16, R16 ;  /* 0x0000001000107311 */ /* 0x000e24000030d900 */
[----:B0-----:R-:W-:-:S05]  /*18fb0*/  IMAD.MOV.U32 R5, RZ, RZ, R16 ;  /* 0x000000ffff057224 */ /* 0x001fca00078e0010 */
[----:B------:R-:W-:Y:S01]  /*18fc0*/  STG.E.U8 desc[UR36][R2.64], R5 ;  /* 0x0000000502007986 */ /* 0x000fe2000c101124 */
[----:B------:R-:W-:Y:S05]  /*18fd0*/  EXIT ;  /* 0x000000000000794d */ /* 0x000fea0003800000 */
.L_x_3519:
[----:B------:R-:W-:-:S13]  /*18fe0*/  ISETP.NE.AND P0, PT, R0, 0x2, PT ;  /* 0x000000020000780c */ /* 0x000fda0003f05270 */
[----:B------:R-:W-:Y:S05]  /*18ff0*/  @!P0 BRA `(.L_x_3522) ;  /* 0x0000000000288947 */ /* 0x000fea0003800000 */
[----:B------:R-:W-:-:S13]  /*19000*/  ISETP.NE.AND P0, PT, R0, 0x3, PT ;  /* 0x000000030000780c */ /* 0x000fda0003f05270 */
[----:B------:R-:W-:Y:S05]  /*19010*/  @!P0 BRA `(.L_x_3523) ;  /* 0x0000000000148947 */ /* 0x000fea0003800000 */
[----:B------:R-:W-:-:S13]  /*19020*/  ISETP.NE.AND P0, PT, R0, 0x4, PT ;  /* 0x000000040000780c */ /* 0x000fda0003f05270 */
[----:B------:R-:W-:Y:S05]  /*19030*/  @P0 BRA `(.L_x_3521) ;  /* 0x0000000c00240947 */ /* 0x000fea0003800000 */
[----:B------:R-:W0:Y:S02]  /*19040*/  F2I.S64.F64.TRUNC R16, R16 ;  /* 0x0000001000107311 */ /* 0x000e24000030d900 */
[----:B0-----:R-:W-:Y:S01]  /*19050*/  STG.E.64 desc[UR36][R2.64], R16 ;  /* 0x0000001002007986 */ /* 0x001fe2000c101b24 */
[----:B------:R-:W-:Y:S05]  /*19060*/  EXIT ;  /* 0x000000000000794d */ /* 0x000fea0003800000 */
.L_x_3523:
[----:B------:R-:W0:Y:S02]  /*19070*/  F2I.F64.TRUNC R17, R16 ;  /* 0x0000001000117311 */ /* 0x000e24000030d100 */
[----:B0-----:R-:W-:Y:S01]  /*19080*/  STG.E desc[UR36][R2.64], R17 ;  /* 0x0000001102007986 */ /* 0x001fe2000c101924 */
[----:B------:R-:W-:Y:S05]  /*19090*/  EXIT ;  /* 0x000000000000794d */ /* 0x000fea0003800000 */
.L_x_3522:
[----:B------:R-:W0:Y:S02]  /*190a0*/  F2I.F64.TRUNC R17, R16 ;  /* 0x0000001000117311 */ /* 0x000e24000030d100 */
[----:B0-----:R-:W-:Y:S01]  /*190b0*/  STG.E.U16 desc[UR36][R2.64], R17 ;  /* 0x0000001102007986 */ /* 0x001fe2000c101524 */
[----:B------:R-:W-:Y:S05]  /*190c0*/  EXIT ;  /* 0x000000000000794d */ /* 0x000fea0003800000 */
.L_x_3518:
        /* <DEDUP_REMOVED lines=17> */
.L_x_3525:
        /* <DEDUP_REMOVED lines=12> */
.L_x_3524:
        /* <DEDUP_REMOVED lines=16> */
[----:B------:R-:W-:Y:S01]  /*193a0*/  STG.E.64 desc[UR36][R2.64], R4 ;  /* 0x0000000402007986 */ /* 0x000fe2000c101b24 */
[----:B------:R-:W-:Y:S05]  /*193b0*/  EXIT ;  /* 0x000000000000794d */ /* 0x000fea0003800000 */
.L_x_3527:
        /* <DEDUP_REMOVED lines=13> */
.L_x_3526:
[----:B------:R-:W-:Y:S01]  /*19490*/  STG.E.64 desc[UR36][R2.64], R16 ;  /* 0x0000001002007986 */ /* 0x000fe2000c101b24 */
[----:B------:R-:W-:Y:S05]  /*194a0*/  EXIT ;  /* 0x000000000000794d */ /* 0x000fea0003800000 */
.L_x_3517:
        /* <DEDUP_REMOVED lines=11> */
[----:B0-----:R-:W-:Y:S01]  /*19560*/  STG.E.U16 desc[UR36][R2.64], R17 ;  /* 0x0000001102007986 */ /* 0x001fe2000c101524 */
[----:B------:R-:W-:Y:S05]  /*19570*/  EXIT ;  /* 0x000000000000794d */ /* 0x000fea0003800000 */
.L_x_3531:
        /* <DEDUP_REMOVED lines=26> */
.L_x_3534:
[----:B------:R-:W-:-:S04]  /*19720*/  SHF.R.U32.HI R5, RZ, 0x18, R5 ;  /* 0x00000018ff057819 */ /* 0x000fc80000011605 */
[----:B------:R-:W-:-:S07]  /*19730*/  LOP3.LUT R0, R0, 0x80, R5, 0xf8, !PT ;  /* 0x0000008000007812 */ /* 0x000fce00078ef805 */
.L_x_3533:
[----:B------:R-:W-:Y:S05]  /*19740*/  BSYNC.RECONVERGENT B0 ;  /* 0x0000000000007941 */ /* 0x000fea0003800200 */
.L_x_3532:
[----:B------:R-:W-:Y:S01]  /*19750*/  STG.E.U8 desc[UR36][R2.64], R0 ;  /* 0x0000000002007986 */ /* 0x000fe2000c101124 */
[----:B------:R-:W-:Y:S05]  /*19760*/  EXIT ;  /* 0x000000000000794d */ /* 0x000fea0003800000 */
.L_x_3530:
        /* <DEDUP_REMOVED lines=26> */
.L_x_3537:
[----:B------:R-:W-:-:S04]  /*19910*/  SHF.R.U32.HI R5, RZ, 0x18, R5 ;  /* 0x00000018ff057819 */ /* 0x000fc80000011605 */
[----:B------:R-:W-:-:S07]  /*19920*/  LOP3.LUT R0, R0, 0x80, R5, 0xf8, !PT ;  /* 0x0000008000007812 */ /* 0x000fce00078ef805 */
.L_x_3536:
[----:B------:R-:W-:Y:S05]  /*19930*/  BSYNC.RECONVERGENT B0 ;  /* 0x0000000000007941 */ /* 0x000fea0003800200 */
.L_x_3535:
[----:B------:R-:W-:Y:S01]  /*19940*/  STG.E.U8 desc[UR36][R2.64], R0 ;  /* 0x0000000002007986 */ /* 0x000fe2000c101124 */
[----:B------:R-:W-:Y:S05]  /*19950*/  EXIT ;  /* 0x000000000000794d */ /* 0x000fea0003800000 */
.L_x_3529:
        /* <DEDUP_REMOVED lines=30> */
.L_x_3539:
[----:B------:R-:W0:Y:S02]  /*19b40*/  F2I.U64.F64.TRUNC R16, R16 ;  /* 0x0000001000107311 */ /* 0x000e24000030d800 */
[----:B0-----:R-:W-:Y:S01]  /*19b50*/  STG.E.64 desc[UR36][R2.64], R16 ;  /* 0x0000001002007986 */ /* 0x001fe2000c101b24 */
[----:B------:R-:W-:Y:S05]  /*19b60*/  EXIT ;  /* 0x000000000000794d */ /* 0x000fea0003800000 */
.L_x_3538:
[----:B------:R-:W0:Y:S02]  /*19b70*/  F2I.U32.F64.TRUNC R17, R16 ;  /* 0x0000001000117311 */ /* 0x000e24000030d000 */
[----:B0-----:R-:W-:Y:S01]  /*19b80*/  STG.E desc[UR36][R2.64], R17 ;  /* 0x0000001102007986 */ /* 0x001fe2000c101924 */
[----:B------:R-:W-:Y:S05]  /*19b90*/  EXIT ;  /* 0x000000000000794d */ /* 0x000fea0003800000 */
.L_x_3528:
        /* <DEDUP_REMOVED lines=8> */
[----:B------:R-:W-:Y:S01]  /*19c20*/  STG.E.U8 desc[UR36][R2.64], R5 ;  /* 0x0000000502007986 */ /* 0x000fe2000c101124 */
[----:B------:R-:W-:Y:S05]  /*19c30*/  EXIT ;  /* 0x000000000000794d */ /* 0x000fea0003800000 */
.L_x_3541:
[----:B------:R-:W-:-:S05]  /*19c40*/  CS2R R18, SRZ ;  /* 0x0000000000127805 */ /* 0x000fca000001ff00 */
[----:B------:R-:W-:Y:S01]  /*19c50*/  STG.E.128 desc[UR36][R2.64], R16 ;  /* 0x0000001002007986 */ /* 0x000fe2000c101d24 */
[----:B------:R-:W-:Y:S05]  /*19c60*/  EXIT ;  /* 0x000000000000794d */ /* 0x000fea0003800000 */
.L_x_3540:
[----:B------:R-:W-:-:S13]  /*19c70*/  ISETP.NE.AND P0, PT, R0, 0xf, PT ;  /* 0x0000000f0000780c */ /* 0x000fda0003f05270 */
[----:B------:R-:W-:Y:S05]  /*19c80*/  @!P0 BRA `(.L_x_3542) ;  /* 0x0000000400288947 */ /* 0x000fea0003800000 */
[----:B------:R-:W-:-:S13]  /*19c90*/  ISETP.NE.AND P0, PT, R0, 0x17, PT ;  /* 0x000000170000780c */ /* 0x000fda0003f05270 */
[----:B------:R-:W-:Y:S05]  /*19ca0*/  @!P0 BRA `(.L_x_3543) ;  /* 0x0000000000b08947 */ /* 0x000fea0003800000 */
[----:B------:R-:W-:-:S13]  /*19cb0*/  ISETP.NE.AND P0, PT, R0, 0x18, PT ;  /* 0x000000180000780c */ /* 0x000fda0003f05270 */
[----:B------:R-:W-:Y:S05]  /*19cc0*/  @!P0 BRA `(.L_x_3544) ;  /* 0x0000000000448947 */ /* 0x000fea0003800000 */
.L_x_3521:
        /* <DEDUP_REMOVED lines=16> */
.L_x_3545:
[----:B------:R-:W-:Y:S05]  /*19dd0*/  EXIT ;  /* 0x000000000000794d */ /* 0x000fea0003800000 */
.L_x_3544:
        /* <DEDUP_REMOVED lines=21> */
.L_x_3547:
[----:B------:R-:W-:Y:S05]  /*19f30*/  BSYNC.RECONVERGENT B0 ;  /* 0x0000000000007941 */ /* 0x000fea0003800200 */
.L_x_3546:
[----:B------:R-:W-:-:S05]  /*19f40*/  LOP3.LUT R5, R0, 0x80, R5, 0xf8, !PT ;  /* 0x0000008000057812 */ /* 0x000fca00078ef805 */
[----:B------:R-:W-:Y:S01]  /*19f50*/  STG.E.U8 desc[UR36][R2.64], R5 ;  /* 0x0000000502007986 */ /* 0x000fe2000c101124 */
[----:B------:R-:W-:Y:S05]  /*19f60*/  EXIT ;  /* 0x000000000000794d */ /* 0x000fea0003800000 */
.L_x_3543:
        /* <DEDUP_REMOVED lines=20> */
.L_x_3549:
[----:B------:R-:W-:Y:S01]  /*1a0b0*/  IMAD.MOV.U32 R0, RZ, RZ, 0x7f ;  /* 0x0000007fff007424 */ /* 0x000fe200078e00ff */
[----:B------:R-:W-:-:S04]  /*1a0c0*/  ISETP.GT.U32.AND P0, PT, R4, 0x7f800000, PT ;  /* 0x7f8000000400780c */ /* 0x000fc80003f04070 */
[----:B------:R-:W-:-:S09]  /*1a0d0*/  SEL R0, R0, 0x7c, P0 ;  /* 0x0000007c00007807 */ /* 0x000fd20000000000 */
.L_x_3550:
[----:B------:R-:W-:Y:S05]  /*1a0e0*/  BSYNC.RECONVERGENT B0 ;  /* 0x0000000000007941 */ /* 0x000fea0003800200 */
.L_x_3548:
[----:B------:R-:W-:-:S04]  /*1a0f0*/  SHF.R.U32.HI R5, RZ, 0x18, R5 ;  /* 0x00000018ff057819 */ /* 0x000fc80000011605 */
[----:B------:R-:W-:-:S05]  /*1a100*/  LOP3.LUT R5, R0, 0x80, R5, 0xf8, !PT ;  /* 0x0000008000057812 */ /* 0x000fca00078ef805 */
[----:B------:R-:W-:Y:S01]  /*1a110*/  STG.E.U8 desc[UR36][R2.64], R5 ;  /* 0x0000000502007986 */ /* 0x000fe2000c101124 */
[----:B------:R-:W-:Y:S05]  /*1a120*/  EXIT ;  /* 0x000000000000794d */ /* 0x000fea0003800000 */
.L_x_3542:
        /* <DEDUP_REMOVED lines=12> */
        .weak           $__internal_2_$__cuda_sm20_dblrcp_rn_slowpath_v3
        .type           $__internal_2_$__cuda_sm20_dblrcp_rn_slowpath_v3,@function
        .size           $__internal_2_$__cuda_sm20_dblrcp_rn_slowpath_v3,($__internal_3_$__cuda_sm20_div_rn_f64_full - $__internal_2_$__cuda_sm20_dblrcp_rn_slowpath_v3)
$__internal_2_$__cuda_sm20_dblrcp_rn_slowpath_v3:
[----:B------:R-:W-:Y:S01]  /*1a1f0*/  IMAD.MOV.U32 R6, RZ, RZ, R34 ;  /* 0x000000ffff067224 */ /* 0x000fe200078e0022 */
[----:B------:R-:W-:Y:S01]  /*1a200*/  BSSY.RECONVERGENT B2, `(.L_x_3551) ;  /* 0x000005e000027945 */ /* 0x000fe20003800200 */
[----:B------:R-:W-:-:S06]  /*1a210*/  IMAD.MOV.U32 R7, RZ, RZ, R35 ;  /* 0x000000ffff077224 */ /* 0x000fcc00078e0023 */
[----:B------:R-:W0:Y:S02]  /*1a220*/  DSETP.GTU.AND P0, PT, |R6|, +INF , PT ;  /* 0x7ff000000600742a */ /* 0x000e240003f0c200 */
[----:B0-----:R-:W-:Y:S05]  /*1a230*/  @P0 BRA `(.L_x_3552) ;  /* 0x0000000400600947 */ /* 0x001fea0003800000 */
[----:B------:R-:W-:-:S05]  /*1a240*/  LOP3.LUT R10, R35, 0x7fffffff, RZ, 0xc0, !PT ;  /* 0x7fffffff230a7812 */ /* 0x000fca00078ec0ff */
[----:B------:R-:W-:-:S05]  /*1a250*/  VIADD R8, R10, 0xffffffff ;  /* 0xffffffff0a087836 */ /* 0x000fca0000000000 */
[----:B------:R-:W-:-:S13]  /*1a260*/  ISETP.GE.U32.AND P0, PT, R8, 0x7fefffff, PT ;  /* 0x7fefffff0800780c */ /* 0x000fda0003f06070 */
[----:B------:R-:W-:Y:S01]  /*1a270*/  @P0 LOP3.LUT R9, R7, 0x7ff00000, RZ, 0x3c, !PT ;  /* 0x7ff0000007090812 */ /* 0x000fe200078e3cff */
[----:B------:R-:W-:Y:S01]  /*1a280*/  @P0 IMAD.MOV.U32 R8, RZ, RZ, RZ ;  /* 0x000000ffff080224 */ /* 0x000fe200078e00ff */
[----:B------:R-:W-:Y:S06]  /*1a290*/  @P0 BRA `(.L_x_3553) ;  /* 0x0000000400500947 */ /* 0x000fec0003800000 */
[----:B------:R-:W-:-:S13]  /*1a2a0*/  ISETP.GE.U32.AND P0, PT, R10, 0x1000001, PT ;  /* 0x010000010a00780c */ /* 0x000fda0003f06070 */
[----:B------:R-:W-:Y:S05]  /*1a2b0*/  @!P0 BRA `(.L_x_3554) ;  /* 0x0000000000b88947 */ /* 0x000fea0003800000 */
[----:B------:R-:W-:Y:S02]  /*1a2c0*/  VIADD R9, R7, 0xc0200000 ;  /* 0xc020000007097836 */ /* 0x000fe40000000000 */
[----:B------:R-:W-:Y:S02]  /*1a2d0*/  IMAD.MOV.U32 R8, RZ, RZ, R6 ;  /* 0x000000ffff087224 */ /* 0x000fe400078e0006 */
[----:B------:R-:W0:Y:S01]  /*1a2e0*/  MUFU.RCP64H R11, R9 ;  /* 0x00000009000b7308 */ /* 0x000e220000001800 */
[----:B------:R-:W-:-:S06]  /*1a2f0*/  IMAD.MOV.U32 R10, RZ, RZ, R3 ;  /* 0x000000ffff0a7224 */ /* 0x000fcc00078e0003 */
        /* <DEDUP_REMOVED lines=42> */
.L_x_3554:
[----:B------:R-:W0:Y:S01]  /*1a5a0*/  DMUL R6, R6, 8.11296384146066816958e+31 ;  /* 0x4690000006067828 */ /* 0x000e220000000000 */
[----:B------:R-:W-:Y:S01]  /*1a5b0*/  MOV R8, R3 ;  /* 0x0000000300087202 */ /* 0x000fe20000000f00 */
        /* <DEDUP_REMOVED lines=30> */
[----:B0-----:R-:W0:Y:S02]  /*1a7a0*/  DMUL R8, R8, 8.11296384146066816958e+31 ;  /* 0x4690000008087828 */ /* 0x001e240000000000 */
[----:B0-----:R-:W-:Y:S05]  /*1a7b0*/  BRA `(.L_x_3553) ;  /* 0x0000000000087947 */ /* 0x001fea0003800000 */
.L_x_3552:
[----:B------:R-:W-:Y:S01]  /*1a7c0*/  LOP3.LUT R9, R7, 0x80000, RZ, 0xfc, !PT ;  /* 0x0008000007097812 */ /* 0x000fe200078efcff */
[----:B------:R-:W-:-:S07]  /*1a7d0*/  IMAD.MOV.U32 R8, RZ, RZ, R6 ;  /* 0x000000ffff087224 */ /* 0x000fce00078e0006 */
.L_x_3553:
[----:B------:R-:W-:Y:S05]  /*1a7e0*/  BSYNC.RECONVERGENT B2 ;  /* 0x0000000000027941 */ /* 0x000fea0003800200 */
.L_x_3551:
[----:B------:R-:W-:Y:S02]  /*1a7f0*/  IMAD.MOV.U32 R6, RZ, RZ, R0 ;  /* 0x000000ffff067224 */ /* 0x000fe400078e0000 */
[----:B------:R-:W-:-:S04]  /*1a800*/  IMAD.MOV.U32 R7, RZ, RZ, 0x0 ;  /* 0x00000000ff077424 */ /* 0x000fc800078e00ff */
[----:B------:R-:W-:Y:S05]  /*1a810*/  RET.REL.NODEC R6 `(_ZN2at6native27unrolled_elementwise_kernelIZZZNS0_61_GLOBAL__N__b29612f4_23_ActivationMishKernel_cu_9e10b42f_310020mish_backward_kernelERNS_14TensorIteratorEENKUlvE_clEvENKUlvE_clEvEUlddE_St5arrayIPcLm3EELi4E23TrivialOffsetCalculatorILi2EjESB_ILi1EjENS0_6memory12LoadWithCastILi2EEENSE_13StoreWithCastILi1EEEEEviT_T0_T2_T3_T4_T5_) ;  /* 0xfffffe5406f87950 */ /* 0x000fea0003c3ffff */
        .weak           $__internal_3_$__cuda_sm20_div_rn_f64_full
        .type           $__internal_3_$__cuda_sm20_div_rn_f64_full,@function
        .size           $__internal_3_$__cuda_sm20_div_rn_f64_full,(.L_x_7223 - $__internal_3_$__cuda_sm20_div_rn_f64_full)
$__internal_3_$__cuda_sm20_div_rn_f64_full:
[C---:B------:R-:W-:Y:S01]  /*1a820*/  FSETP.GEU.AND P0, PT, |R0|.reuse, 1.469367938527859385e-39, PT ;  /* 0x001000000000780b */ /* 0x040fe20003f0e200 */
[--C-:B------:R-:W-:Y:S01]  /*1a830*/  IMAD.MOV.U32 R8, RZ, RZ, R3.reuse ;  /* 0x000000ffff087224 */ /* 0x100fe200078e0003 */
[----:B------:R-:W-:Y:S01]  /*1a840*/  LOP3.LUT R6, R0, 0x800fffff, RZ, 0xc0, !PT ;  /* 0x800fffff00067812 */ /* 0x000fe200078ec0ff */
[----:B------:R-:W-:Y:S01]  /*1a850*/  IMAD.MOV.U32 R9, RZ, RZ, R0 ;  /* 0x000000ffff097224 */ /* 0x000fe200078e0000 */
[-C--:B------:R-:W-:Y:S01]  /*1a860*/  LOP3.LUT R11, R11, R10.reuse, RZ, 0x3c, !PT ;  /* 0x0000000a0b0b7212 */ /* 0x080fe200078e3cff */
[----:B------:R-:W-:Y:S01]  /*1a870*/  IMAD.MOV.U32 R14, RZ, RZ, 0x1 ;  /* 0x00000001ff0e7424 */ /* 0x000fe200078e00ff */
[----:B------:R-:W-:Y:S01]  /*1a880*/  LOP3.LUT R7, R6, 0x3ff00000, RZ, 0xfc, !PT ;  /* 0x3ff0000006077812 */ /* 0x000fe200078efcff */
[----:B------:R-:W-:Y:S01]  /*1a890*/  IMAD.MOV.U32 R6, RZ, RZ, R3 ;  /* 0x000000ffff067224 */ /* 0x000fe200078e0003 */
[C---:B------:R-:W-:Y:S01]  /*1a8a0*/  LOP3.LUT R10, R11.reuse, R10, RZ, 0x3c, !PT ;  /* 0x0000000a0b0a7212 */ /* 0x040fe200078e3cff */
[----:B------:R-:W-:Y:S01]  /*1a8b0*/  IMAD.MOV.U32 R43, RZ, RZ, 0x1ca00000 ;  /* 0x1ca00000ff2b7424 */ /* 0x000fe200078e00ff */
[----:B------:R-:W-:Y:S01]  /*1a8c0*/  LOP3.LUT R3, R0, 0x7ff00000, RZ, 0xc0, !PT ;  /* 0x7ff0000000037812 */ /* 0x000fe200078ec0ff */
[----:B------:R-:W-:Y:S01]  /*1a8d0*/  BSSY.RECONVERGENT B0, `(.L_x_3555) ;  /* 0x0000078000007945 */ /* 0x000fe20003800200 */
[----:B------:R-:W-:Y:S01]  /*1a8e0*/  LOP3.LUT R11, R11, R10, RZ, 0x3c, !PT ;  /* 0x0000000a0b0b7212 */ /* 0x000fe200078e3cff */
[----:B------:R-:W0:Y:S02]  /*1a8f0*/  @!P0 DMUL R6, R8, 8.98846567431157953865e+307 ;  /* 0x7fe0000008068828 */ /* 0x000e240000000000 */
[----:B0-----:R-:W0:Y:S01]  /*1a900*/  MUFU.RCP64H R15, R7 ;  /* 0x00000007000f7308 */ /* 0x001e220000001800 */
[----:B------:R-:W-:-:S02]  /*1a910*/  FSETP.GEU.AND P2, PT, |R11|, 1.469367938527859385e-39, PT ;  /* 0x001000000b00780b */ /* 0x000fc40003f4e200 */
[----:B------:R-:W-:-:S04]  /*1a920*/  LOP3.LUT R40, R11, 0x7ff00000, RZ, 0xc0, !PT ;  /* 0x7ff000000b287812 */ /* 0x000fc800078ec0ff */
[----:B------:R-:W-:Y:S02]  /*1a930*/  ISETP.GE.U32.AND P1, PT, R40, R3, PT ;  /* 0x000000032800720c */ /* 0x000fe40003f26070 */
[----:B------:R-:W-:-:S05]  /*1a940*/  @!P0 LOP3.LUT R3, R7, 0x7ff00000, RZ, 0xc0, !PT ;  /* 0x7ff0000007038812 */ /* 0x000fca00078ec0ff */
[----:B------:R-:W-:-:S15]  /*1a950*/  @!P2 IMAD.MOV.U32 R20, RZ, RZ, RZ ;  /* 0x000000ffff14a224 */ /* 0x000fde00078e00ff */
        /* <DEDUP_REMOVED lines=8> */
[----:B0-----:R0:W-:Y:S02]  /*1a9e0*/  DFMA R36, R12, R12, R12 ;  /* 0x0000000c0c24722b */ /* 0x0011e4000000000c */
[----:B0-----:R-:W-:-:S04]  /*1a9f0*/  @!P2 LOP3.LUT R12, R9, 0x7ff00000, RZ, 0xc0, !PT ;  /* 0x7ff00000090ca812 */ /* 0x001fc800078ec0ff */
[----:B------:R-:W-:Y:S02]  /*1aa00*/  @!P2 ISETP.GE.U32.AND P3, PT, R40, R12, PT ;  /* 0x0000000c2800a20c */ /* 0x000fe40003f66070 */
[C---:B------:R-:W-:Y:S02]  /*1aa10*/  SEL R12, R43.reuse, 0x63400000, !P1 ;  /* 0x634000002b0c7807 */ /* 0x040fe40004800000 */
[----:B------:R-:W-:Y:S02]  /*1aa20*/  @!P2 SEL R0, R43, 0x63400000, !P3 ;  /* 0x634000002b00a807 */ /* 0x000fe40005800000 */
[--C-:B------:R-:W-:Y:S01]  /*1aa30*/  LOP3.LUT R13, R12, 0x800fffff, R11.reuse, 0xf8, !PT ;  /* 0x800fffff0c0d7812 */ /* 0x100fe200078ef80b */
[----:B------:R-:W-:Y:S01]  /*1aa40*/  IMAD.MOV.U32 R12, RZ, RZ, R10 ;  /* 0x000000ffff0c7224 */ /* 0x000fe200078e000a */
[----:B------:R-:W-:-:S04]  /*1aa50*/  @!P2 LOP3.LUT R0, R0, 0x80000000, R11, 0xf8, !PT ;  /* 0x800000000000a812 */ /* 0x000fc800078ef80b */
[----:B------:R-:W-:Y:S01]  /*1aa60*/  @!P2 LOP3.LUT R21, R0, 0x100000, RZ, 0xfc, !PT ;  /* 0x001000000015a812 */ /* 0x000fe200078efcff */
[----:B------:R-:W-:-:S15]  /*1aa70*/  IMAD.MOV.U32 R0, RZ, RZ, R40 ;  /* 0x000000ffff007224 */ /* 0x000fde00078e0028 */
[----:B------:R-:W-:-:S15]  /*1aa80*/  NOP ;  /* 0x0000000000007918 */ /* 0x000fde0000000000 */
[----:B------:R-:W-:-:S15]  /*1aa90*/  NOP ;  /* 0x0000000000007918 */ /* 0x000fde0000000000 */
[----:B------:R-:W0:Y:S02]  /*1aaa0*/  @!P2 DFMA R12, R12, 2, -R20 ;  /* 0x400000000c0ca82b */ /* 0x000e240000000814 */
[----:B0-----:R-:W-:-:S05]  /*1aab0*/  @!P2 LOP3.LUT R0, R13, 0x7ff00000, RZ, 0xc0, !PT ;  /* 0x7ff000000d00a812 */ /* 0x001fca00078ec0ff */
[----:B------:R-:W-:-:S05]  /*1aac0*/  VIADD R39, R0, 0xffffffff ;  /* 0xffffffff00277836 */ /* 0x000fca0000000000 */
[----:B------:R-:W-:Y:S01]  /*1aad0*/  ISETP.GT.U32.AND P0, PT, R39, 0x7feffffe, PT ;  /* 0x7feffffe2700780c */ /* 0x000fe20003f04070 */
[----:B------:R-:W-:-:S05]  /*1aae0*/  VIADD R39, R3, 0xffffffff ;  /* 0xffffffff03277836 */ /* 0x000fca0000000000 */
[----:B------:R-:W-:-:S15]  /*1aaf0*/  ISETP.GT.U32.OR P0, PT, R39, 0x7feffffe, P0 ;  /* 0x7feffffe2700780c */ /* 0x000fde0000704470 */
[----:B------:R-:W-:-:S15]  /*1ab00*/  NOP ;  /* 0x0000000000007918 */ /* 0x000fde0000000000 */
[----:B------:R-:W-:-:S15]  /*1ab10*/  NOP ;  /* 0x0000000000007918 */ /* 0x000fde0000000000 */
[----:B------:R-:W-:-:S01]  /*1ab20*/  NOP ;  /* 0x0000000000007918 */ /* 0x000fc20000000000 */
[----:B------:R-:W0:-:S15]  /*1ab30*/  DFMA R14, R14, R36, R14 ;  /* 0x000000240e0e722b */ /* 0x000e1e000000000e */
        /* <DEDUP_REMOVED lines=26> */
[----:B------:R-:W-:Y:S01]  /*1ace0*/  LOP3.LUT R0, R9, 0x7ff00000, RZ, 0xc0, !PT ;  /* 0x7ff0000009007812 */ /* 0x000fe200078ec0ff */
[----:B------:R-:W-:-:S03]  /*1acf0*/  IMAD.MOV.U32 R10, RZ, RZ, RZ ;  /* 0x000000ffff0a7224 */ /* 0x000fc600078e00ff */
[CC--:B------:R-:W-:Y:S02]  /*1ad00*/  VIADDMNMX R3, R40.reuse, -R0.reuse, 0xb9600000, !PT ;  /* 0xb960000028037446 */ /* 0x0c0fe40007800900 */
[----:B------:R-:W-:Y:S02]  /*1ad10*/  ISETP.GE.U32.AND P0, PT, R40, R0, PT ;  /* 0x000000002800720c */ /* 0x000fe40003f06070 */
[----:B------:R-:W-:Y:S02]  /*1ad20*/  VIMNMX R3, PT, PT, R3, 0x46a00000, PT ;  /* 0x46a0000003037848 */ /* 0x000fe40003fe0100 */
[----:B------:R-:W-:-:S05]  /*1ad30*/  SEL R0, R43, 0x63400000, !P0 ;  /* 0x634000002b007807 */ /* 0x000fca0004000000 */
[----:B------:R-:W-:-:S04]  /*1ad40*/  IMAD.IADD R0, R3, 0x1, -R0 ;  /* 0x0000000103007824 */ /* 0x000fc800078e0a00 */
[----:B------:R-:W-:-:S06]  /*1ad50*/  VIADD R11, R0, 0x7fe00000 ;  /* 0x7fe00000000b7836 */ /* 0x000fcc0000000000 */
[----:B------:R-:W0:Y:S02]  /*1ad60*/  DMUL R20, R14, R10 ;  /* 0x0000000a0e147228 */ /* 0x000e240000000000 */
[----:B0-----:R-:W-:-:S13]  /*1ad70*/  FSETP.GTU.AND P0, PT, |R21|, 1.469367938527859385e-39, PT ;  /* 0x001000001500780b */ /* 0x001fda0003f0c200 */
[----:B------:R-:W-:Y:S05]  /*1ad80*/  @P0 BRA `(.L_x_3557) ;  /* 0x0000000000b00947 */ /* 0x000fea0003800000 */
[----:B------:R-:W0:Y:S01]  /*1ad90*/  DFMA R6, R14, -R6, R12 ;  /* 0x800000060e06722b */ /* 0x000e22000000000c */
[----:B------:R-:W-:Y:S01]  /*1ada0*/  IMAD.MOV.U32 R10, RZ, RZ, RZ ;  /* 0x000000ffff0a7224 */ /* 0x000fe200078e00ff */
[C---:B0-----:R-:W-:Y:S02]  /*1adb0*/  FSETP.NEU.AND P0, PT, R7.reuse, RZ, PT ;  /* 0x000000ff0700720b */ /* 0x041fe40003f0d000 */
[----:B------:R-:W-:-:S04]  /*1adc0*/  LOP3.LUT R8, R7, 0x80000000, R9, 0x48, !PT ;  /* 0x8000000007087812 */ /* 0x000fc800078e4809 */
[----:B------:R-:W-:-:S07]  /*1add0*/  LOP3.LUT R11, R8, R11, RZ, 0xfc, !PT ;  /* 0x0000000b080b7212 */ /* 0x000fce00078efcff */
[----:B------:R-:W-:Y:S05]  /*1ade0*/  @!P0 BRA `(.L_x_3557) ;  /* 0x0000000000988947 */ /* 0x000fea0003800000 */
[----:B------:R-:W-:Y:S01]  /*1adf0*/  IMAD.MOV R7, RZ, RZ, -R0 ;  /* 0x000000ffff077224 */ /* 0x000fe200078e0a00 */
[----:B------:R-:W-:Y:S01]  /*1ae00*/  IADD3 R0, PT, PT, -R0, -0x43300000, RZ ;  /* 0xbcd0000000007810 */ /* 0x000fe20007ffe1ff */
[----:B------:R-:W-:Y:S01]  /*1ae10*/  IMAD.MOV.U32 R6, RZ, RZ, RZ ;  /* 0x000000ffff067224 */ /* 0x000fe200078e00ff */
[----:B------:R-:W0:Y:S02]  /*1ae20*/  DMUL.RP R10, R14, R10 ;  /* 0x0000000a0e0a7228 */ /* 0x000e240000008000 */
[----:B0-----:R-:W-:-:S15]  /*1ae30*/  LOP3.LUT R8, R11, R8, RZ, 0x3c, !PT ;  /* 0x000000080b087212 */ /* 0x001fde00078e3cff */
[----:B------:R-:W-:-:S15]  /*1ae40*/  NOP ;  /* 0x0000000000007918 */ /* 0x000fde0000000000 */
[----:B------:R-:W-:-:S15]  /*1ae50*/  NOP ;  /* 0x0000000000007918 */ /* 0x000fde0000000000 */
[----:B------:R-:W-:-:S15]  /*1ae60*/  NOP ;  /* 0x0000000000007918 */ /* 0x000fde0000000000 */
[----:B------:R-:W-:-:S02]  /*1ae70*/  NOP ;  /* 0x0000000000007918 */ /* 0x000fc40000000000 */
[----:B------:R-:W0:Y:S02]  /*1ae80*/  DFMA R6, R20, -R6, R14 ;  /* 0x800000061406722b */ /* 0x000e24000000000e */
[----:B0-----:R-:W-:-:S04]  /*1ae90*/  FSETP.NEU.AND P0, PT, |R7|, R0, PT ;  /* 0x000000000700720b */ /* 0x001fc80003f0d200 */
[----:B------:R-:W-:Y:S02]  /*1aea0*/  FSEL R10, R10, R20, !P0 ;  /* 0x000000140a0a7208 */ /* 0x000fe40004000000 */
[----:B------:R-:W-:-:S03]  /*1aeb0*/  FSEL R21, R8, R21, !P0 ;  /* 0x0000001508157208 */ /* 0x000fc60004000000 */
[----:B------:R-:W-:Y:S01]  /*1aec0*/  IMAD.MOV.U32 R20, RZ, RZ, R10 ;  /* 0x000000ffff147224 */ /* 0x000fe200078e000a */
[----:B------:R-:W-:Y:S06]  /*1aed0*/  BRA `(.L_x_3557) ;  /* 0x00000000005c7947 */ /* 0x000fec0003800000 */
.L_x_3556:
[----:B------:R-:W0:Y:S02]  /*1aee0*/  DSETP.NAN.AND P0, PT, R10, R10, PT ;  /* 0x0000000a0a00722a */ /* 0x000e240003f08000 */
[----:B0-----:R-:W-:Y:S05]  /*1aef0*/  @P0 BRA `(.L_x_3558) ;  /* 0x0000000000480947 */ /* 0x001fea0003800000 */
[----:B------:R-:W0:Y:S02]  /*1af00*/  DSETP.NAN.AND P0, PT, R8, R8, PT ;  /* 0x000000080800722a */ /* 0x000e240003f08000 */
[----:B0-----:R-:W-:Y:S05]  /*1af10*/  @P0 BRA `(.L_x_3559) ;  /* 0x0000000000300947 */ /* 0x001fea0003800000 */
[----:B------:R-:W-:Y:S01]  /*1af20*/  ISETP.NE.AND P0, PT, R0, R3, PT ;  /* 0x000000030000720c */ /* 0x000fe20003f05270 */
[----:B------:R-:W-:Y:S02]  /*1af30*/  IMAD.MOV.U32 R20, RZ, RZ, 0x0 ;  /* 0x00000000ff147424 */ /* 0x000fe400078e00ff */
[----:B------:R-:W-:-:S10]  /*1af40*/  IMAD.MOV.U32 R21, RZ, RZ, -0x80000 ;  /* 0xfff80000ff157424 */ /* 0x000fd400078e00ff */
[----:B------:R-:W-:Y:S05]  /*1af50*/  @!P0 BRA `(.L_x_3557) ;  /* 0x00000000003c8947 */ /* 0x000fea0003800000 */
[----:B------:R-:W-:Y:S02]  /*1af60*/  ISETP.NE.AND P0, PT, R0, 0x7ff00000, PT ;  /* 0x7ff000000000780c */ /* 0x000fe40003f05270 */
[----:B------:R-:W-:Y:S02]  /*1af70*/  LOP3.LUT R21, R11, 0x80000000, R9, 0x48, !PT ;  /* 0x800000000b157812 */ /* 0x000fe400078e4809 */
[----:B------:R-:W-:-:S13]  /*1af80*/  ISETP.EQ.OR P0, PT, R3, RZ, !P0 ;  /* 0x000000ff0300720c */ /* 0x000fda0004702670 */
[----:B------:R-:W-:Y:S01]  /*1af90*/  @P0 LOP3.LUT R0, R21, 0x7ff00000, RZ, 0xfc, !PT ;  /* 0x7ff0000015000812 */ /* 0x000fe200078efcff */
[----:B------:R-:W-:Y:S02]  /*1afa0*/  @!P0 IMAD.MOV.U32 R20, RZ, RZ, RZ ;  /* 0x000000ffff148224 */ /* 0x000fe400078e00ff */
[----:B------:R-:W-:Y:S02]  /*1afb0*/  @P0 IMAD.MOV.U32 R20, RZ, RZ, RZ ;  /* 0x000000ffff140224 */ /* 0x000fe400078e00ff */
[----:B------:R-:W-:Y:S01]  /*1afc0*/  @P0 IMAD.MOV.U32 R21, RZ, RZ, R0 ;  /* 0x000000ffff150224 */ /* 0x000fe200078e0000 */
[----:B------:R-:W-:Y:S06]  /*1afd0*/  BRA `(.L_x_3557) ;  /* 0x00000000001c7947 */ /* 0x000fec0003800000 */
.L_x_3559:
[----:B------:R-:W-:-:S05]  /*1afe0*/  LOP3.LUT R20, R9, 0x80000, RZ, 0xfc, !PT ;  /* 0x0008000009147812 */ /* 0x000fca00078efcff */
[----:B------:R-:W-:Y:S02]  /*1aff0*/  IMAD.MOV.U32 R21, RZ, RZ, R20 ;  /* 0x000000ffff157224 */ /* 0x000fe400078e0014 */
[----:B------:R-:W-:Y:S01]  /*1b000*/  IMAD.MOV.U32 R20, RZ, RZ, R8 ;  /* 0x000000ffff147224 */ /* 0x000fe200078e0008 */
[----:B------:R-:W-:Y:S06]  /*1b010*/  BRA `(.L_x_3557) ;  /* 0x00000000000c7947 */ /* 0x000fec0003800000 */
.L_x_3558:
[----:B------:R-:W-:-:S05]  /*1b020*/  LOP3.LUT R20, R11, 0x80000, RZ, 0xfc, !PT ;  /* 0x000800000b147812 */ /* 0x000fca00078efcff */
[----:B------:R-:W-:Y:S02]  /*1b030*/  IMAD.MOV.U32 R21, RZ, RZ, R20 ;  /* 0x000000ffff157224 */ /* 0x000fe400078e0014 */
[----:B------:R-:W-:-:S07]  /*1b040*/  IMAD.MOV.U32 R20, RZ, RZ, R10 ;  /* 0x000000ffff147224 */ /* 0x000fce00078e000a */
.L_x_3557:
[----:B------:R-:W-:Y:S05]  /*1b050*/  BSYNC.RECONVERGENT B0 ;  /* 0x0000000000007941 */ /* 0x000fea0003800200 */
.L_x_3555:
[----:B------:R-:W-:Y:S02]  /*1b060*/  IMAD.MOV.U32 R6, RZ, RZ, R38 ;  /* 0x000000ffff067224 */ /* 0x000fe400078e0026 */
[----:B------:R-:W-:Y:S02]  /*1b070*/  IMAD.MOV.U32 R7, RZ, RZ, 0x0 ;  /* 0x00000000ff077424 */ /* 0x000fe400078e00ff */
[----:B------:R-:W-:Y:S02]  /*1b080*/  IMAD.MOV.U32 R0, RZ, RZ, R20 ;  /* 0x000000ffff007224 */ /* 0x000fe400078e0014 */
[----:B------:R-:W-:Y:S01]  /*1b090*/  IMAD.MOV.U32 R3, RZ, RZ, R21 ;  /* 0x000000ffff037224 */ /* 0x000fe200078e0015 */
[----:B------:R-:W-:Y:S06]  /*1b0a0*/  RET.REL.NODEC R6 `(_ZN2at6native27unrolled_elementwise_kernelIZZZNS0_61_GLOBAL__N__b29612f4_23_ActivationMishKernel_cu_9e10b42f_310020mish_backward_kernelERNS_14TensorIteratorEENKUlvE_clEvENKUlvE_clEvEUlddE_St5arrayIPcLm3EELi4E23TrivialOffsetCalculatorILi2EjESB_ILi1EjENS0_6memory12LoadWithCastILi2EEENSE_13StoreWithCastILi1EEEEEviT_T0_T2_T3_T4_T5_) ;  /* 0xfffffe4c06d47950 */ /* 0x000fec0003c3ffff */
.L_x_3560:
        /* <DEDUP_REMOVED lines=13> */
.L_x_7223:


//--------------------- .text._ZN2at6native18elementwise_kernelILi128ELi2EZNS0_22gpu_kernel_impl_nocastIZZZNS0_61_GLOBAL__N__b29612f4_23_ActivationMishKernel_cu_9e10b42f_310020mish_backward_kernelERNS_14TensorIteratorEENKUlvE_clEvENKUlvE_clEvEUlddE_EEvRNS_18TensorIteratorBaseERKT_EUliE_EEviT1_ --------------------------
	.section	.text._ZN2at6native18elementwise_kernelILi128ELi2EZNS0_22gpu_kernel_impl_nocastIZZZNS0_61_GLOBAL__N__b29612f4_23_ActivationMishKernel_cu_9e10b42f_310020mish_backward_kernelERNS_14TensorIteratorEENKUlvE_clEvENKUlvE_clEvEUlddE_EEvRNS_18TensorIteratorBaseERKT_EUliE_EEviT1_,"ax",@progbits
	.align	128
        .global         _ZN2at6native18elementwise_kernelILi128ELi2EZNS0_22gpu_kernel_impl_nocastIZZZNS0_61_GLOBAL__N__b29612f4_23_ActivationMishKernel_cu_9e10b42f_310020mish_backward_kernelERNS_14TensorIteratorEENKUlvE_clEvENKUlvE_clEvEUlddE_EEvRNS_18TensorIteratorBaseERKT_EUliE_EEviT1_
        .type           _ZN2at6native18elementwise_kernelILi128ELi2EZNS0_22gpu_kernel_impl_nocastIZZZNS0_61_GLOBAL__N__b29612f4_23_ActivationMishKernel_cu_9e10b42f_310020mish_backward_kernelERNS_14TensorIteratorEENKUlvE_clEvENKUlvE_clEvEUlddE_EEvRNS_18TensorIteratorBaseERKT_EUliE_EEviT1_,@function
        .size           _ZN2at6native18elementwise_kernelILi128ELi2EZNS0_22gpu_kernel_impl_nocastIZZZNS0_61_GLOBAL__N__b29612f4_23_ActivationMishKernel_cu_9e10b42f_310020mish_backward_kernelERNS_14TensorIteratorEENKUlvE_clEvENKUlvE_clEvEUlddE_EEvRNS_18TensorIteratorBaseERKT_EUliE_EEviT1_,(.L_x_7225 - _ZN2at6native18elementwise_kernelILi128ELi2EZNS0_22gpu_kernel_impl_nocastIZZZNS0_61_GLOBAL__N__b29612f4_23_ActivationMishKernel_cu_9e10b42f_310020mish_backward_kernelERNS_14TensorIteratorEENKUlvE_clEvENKUlvE_clEvEUlddE_EEvRNS_18TensorIteratorBaseERKT_EUliE_EEviT1_)
        .other          _ZN2at6native18elementwise_kernelILi128ELi2EZNS0_22gpu_kernel_impl_nocastIZZZNS0_61_GLOBAL__N__b29612f4_23_ActivationMishKernel_cu_9e10b42f_310020mish_backward_kernelERNS_14TensorIteratorEENKUlvE_clEvENKUlvE_clEvEUlddE_EEvRNS_18TensorIteratorBaseERKT_EUliE_EEviT1_,@"STO_CUDA_ENTRY STV_DEFAULT"
_ZN2at6native18elementwise_kernelILi128ELi2EZNS0_22gpu_kernel_impl_nocastIZZZNS0_61_GLOBAL__N__b29612f4_23_ActivationMishKernel_cu_9e10b42f_310020mish_backward_kernelERNS_14TensorIteratorEENKUlvE_clEvENKUlvE_clEvEUlddE_EEvRNS_18TensorIteratorBaseERKT_EUliE_EEviT1_:
.text._ZN2at6native18elementwise_kernelILi128ELi2EZNS0_22gpu_kernel_impl_nocastIZZZNS0_61_GLOBAL__N__b29612f4_23_ActivationMishKernel_cu_9e10b42f_310020mish_backward_kernelERNS_14TensorIteratorEENKUlvE_clEvENKUlvE_clEvEUlddE_EEvRNS_18TensorIteratorBaseERKT_EUliE_EEviT1_:
[----:B------:R-:W-:Y:S01]  /*0000*/  LDC R1, c[0x0][0x37c] ;  /* 0x0000df00ff017b82 */ /* 0x000fe20000000800 */
[----:B------:R-:W0:Y:S07]  /*0010*/  S2R R5, SR_TID.X ;  /* 0x0000000000057919 */ /* 0x000e2e0000002100 */
[----:B------:R-:W1:Y:S01]  /*0020*/  S2UR UR4, SR_CTAID.X ;  /* 0x00000000000479c3 */ /* 0x000e620000002500 */
[----:B------:R-:W2:Y:S01]  /*0030*/  LDCU UR5, c[0x0][0x380] ;  /* 0x00007000ff0577ac */ /* 0x000ea20008000800 */
[----:B------:R-:W-:Y:S01]  /*0040*/  BSSY.RECONVERGENT B0, `(.L_x_3561) ;  /* 0x00004c6000007945 */ /* 0x000fe20003800200 */
[----:B------:R-:W3:Y:S05]  /*0050*/  LDCU.64 UR6, c[0x0][0x358] ;  /* 0x00006b00ff0677ac */ /* 0x000eea0008000a00 */
[----:B------:R-:W4:Y:S01]  /*0060*/  LDC R0, c[0x0][0x388] ;  /* 0x0000e200ff007b82 */ /* 0x000f220000000800 */
[----:B-1----:R-:W-:-:S06]  /*0070*/  USHF.L.U32 UR4, UR4, 0x8, URZ ;  /* 0x0000000804047899 */ /* 0x002fcc00080006ff */
[----:B0-----:R-:W-:Y:S02]  /*0080*/  LOP3.LUT R5, R5, UR4, RZ, 0xfc, !PT ;  /* 0x0000000405057c12 */ /* 0x001fe4000f8efcff */
[----:B----4-:R-:W-:Y:S02]  /*0090*/  IADD3 R4, PT, PT, R0, -0x1, RZ ;  /* 0xffffffff00047810 */ /* 0x010fe40007ffe0ff */
[----:B--2---:R-:W-:Y:S02]  /*00a0*/  ISETP.GE.AND P0, PT, R5, UR5, PT ;  /* 0x0000000505007c0c */ /* 0x004fe4000bf06270 */
[----:B------:R-:W-:-:S05]  /*00b0*/  VIMNMX.U32 R6, PT, PT, R4, 0x18, PT ;  /* 0x0000001804067848 */ /* 0x000fca0003fe0000 */
[----:B------:R-:W-:-:S06]  /*00c0*/  VIADD R6, R6, 0x1 ;  /* 0x0000000106067836 */ /* 0x000fcc0000000000 */
[----:B---3--:R-:W-:Y:S05]  /*00d0*/  @P0 BRA `(.L_x_3562) ;  /* 0x0000004800f00947 */ /* 0x008fea0003800000 */
[----:B------:R-:W-:Y:S01]  /*00e0*/  ISETP.NE.AND P0, PT, R0, RZ, PT ;  /* 0x000000ff0000720c */ /* 0x000fe20003f05270 */
[----:B------:R-:W-:Y:S02]  /*00f0*/  HFMA2 R2, -RZ, RZ, 0, 0 ;  /* 0x00000000ff027431 */ /* 0x000fe400000001ff */
[----:B------:R-:W-:Y:S01]  /*0100*/  IMAD.MOV.U32 R0, RZ, RZ, RZ ;  /* 0x000000ffff007224 */ /* 0x000fe200078e00ff */
[----:B------:R-:W-:-:S09]  /*0110*/  MOV R7, RZ ;  /* 0x000000ff00077202 */ /* 0x000fd20000000f00 */
[----:B------:R-:W-:Y:S05]  /*0120*/  @!P0 BRA `(.L_x_3563) ;  /* 0x0000001400708947 */ /* 0x000fea0003800000 */
[----:B------:R-:W0:Y:S01]  /*0130*/  LDCU.64 UR4, c[0x0][0x390] ;  /* 0x00007200ff0477ac */ /* 0x000e220008000a00 */
[----:B------:R-:W-:Y:S01]  /*0140*/  MOV R3, R5 ;  /* 0x0000000500037202 */ /* 0x000fe20000000f00 */
[----:B------:R-:W-:Y:S01]  /*0150*/  IMAD.MOV.U32 R2, RZ, RZ, RZ ;  /* 0x000000ffff027224 */ /* 0x000fe200078e00ff */
[----:B------:R-:W-:Y:S01]  /*0160*/  ISETP.NE.AND P0, PT, R4, RZ, PT ;  /* 0x000000ff0400720c */ /* 0x000fe20003f05270 */
[----:B------:R-:W1:Y:S01]  /*0170*/  LDCU UR8, c[0x0][0x38c] ;  /* 0x00007180ff0877ac */ /* 0x000e620008000800 */
[----:B------:R-:W2:Y:S01]  /*0180*/  LDCU.64 UR10, c[0x0][0x4b8] ;  /* 0x00009700ff0a77ac */ /* 0x000ea20008000a00 */
        /* <DEDUP_REMOVED lines=16> */
[----:B-1----:R-:W-:-:S05]  /*0290*/  SHF.R.U32.HI R11, RZ, UR4, R10 ;  /* 0x00000004ff0b7c19 */ /* 0x002fca000801160a */
[----:B------:R-:W-:-:S04]  /*02a0*/  IMAD.MOV R3, RZ, RZ, -R11 ;  /* 0x000000ffff037224 */ /* 0x000fc800078e0a0b */
        /* <DEDUP_REMOVED lines=299> */
[----:B------:R-:W-:Y:S01]  /*1560*/  ISETP.NE.AND P0, PT, R6, 0x18, PT ;  /* 0x000000180600780c */ /* 0x000fe20003f05270 */
[----:B------:R-:W0:Y:S01]  /*1570*/  LDCU.64 UR8, c[0x0][0x4a0] ;  /* 0x00009400ff0877ac */ /* 0x000e220008000a00 */
[----:B------:R-:W-:Y:S01]  /*1580*/  MOV R8, RZ ;  /* 0x000000ff00087202 */ /* 0x000fe20000000f00 */
[----:B------:R-:W1:Y:S01]  /*1590*/  LDCU UR4, c[0x0][0x4a8] ;  /* 0x00009500ff0477ac */ /* 0x000e620008000800 */
[----:B------:R-:W2:Y:S09]  /*15a0*/  LDCU UR5, c[0x0][0x5cc] ;  /* 0x0000b980ff0577ac */ /* 0x000eb20008000800 */
[----:B------:R-:W3:Y:S01]  /*15b0*/  @P0 LDC.64 R12, c[0x0][0x4b0] ;  /* 0x00012c00ff0c0b82 */ /* 0x000ee20000000a00 */
[----:B------:R-:W4:Y:S01]  /*15c0*/  LDCU.64 UR10, c[0x0][0x5d0] ;  /* 0x0000ba00ff0a77ac */ /* 0x000f220008000a00 */
[----:B0-----:R-:W-:-:S06]  /*15d0*/  IMAD.HI.U32 R10, R9, UR9, R8 ;  /* 0x00000009090a7c27 */ /* 0x001fcc000f8e0008 */
[----:B------:R-:W0:Y:S01]  /*15e0*/  @P0 LDC R15, c[0x0][0x4ac] ;  /* 0x00012b00ff0f0b82 */ /* 0x000e220000000800 */
[----:B-1----:R-:W-:Y:S01]  /*15f0*/  SHF.R.U32.HI R11, RZ, UR4, R10 ;  /* 0x00000004ff0b7c19 */ /* 0x002fe2000801160a */
[----:B------:R-:W-:-:S03]  /*1600*/  @P0 IMAD.MOV.U32 R10, RZ, RZ, RZ ;  /* 0x000000ffff0a0224 */ /* 0x000fc600078e00ff */
        /* <DEDUP_REMOVED lines=8> */
[----:B------:R-:W-:Y:S02]  /*1690*/  IMAD R2, R9, UR11, R2 ;  /* 0x0000000b09027c24 */ /* 0x000fe4000f8e0202 */
[----:B------:R-:W-:-:S04]  /*16a0*/  @P0 IMAD.MOV R10, RZ, RZ, -R8 ;  /* 0x000000ffff0a0224 */ /* 0x000fc800078e0a08 */
[----:B0-----:R-:W-:-:S04]  /*16b0*/  @P0 IMAD R11, R10, R15, R11 ;  /* 0x0000000f0a0b0224 */ /* 0x001fc800078e020b */
[C---:B-1----:R-:W-:Y:S02]  /*16c0*/  @P0 IMAD R7, R11.reuse, R16, R7 ;  /* 0x000000100b070224 */ /* 0x042fe400078e0207 */
[C---:B------:R-:W-:Y:S02]  /*16d0*/  @P0 IMAD R0, R11.reuse, R17, R0 ;  /* 0x000000110b000224 */ /* 0x040fe400078e0200 */
[----:B-----5:R-:W-:-:S07]  /*16e0*/  @P0 IMAD R2, R11, R14, R2 ;  /* 0x0000000e0b020224 */ /* 0x020fce00078e0202 */
.L_x_3563:
[----:B------:R-:W0:Y:S02]  /*16f0*/  LDCU.128 UR8, c[0x0][0x5f0] ;  /* 0x0000be00ff0877ac */ /* 0x000e240008000c00 */
[----:B0-----:R-:W-:-:S04]  /*1700*/  IADD3 R22, P0, PT, R2, UR10, RZ ;  /* 0x0000000a02167c10 */ /* 0x001fc8000ff1e0ff */
[----:B------:R-:W-:-:S06]  /*1710*/  IADD3.X R23, PT, PT, RZ, UR11, RZ, P0, !PT ;  /* 0x0000000bff177c10 */ /* 0x000fcc00087fe4ff */
[----:B------:R-:W2:Y:S01]  /*1720*/  LDG.E.64 R22, desc[UR6][R22.64] ;  /* 0x0000000616167981 */ /* 0x000ea2000c1e1b00 */
[----:B------:R-:W-:-:S05]  /*1730*/  IADD3 R20, P0, PT, R0, UR8, RZ ;  /* 0x0000000800147c10 */ /* 0x000fca000ff1e0ff */
[----:B------:R-:W-:-:S06]  /*1740*/  IMAD.X R21, RZ, RZ, UR9, P0 ;  /* 0x00000009ff157e24 */ /* 0x000fcc00080e06ff */
[----:B------:R-:W5:Y:S01]  /*1750*/  LDG.E.64 R20, desc[UR6][R20.64] ;  /* 0x0000000614147981 */ /* 0x000f62000c1e1b00 */
[----:B------:R-:W-:Y:S01]  /*1760*/  MOV R10, 0x652b82fe ;  /* 0x652b82fe000a7802 */ /* 0x000fe20000000f00 */
[----:B------:R-:W-:Y:S01]  /*1770*/  IMAD.MOV.U32 R11, RZ, RZ, 0x3ff71547 ;  /* 0x3ff71547ff0b7424 */ /* 0x000fe200078e00ff */
[----:B------:R-:W-:Y:S01]  /*1780*/  MOV R8, 0x652b82fe ;  /* 0x652b82fe00087802 */ /* 0x000fe20000000f00 */
[----:B------:R-:W-:Y:S01]  /*1790*/  IMAD.MOV.U32 R9, RZ, RZ, 0x3ff71547 ;  /* 0x3ff71547ff097424 */ /* 0x000fe200078e00ff */
[----:B------:R-:W-:Y:S01]  /*17a0*/  MOV R2, 0xfefa39ef ;  /* 0xfefa39ef00027802 */ /* 0x000fe20000000f00 */
[----:B------:R-:W-:Y:S01]  /*17b0*/  IMAD.MOV.U32 R3, RZ, RZ, 0x3fe62e42 ;  /* 0x3fe62e42ff037424 */ /* 0x000fe200078e00ff */
[----:B------:R-:W-:Y:S01]  /*17c0*/  MOV R24, 0x3b39803f ;  /* 0x3b39803f00187802 */ /* 0x000fe20000000f00 */
[----:B------:R-:W-:Y:S01]  /*17d0*/  IMAD.MOV.U32 R25, RZ, RZ, 0x3c7abc9e ;  /* 0x3c7abc9eff197424 */ /* 0x000fe200078e00ff */
[----:B------:R-:W-:Y:S01]  /*17e0*/  BSSY.RECONVERGENT B1, `(.L_x_3564) ;  /* 0x00000c2000017945 */ /* 0x000fe20003800200 */
[----:B--2---:R-:W0:Y:S01]  /*17f0*/  DFMA R10, R22, -R10, 6.75539944105574400000e+15 ;  /* 0x43380000160a742b */ /* 0x004e22000000080a */
[----:B------:R-:W-:-:S15]  /*1800*/  FSETP.GEU.FTZ.AND P2, PT, |R23|, 4.1917929649353027344, PT ;  /* 0x4086232b1700780b */ /* 0x000fde0003f5e200 */
[----:B------:R-:W-:-:S15]  /*1810*/  NOP ;  /* 0x0000000000007918 */ /* 0x000fde0000000000 */
[----:B------:R-:W-:-:S15]  /*1820*/  NOP ;  /* 0x0000000000007918 */ /* 0x000fde0000000000 */
[----:B------:R-:W-:-:S15]  /*1830*/  NOP ;  /* 0x0000000000007918 */ /* 0x000fde0000000000 */
[----:B------:R-:W-:-:S03]  /*1840*/  NOP ;  /* 0x0000000000007918 */ /* 0x000fc60000000000 */
        /* <DEDUP_REMOVED lines=32> */
[----:B------:R-:W-:Y:S01]  /*1a50*/  IMAD.MOV.U32 R19, RZ, RZ, 0x3e5ade15 ;  /* 0x3e5ade15ff137424 */ /* 0x000fe200078e00ff */
[----:B------:R-:W-:Y:S01]  /*1a60*/  MOV R24, 0xfca213ea ;  /* 0xfca213ea00187802 */ /* 0x000fe20000000f00 */
[----:B------:R-:W-:-:S15]  /*1a70*/  IMAD.MOV.U32 R25, RZ, RZ, 0x3e928af3 ;  /* 0x3e928af3ff197424 */ /* 0x000fde00078e00ff */
[----:B------:R-:W-:-:S15]  /*1a80*/  NOP ;  /* 0x0000000000007918 */ /* 0x000fde0000000000 */
[----:B------:R-:W-:-:S15]  /*1a90*/  NOP ;  /* 0x0000000000007918 */ /* 0x000fde0000000000 */
[----:B------:R-:W-:-:S14]  /*1aa0*/  NOP ;  /* 0x0000000000007918 */ /* 0x000fdc0000000000 */
        /* <DEDUP_REMOVED lines=89> */
[----:B--2---:R1:W-:Y:S02]  /*2040*/  DFMA R18, R12, R18, R24 ;  /* 0x000000120c12722b */ /* 0x0043e40000000018 */
        /* <DEDUP_REMOVED lines=22> */
[----:B0-----:R-:W-:Y:S01]  /*21b0*/  MOV R0, R17 ;  /* 0x0000001100007202 */ /* 0x001fe20000000f00 */
[----:B------:R-:W-:Y:S02]  /*21c0*/  IMAD R17, R10, 0x100000, R15 ;  /* 0x001000000a117824 */ /* 0x000fe400078e020f */
[----:B------:R-:W-:Y:S01]  /*21d0*/  IMAD.MOV.U32 R16, RZ, RZ, R14 ;  /* 0x000000ffff107224 */ /* 0x000fe200078e000e */
[----:B------:R-:W-:-:S15]  /*21e0*/  FSETP.GEU.FTZ.AND P0, PT, |R0|, 4.1917929649353027344, PT ;  /* 0x4086232b0000780b */ /* 0x000fde0003f1e200 */
[----:B------:R-:W-:-:S15]  /*21f0*/  NOP ;  /* 0x0000000000007918 */ /* 0x000fde0000000000 */
[----:B------:R-:W-:-:S15]  /*2200*/  NOP ;  /* 0x0000000000007918 */ /* 0x000fde0000000000 */
[----:B------:R-:W-:-:S13]  /*2210*/  NOP ;  /* 0x0000000000007918 */ /* 0x000fda0000000000 */
[----:B------:R-:W0:-:S15]  /*2220*/  DFMA R18, R12, R18, R24 ;  /* 0x000000120c12722b */ /* 0x000e1e0000000018 */
        /* <DEDUP_REMOVED lines=9> */
[----:B0-----:R-:W0:Y:S02]  /*22c0*/  DFMA R12, R12, R18, 1 ;  /* 0x3ff000000c0c742b */ /* 0x001e240000000012 */
[----:B0-----:R-:W-:Y:S01]  /*22d0*/  LEA R19, R8, R13, 0x14 ;  /* 0x0000000d08137211 */ /* 0x001fe200078ea0ff */
[----:B------:R-:W-:Y:S06]  /*22e0*/  @!P0 BRA `(.L_x_3565) ;  /* 0x0000000000448947 */ /* 0x000fec0003800000 */
[----:B------:R-:W-:Y:S01]  /*22f0*/  FSETP.GEU.FTZ.AND P1, PT, |R0|, 4.2275390625, PT ;  /* 0x408748000000780b */ /* 0x000fe20003f3e200 */
[----:B------:R-:W-:-:S12]  /*2300*/  DSETP.GT.AND P0, PT, R22, RZ, PT ;  /* 0x000000ff1600722a */ /* 0x000fd80003f04000 */
[----:B------:R-:W-:-:S04]  /*2310*/  @!P1 LEA.HI R0, R10, R10, RZ, 0x1 ;  /* 0x0000000a0a009211 */ /* 0x000fc800078f08ff */
[----:B------:R-:W-:-:S04]  /*2320*/  @!P1 SHF.R.S32.HI R11, RZ, 0x1, R0 ;  /* 0x00000001ff0b9819 */ /* 0x000fc80000011400 */
[----:B------:R-:W-:Y:S01]  /*2330*/  @!P1 IADD3 R10, PT, PT, R10, -R11, RZ ;  /* 0x8000000b0a0a9210 */ /* 0x000fe20007ffe0ff */
[----:B------:R-:W-:-:S03]  /*2340*/  @!P1 IMAD R15, R11, 0x100000, R15 ;  /* 0x001000000b0f9824 */ /* 0x000fc600078e020f */
[----:B------:R-:W-:Y:S02]  /*2350*/  @!P1 LEA R11, R10, 0x3ff00000, 0x14 ;  /* 0x3ff000000a0b9811 */ /* 0x000fe400078ea0ff */
[----:B------:R-:W-:-:S15]  /*2360*/  @!P1 MOV R10, RZ ;  /* 0x000000ff000a9202 */ /* 0x000fde0000000f00 */
[----:B------:R-:W-:-:S15]  /*2370*/  NOP ;  /* 0x0000000000007918 */ /* 0x000fde0000000000 */
[----:B------:R-:W-:-:S08]  /*2380*/  NOP ;  /* 0x0000000000007918 */ /* 0x000fd00000000000 */
[----:B------:R-:W0:Y:S02]  /*2390*/  DADD R16, -R22, +INF ;  /* 0x7ff0000016107429 */ /* 0x000e240000000100 */
[----:B0-----:R-:W-:Y:S02]  /*23a0*/  FSEL R16, R16, RZ, !P0 ;  /* 0x000000ff10107208 */ /* 0x001fe40004000000 */
[----:B------:R-:W-:-:S15]  /*23b0*/  FSEL R17, R17, RZ, !P0 ;  /* 0x000000ff11117208 */ /* 0x000fde0004000000 */
[----:B------:R-:W-:-:S15]  /*23c0*/  NOP ;  /* 0x0000000000007918 */ /* 0x000fde0000000000 */
[----:B------:R-:W-:-:S15]  /*23d0*/  NOP ;  /* 0x0000000000007918 */ /* 0x000fde0000000000 */
[----:B------:R-:W-:-:S15]  /*23e0*/  NOP ;  /* 0x0000000000007918 */ /* 0x000fde0000000000 */
[----:B------:R0:W1:Y:S02]  /*23f0*/  @!P1 DMUL R16, R14, R10 ;  /* 0x0000000a0e109228 */ /* 0x0000640000000000 */
.L_x_3565:
[----:B------:R-:W-:Y:S05]  /*2400*/  BSYNC.RECONVERGENT B1 ;  /* 0x0000000000017941 */ /* 0x000fea0003800200 */
.L_x_3564:
[----:B------:R-:W-:Y:S01]  /*2410*/  BSSY.RECONVERGENT B1, `(.L_x_3566) ;  /* 0x0000014000017945 */ /* 0x000fe20003800200 */
[----:B------:R-:W-:-:S03]  /*2420*/  IMAD.MOV.U32 R18, RZ, RZ, R12 ;  /* 0x000000ffff127224 */ /* 0x000fc600078e000c */
[----:B------:R-:W-:Y:S05]  /*2430*/  @!P2 BRA `(.L_x_3567) ;  /* 0x000000000044a947 */ /* 0x000fea0003800000 */
[----:B------:R-:W-:Y:S01]  /*2440*/  FSETP.GEU.FTZ.AND P0, PT, |R23|, 4.2275390625, PT ;  /* 0x408748001700780b */ /* 0x000fe20003f1e200 */
[----:B------:R-:W-:-:S12]  /*2450*/  DSETP.GEU.AND P1, PT, R22, RZ, PT ;  /* 0x000000ff1600722a */ /* 0x000fd80003f2e000 */
        /* <DEDUP_REMOVED lines=8> */
[----:B0-----:R-:W0:Y:S02]  /*24e0*/  DADD R10, R22, +INF ;  /* 0x7ff00000160a7429 */ /* 0x001e240000000000 */
[----:B0-----:R-:W-:Y:S02]  /*24f0*/  FSEL R18, R10, RZ, P1 ;  /* 0x000000ff0a127208 */ /* 0x001fe40000800000 */
[----:B------:R-:W-:-:S15]  /*2500*/  FSEL R19, R11, RZ, P1 ;  /* 0x000000ff0b137208 */ /* 0x000fde0000800000 */
[----:B------:R-:W-:-:S15]  /*2510*/  NOP ;  /* 0x0000000000007918 */ /* 0x000fde0000000000 */
[----:B------:R-:W-:-:S15]  /*2520*/  NOP ;  /* 0x0000000000007918 */ /* 0x000fde0000000000 */
[----:B------:R-:W-:-:S15]  /*2530*/  NOP ;  /* 0x0000000000007918 */ /* 0x000fde0000000000 */
[----:B------:R2:W3:Y:S02]  /*2540*/  @!P0 DMUL R18, R12, R8 ;  /* 0x000000080c128228 */ /* 0x0004e40000000000 */
.L_x_3567:
[----:B------:R-:W-:Y:S05]  /*2550*/  BSYNC.RECONVERGENT B1 ;  /* 0x0000000000017941 */ /* 0x000fea0003800200 */
.L_x_3566:
[C---:B---3--:R-:W-:Y:S01]  /*2560*/  FSETP.GEU.FTZ.AND P0, PT, R19.reuse, 1.7916666269302368164, PT ;  /* 0x3fe555551300780b */ /* 0x048fe20003f1e000 */
[----:B------:R-:W-:Y:S01]  /*2570*/  BSSY.RECONVERGENT B1, `(.L_x_3568) ;  /* 0x0000149000017945 */ /* 0x000fe20003800200 */
[----:B------:R-:W-:Y:S01]  /*2580*/  FSETP.GT.FTZ.AND P1, PT, R19, -1.6999999284744262695, PT ;  /* 0xbfd999991300780b */ /* 0x000fe20003f34000 */
[----:B-1----:R-:W1:Y:S03]  /*2590*/  DADD R16, R16, 1 ;  /* 0x3ff0000010107429 */ /* 0x002e660000000000 */
[----:B------:R-:W-:-:S13]  /*25a0*/  PLOP3.LUT P0, PT, P0, P1, PT, 0xf2, 0x2f ;  /* 0x00000000002f781c */ /* 0x000fda0000703e72 */
[----:B-1----:R-:W-:Y:S05]  /*25b0*/  @P0 BRA `(.L_x_3569) ;  /* 0x0000000800100947 */ /* 0x002fea0003800000 */
[----:B--2---:R-:W1:Y:S01]  /*25c0*/  DADD R12, R18, 2 ;  /* 0x40000000120c7429 */ /* 0x004e620000000000 */
[----:B------:R-:W-:Y:S01]  /*25d0*/  IMAD.MOV.U32 R2, RZ, RZ, 0x1 ;  /* 0x00000001ff027424 */ /* 0x000fe200078e00ff */
[----:B-1----:R-:W1:Y:S01]  /*25e0*/  MUFU.RCP64H R3, R13 ;  /* 0x0000000d00037308 */ /* 0x002e620000001800 */
[----:B------:R-:W-:Y:S01]  /*25f0*/  FSETP.GEU.AND P1, PT, |R19|, 6.5827683646048100446e-37, PT ;  /* 0x036000001300780b */ /* 0x000fe20003f2e200 */
[----:B------:R-:W-:-:S15]  /*2600*/  BSSY.RECONVERGENT B2, `(.L_x_3570) ;  /* 0x0000031000027945 */ /* 0x000fde0003800200 */
[----:B------:R-:W-:-:S15]  /*2610*/  NOP ;  /* 0x0000000000007918 */ /* 0x000fde0000000000 */
[----:B------:R-:W-:-:S15]  /*2620*/  NOP ;  /* 0x0000000000007918 */ /* 0x000fde0000000000 */
[----:B------:R-:W-:-:S15]  /*2630*/  NOP ;  /* 0x0000000000007918 */ /* 0x000fde0000000000 */
        /* <DEDUP_REMOVED lines=42> */
[----:B-----5:R-:W-:Y:S05]  /*28e0*/  CALL.REL.NOINC `($__internal_5_$__cuda_sm20_div_rn_f64_full) ;  /* 0x0000007400747944 */ /* 0x020fea0003c00000 */
[----:B------:R-:W-:Y:S01]  /*28f0*/  MOV R2, R8 ;  /* 0x0000000800027202 */ /* 0x000fe20000000f00 */
[----:B------:R-:W-:-:S07]  /*2900*/  IMAD.MOV.U32 R3, RZ, RZ, R9 ;  /* 0x000000ffff037224 */ /* 0x000fce00078e0009 */
.L_x_3571:
[----:B------:R-:W-:Y:S05]  /*2910*/  BSYNC.RECONVERGENT B2 ;  /* 0x0000000000027941 */ /* 0x000fea0003800200 */
.L_x_3570:
[----:B------:R-:W-:Y:S01]  /*2920*/  MOV R12, 0xceb2dc44 ;  /* 0xceb2dc44000c7802 */ /* 0x000fe20000000f00 */
[----:B------:R-:W-:Y:S01]  /*2930*/  IMAD.MOV.U32 R13, RZ, RZ, 0x3ed087ff ;  /* 0x3ed087ffff0d7424 */ /* 0x000fe200078e00ff */
        /* <DEDUP_REMOVED lines=76> */
.L_x_3569:
        /* <DEDUP_REMOVED lines=8> */
[----:B-1----:R-:W-:Y:S02]  /*2e80*/  @!P0 MOV R19, R9 ;  /* 0x0000000900138202 */ /* 0x002fe40000000f00 */
[----:B------:R-:W-:-:S03]  /*2e90*/  @!P0 MOV R18, R8 ;  /* 0x0000000800128202 */ /* 0x000fc60000000f00 */
[----:B------:R-:W-:-:S05]  /*2ea0*/  VIADD R0, R19, 0xffffffff ;  /* 0xffffffff13007836 */ /* 0x000fca0000000000 */
[----:B------:R-:W-:Y:S02]  /*2eb0*/  ISETP.GT.U32.AND P1, PT, R0, 0x7feffffe, PT ;  /* 0x7feffffe0000780c */ /* 0x000fe40003f24070 */
[----:B------:R-:W-:Y:S01]  /*2ec0*/  MOV R0, 0xfffffc01 ;  /* 0xfffffc0100007802 */ /* 0x000fe20000000f00 */
[----:B------:R-:W-:-:S10]  /*2ed0*/  @!P0 IMAD.MOV.U32 R0, RZ, RZ, -0x435 ;  /* 0xfffffbcbff008424 */ /* 0x000fd400078e00ff */
[----:B------:R-:W-:Y:S05]  /*2ee0*/  @P1 BRA `(.L_x_3573) ;  /* 0x0000000800ac1947 */ /* 0x000fea0003800000 */
[C---:B------:R-:W-:Y:S01]  /*2ef0*/  LOP3.LUT R8, R19.reuse, 0xfffff, RZ, 0xc0, !PT ;  /* 0x000fffff13087812 */ /* 0x040fe200078ec0ff */
[----:B------:R-:W-:Y:S01]  /*2f00*/  UMOV UR4, 0x80000000 ;  /* 0x8000000000047882 */ /* 0x000fe20000000000 */
[----:B------:R-:W-:Y:S01]  /*2f10*/  LEA.HI R0, R19, R0, RZ, 0xc ;  /* 0x0000000013007211 */ /* 0x000fe200078f60ff */
[----:B------:R-:W-:Y:S01]  /*2f20*/  UMOV UR5, 0x43300000 ;  /* 0x4330000000057882 */ /* 0x000fe20000000000 */
[----:B------:R-:W-:Y:S01]  /*2f30*/  LOP3.LUT R9, R8, 0x3ff00000, RZ, 0xfc, !PT ;  /* 0x3ff0000008097812 */ /* 0x000fe200078efcff */
[----:B------:R-:W-:Y:S01]  /*2f40*/  IMAD.MOV.U32 R8, RZ, RZ, R18 ;  /* 0x000000ffff087224 */ /* 0x000fe200078e0012 */
[----:B------:R-:W-:Y:S02]  /*2f50*/  MOV R24, RZ ;  /* 0x000000ff00187202 */ /* 0x000fe40000000f00 */
[----:B------:R-:W-:-:S13]  /*2f60*/  ISETP.GE.U32.AND P0, PT, R9, 0x3ff6a09f, PT ;  /* 0x3ff6a09f0900780c */ /* 0x000fda0003f06070 */
[----:B0-----:R-:W-:Y:S02]  /*2f70*/  @P0 IADD3 R11, PT, PT, R9, -0x100000, RZ ;  /* 0xfff00000090b0810 */ /* 0x001fe40007ffe0ff */
        /* <DEDUP_REMOVED lines=16> */
[----:B0-----:R-:W-:Y:S01]  /*3080*/  IMAD.MOV.U32 R26, RZ, RZ, -0x748574fc ;  /* 0x8b7a8b04ff1a7424 */ /* 0x001fe200078e00ff */
        /* <DEDUP_REMOVED lines=145> */
.L_x_3573:
[----:B------:R-:W-:Y:S01]  /*39a0*/  IMAD.MOV.U32 R2, RZ, RZ, 0x0 ;  /* 0x00000000ff027424 */ /* 0x000fe200078e00ff */
[----:B------:R-:W-:Y:S02]  /*39b0*/  MOV R3, 0x7ff00000 ;  /* 0x7ff0000000037802 */ /* 0x000fe40000000f00 */
[----:B------:R-:W-:-:S04]  /*39c0*/  LOP3.LUT P0, RZ, R9, 0x7fffffff, RZ, 0xc0, !PT ;  /* 0x7fffffff09ff7812 */ /* 0x000fc8000780c0ff */
[----:B------:R-:W1:Y:S02]  /*39d0*/  DFMA R8, R8, R2, +INF ;  /* 0x7ff000000808742b */ /* 0x000e640000000002 */
[----:B-1----:R-:W-:Y:S02]  /*39e0*/  FSEL R12, R8, RZ, P0 ;  /* 0x000000ff080c7208 */ /* 0x002fe40000000000 */
[----:B------:R-:W-:-:S07]  /*39f0*/  FSEL R13, R9, -QNAN , P0 ;  /* 0xfff00000090d7808 */ /* 0x000fce0000000000 */
.L_x_3572:
[----:B------:R-:W-:Y:S05]  /*3a00*/  BSYNC.RECONVERGENT B1 ;  /* 0x0000000000017941 */ /* 0x000fea0003800200 */
.L_x_3568:
[----:B------:R-:W-:Y:S01]  /*3a10*/  LOP3.LUT R3, R13, 0x7fffffff, RZ, 0xc0, !PT ;  /* 0x7fffffff0d037812 */ /* 0x000fe200078ec0ff */
        /* <DEDUP_REMOVED lines=14> */
[----:B------:R-:W-:Y:S01]  /*3b00*/  MOV R18, 0xf89b6999 ;  /* 0xf89b699900127802 */ /* 0x000fe20000000f00 */
[----:B------:R-:W-:-:S15]  /*3b10*/  IMAD.MOV.U32 R19, RZ, RZ, 0x3e928a27 ;  /* 0x3e928a27ff137424 */ /* 0x000fde00078e00ff */
[----:B------:R-:W-:-:S15]  /*3b20*/  NOP ;  /* 0x0000000000007918 */ /* 0x000fde0000000000 */
[----:B------:R-:W-:-:S15]  /*3b30*/  NOP ;  /* 0x0000000000007918 */ /* 0x000fde0000000000 */
[----:B------:R-:W-:-:S15]  /*3b40*/  NOP ;  /* 0x0000000000007918 */ /* 0x000fde0000000000 */
[----:B------:R-:W-:-:S02]  /*3b50*/  NOP ;  /* 0x0000000000007918 */ /* 0x000fc40000000000 */
        /* <DEDUP_REMOVED lines=8> */
[----:B0-----:R-:W0:-:S15]  /*3be0*/  MUFU.EX2 R10, R0 ;  /* 0x00000000000a7308 */ /* 0x001e1e0000000800 */
        /* <DEDUP_REMOVED lines=97> */
[----:B0-----:R-:W-:-:S15]  /*4200*/  MOV R10, RZ ;  /* 0x000000ff000a7202 */ /* 0x001fde0000000f00 */
        /* <DEDUP_REMOVED lines=32> */
.L_x_3575:
        /* <DEDUP_REMOVED lines=83> */
.L_x_3576:
[----:B------:R-:W-:Y:S05]  /*4940*/  BSYNC.RECONVERGENT B1 ;  /* 0x0000000000017941 */ /* 0x000fea0003800200 */
.L_x_3574:
        /* <DEDUP_REMOVED lines=31> */
[----:B--2--5:R-:W-:Y:S05]  /*4b40*/  CALL.REL.NOINC `($__internal_4_$__cuda_sm20_dblrcp_rn_slowpath_v3) ;  /* 0x0000004c005c7944 */ /* 0x024fea0003c00000 */
.L_x_3578:
[----:B------:R-:W-:Y:S05]  /*4b50*/  BSYNC.RECONVERGENT B1 ;  /* 0x0000000000017941 */ /* 0x000fea0003800200 */
.L_x_3577:
[----:B------:R-:W0:Y:S01]  /*4b60*/  LDCU.64 UR4, c[0x0][0x5e8] ;  /* 0x0000bd00ff0477ac */ /* 0x000e220008000a00 */
[----:B------:R-:W-:Y:S01]  /*4b70*/  DMUL R8, R22, R8 ;  /* 0x0000000816087228 */ /* 0x000fe20000000000 */
[----:B------:R-:W-:-:S15]  /*4b80*/  IADD3 R5, PT, PT, R5, 0x80, RZ ;  /* 0x0000008005057810 */ /* 0x000fde0007ffe0ff */
[----:B------:R-:W-:-:S15]  /*4b90*/  NOP ;  /* 0x0000000000007918 */ /* 0x000fde0000000000 */
[----:B------:R-:W-:-:S15]  /*4ba0*/  NOP ;  /* 0x0000000000007918 */ /* 0x000fde0000000000 */
[----:B------:R-:W-:-:S15]  /*4bb0*/  NOP ;  /* 0x0000000000007918 */ /* 0x000fde0000000000 */
[----:B------:R-:W-:-:S03]  /*4bc0*/  NOP ;  /* 0x0000000000007918 */ /* 0x000fc60000000000 */
[----:B--2---:R-:W1:-:S15]  /*4bd0*/  DFMA R2, -R12, R12, 1 ;  /* 0x3ff000000c02742b */ /* 0x004e5e000000010c */
[----:B------:R-:W-:-:S15]  /*4be0*/  NOP ;  /* 0x0000000000007918 */ /* 0x000fde0000000000 */
[----:B------:R-:W-:-:S15]  /*4bf0*/  NOP ;  /* 0x0000000000007918 */ /* 0x000fde0000000000 */
[----:B------:R-:W-:-:S15]  /*4c00*/  NOP ;  /* 0x0000000000007918 */ /* 0x000fde0000000000 */
[----:B------:R-:W-:-:S04]  /*4c10*/  NOP ;  /* 0x0000000000007918 */ /* 0x000fc80000000000 */
[----:B-1----:R0:W1:Y:S02]  /*4c20*/  DFMA R2, R8, R2, R12 ;  /* 0x000000020802722b */ /* 0x002064000000000c */
[----:B0-----:R-:W-:-:S05]  /*4c30*/  IADD3 R8, P0, PT, R7, UR4, RZ ;  /* 0x0000000407087c10 */ /* 0x001fca000ff1e0ff */
[----:B------:R-:W-:-:S15]  /*4c40*/  IMAD.X R9, RZ, RZ, UR5, P0 ;  /* 0x00000005ff097e24 */ /* 0x000fde00080e06ff */
[----:B------:R-:W-:-:S15]  /*4c50*/  NOP ;  /* 0x0000000000007918 */ /* 0x000fde0000000000 */
[----:B------:R-:W-:-:S15]  /*4c60*/  NOP ;  /* 0x0000000000007918 */ /* 0x000fde0000000000 */
[----:B------:R-:W-:-:S12]  /*4c70*/  NOP ;  /* 0x0000000000007918 */ /* 0x000fd80000000000 */
[----:B-1---5:R-:W0:Y:S02]  /*4c80*/  DMUL R2, R20, R2 ;  /* 0x0000000214027228 */ /* 0x022e240000000000 */
[----:B0-----:R0:W-:Y:S02]  /*4c90*/  STG.E.64 desc[UR6][R8.64], R2 ;  /* 0x0000000208007986 */ /* 0x0011e4000c101b06 */
.L_x_3562:
[----:B------:R-:W-:Y:S05]  /*4ca0*/  BSYNC.RECONVERGENT B0 ;  /* 0x0000000000007941 */ /* 0x000fea0003800200 */
.L_x_3561:
[----:B------:R-:W1:Y:S02]  /*4cb0*/  LDCU UR4, c[0x0][0x380] ;  /* 0x00007000ff0477ac */ /* 0x000e640008000800 */
[----:B-1----:R-:W-:-:S13]  /*4cc0*/  ISETP.GE.AND P0, PT, R5, UR4, PT ;  /* 0x0000000405007c0c */ /* 0x002fda000bf06270 */
[----:B------:R-:W-:Y:S05]  /*4cd0*/  @P0 EXIT ;  /* 0x000000000000094d */ /* 0x000fea0003800000 */
[----:B------:R-:W1:Y:S01]  /*4ce0*/  LDCU UR4, c[0x0][0x388] ;  /* 0x00007100ff0477ac */ /* 0x000e620008000800 */
[----:B0-----:R-:W-:Y:S01]  /*4cf0*/  IMAD.MOV.U32 R2, RZ, RZ, RZ ;  /* 0x000000ffff027224 */ /* 0x001fe200078e00ff */
[----:B------:R-:W-:Y:S01]  /*4d00*/  MOV R0, RZ ;  /* 0x000000ff00007202 */ /* 0x000fe20000000f00 */
[----:B------:R-:W-:Y:S01]  /*4d10*/  IMAD.MOV.U32 R19, RZ, RZ, RZ ;  /* 0x000000ffff137224 */ /* 0x000fe200078e00ff */
[----:B-1----:R-:W-:-:S09]  /*4d20*/  UISETP.NE.AND UP0, UPT, UR4, URZ, UPT ;  /* 0x000000ff0400728c */ /* 0x002fd2000bf05270 */
[----:B------:R-:W-:Y:S05]  /*4d30*/  BRA.U !UP0, `(.L_x_3579) ;  /* 0x0000001508707547 */ /* 0x000fea000b800000 */
[----:B------:R-:W0:Y:S01]  /*4d40*/  LDCU.64 UR4, c[0x0][0x390] ;  /* 0x00007200ff0477ac */ /* 0x000e220008000a00 */
[----:B------:R-:W-:Y:S02]  /*4d50*/  HFMA2 R2, -RZ, RZ, 0, 0 ;  /* 0x00000000ff027431 */ /* 0x000fe400000001ff */
[----:B------:R-:W-:Y:S01]  /*4d60*/  IMAD.MOV.U32 R3, RZ, RZ, R5 ;  /* 0x000000ffff037224 */ /* 0x000fe200078e0005 */
[----:B------:R-:W-:Y:S01]  /*4d70*/  ISETP.NE.AND P0, PT, R4, RZ, PT ;  /* 0x000000ff0400720c */ /* 0x000fe20003f05270 */
[----:B------:R-:W1:Y:S01]  /*4d80*/  LDCU UR8, c[0x0][0x38c] ;  /* 0x00007180ff0877ac */ /* 0x000e620008000800 */
        /* <DEDUP_REMOVED lines=11> */
[----:B------:R-:W-:Y:S01]  /*4e40*/  IMAD.MOV.U32 R8, RZ, RZ, RZ ;  /* 0x000000ffff087224 */ /* 0x000fe200078e00ff */
        /* <DEDUP_REMOVED lines=13> */
[----:B------:R-:W-:Y:S01]  /*4f20*/  IMAD.MOV.U32 R4, RZ, RZ, RZ ;  /* 0x000000ffff047224 */ /* 0x000fe200078e00ff */
        /* <DEDUP_REMOVED lines=317> */
.L_x_3579:
[----:B------:R-:W0:Y:S01]  /*6300*/  LDCU.128 UR8, c[0x0][0x5f0] ;  /* 0x0000be00ff0877ac */ /* 0x000e220008000c00 */
[----:B------:R-:W-:Y:S01]  /*6310*/  MOV R6, 0x652b82fe ;  /* 0x652b82fe00067802 */ /* 0x000fe20000000f00 */
[----:B------:R-:W-:Y:S01]  /*6320*/  IMAD.MOV.U32 R7, RZ, RZ, 0x3ff71547 ;  /* 0x3ff71547ff077424 */ /* 0x000fe200078e00ff */
[----:B------:R-:W-:Y:S01]  /*6330*/  MOV R3, 0x3ff71547 ;  /* 0x3ff7154700037802 */ /* 0x000fe20000000f00 */
[----:B------:R-:W-:Y:S01]  /*6340*/  UMOV UR12, 0x69ce2bdf ;  /* 0x69ce2bdf000c7882 */ /* 0x000fe20000000000 */
        /* <DEDUP_REMOVED lines=13> */
[----:B0-----:R-:W-:Y:S01]  /*6420*/  IADD3 R4, P0, PT, R2, UR10, RZ ;  /* 0x0000000a02047c10 */ /* 0x001fe2000ff1e0ff */
[----:B------:R-:W-:Y:S01]  /*6430*/  UMOV UR26, 0x55555511 ;  /* 0x55555511001a7882 */ /* 0x000fe20000000000 */
[----:B------:R-:W-:Y:S01]  /*6440*/  UMOV UR27, 0x3fc55555 ;  /* 0x3fc55555001b7882 */ /* 0x000fe20000000000 */
[----:B------:R-:W-:Y:S01]  /*6450*/  UMOV UR28, 0xb ;  /* 0x0000000b001c7882 */ /* 0x000fe20000000000 */
[----:B------:R-:W-:Y:S01]  /*6460*/  UMOV UR29, 0x3fe00000 ;  /* 0x3fe00000001d7882 */ /* 0x000fe20000000000 */
[----:B------:R-:W-:Y:S01]  /*6470*/  IMAD.X R5, RZ, RZ, UR11, P0 ;  /* 0x0000000bff057e24 */ /* 0x000fe200080e06ff */
[----:B------:R-:W0:Y:S05]  /*6480*/  LDCU.64 UR4, c[0x0][0x5e8] ;  /* 0x0000bd00ff0477ac */ /* 0x000e2a0008000a00 */
[----:B------:R-:W2:Y:S01]  /*6490*/  LDG.E.64 R4, desc[UR6][R4.64] ;  /* 0x0000000604047981 */ /* 0x000ea2000c1e1b00 */
[----:B------:R-:W-:-:S04]  /*64a0*/  IADD3 R16, P0, PT, R0, UR8, RZ ;  /* 0x0000000800107c10 */ /* 0x000fc8000ff1e0ff */
[----:B------:R-:W-:-:S06]  /*64b0*/  IADD3.X R17, PT, PT, RZ, UR9, RZ, P0, !PT ;  /* 0x00000009ff117c10 */ /* 0x000fcc00087fe4ff */
[----:B------:R-:W5:Y:S01]  /*64c0*/  LDG.E.64 R16, desc[UR6][R16.64] ;  /* 0x0000000610107981 */ /* 0x000f62000c1e1b00 */
[----:B------:R-:W-:Y:S01]  /*64d0*/  MOV R2, 0x652b82fe ;  /* 0x652b82fe00027802 */ /* 0x000fe20000000f00 */
[----:B------:R-:W-:Y:S01]  /*64e0*/  UMOV UR8, 0xfefa39ef ;  /* 0xfefa39ef00087882 */ /* 0x000fe20000000000 */
[----:B------:R-:W-:Y:S01]  /*64f0*/  UMOV UR9, 0x3fe62e42 ;  /* 0x3fe62e4200097882 */ /* 0x000fe20000000000 */
[----:B------:R-:W-:Y:S01]  /*6500*/  UMOV UR10, 0x3b39803f ;  /* 0x3b39803f000a7882 */ /* 0x000fe20000000000 */
[----:B------:R-:W-:Y:S01]  /*6510*/  UMOV UR11, 0x3c7abc9e ;  /* 0x3c7abc9e000b7882 */ /* 0x000fe20000000000 */
[----:B0-----:R-:W-:Y:S01]  /*6520*/  IADD3 R18, P2, PT, R19, UR4, RZ ;  /* 0x0000000413127c10 */ /* 0x001fe2000ff5e0ff */
[----:B------:R-:W-:Y:S03]  /*6530*/  BSSY.RECONVERGENT B0, `(.L_x_3580) ;  /* 0x00000b3000007945 */ /* 0x000fe60003800200 */
[----:B------:R-:W-:Y:S01]  /*6540*/  IADD3.X R19, PT, PT, RZ, UR5, RZ, P2, !PT ;  /* 0x00000005ff137c10 */ /* 0x000fe200097fe4ff */
        /* <DEDUP_REMOVED lines=21> */
[----:B0-----:R-:W0:-:S15]  /*66a0*/  DFMA R10, R8, -UR8, -R4 ;  /* 0x80000008080a7c2b */ /* 0x001e1e0008000804 */
[----:B------:R-:W-:-:S15]  /*66b0*/  NOP ;  /* 0x0000000000007918 */ /* 0x000fde0000000000 */
[----:B------:R-:W-:-:S15]  /*66c0*/  NOP ;  /* 0x0000000000007918 */ /* 0x000fde0000000000 */
[----:B------:R-:W-:-:S15]  /*66d0*/  NOP ;  /* 0x0000000000007918 */ /* 0x000fde0000000000 */
[----:B------:R-:W-:-:S04]  /*66e0*/  NOP ;  /* 0x0000000000007918 */ /* 0x000fc80000000000 */
[----:B-1----:R-:W1:-:S15]  /*66f0*/  DFMA R14, R12, -UR8, R4 ;  /* 0x800000080c0e7c2b */ /* 0x002e5e0008000004 */
[----:B------:R-:W-:-:S15]  /*6700*/  NOP ;  /* 0x0000000000007918 */ /* 0x000fde0000000000 */
[----:B------:R-:W-:-:S15]  /*6710*/  NOP ;  /* 0x0000000000007918 */ /* 0x000fde0000000000 */
[----:B------:R-:W-:-:S15]  /*6720*/  NOP ;  /* 0x0000000000007918 */ /* 0x000fde0000000000 */
[----:B------:R-:W-:-:S04]  /*6730*/  NOP ;  /* 0x0000000000007918 */ /* 0x000fc80000000000 */
[----:B0-----:R-:W0:-:S15]  /*6740*/  DFMA R8, R8, -UR10, R10 ;  /* 0x8000000a08087c2b */ /* 0x001e1e000800000a */
[----:B------:R-:W-:-:S15]  /*6750*/  NOP ;  /* 0x0000000000007918 */ /* 0x000fde0000000000 */
[----:B------:R-:W-:-:S15]  /*6760*/  NOP ;  /* 0x0000000000007918 */ /* 0x000fde0000000000 */
[----:B------:R-:W-:-:S15]  /*6770*/  NOP ;  /* 0x0000000000007918 */ /* 0x000fde0000000000 */
[----:B------:R-:W-:-:S04]  /*6780*/  NOP ;  /* 0x0000000000007918 */ /* 0x000fc80000000000 */
[----:B-1----:R1:W-:Y:S02]  /*6790*/  DFMA R10, R12, -UR10, R14 ;  /* 0x8000000a0c0a7c2b */ /* 0x0023e4000800000e */
[----:B-1----:R-:W-:Y:S01]  /*67a0*/  IMAD.MOV.U32 R14, RZ, RZ, -0x35dec16 ;  /* 0xfca213eaff0e7424 */ /* 0x002fe200078e00ff */
[----:B------:R-:W-:-:S15]  /*67b0*/  MOV R15, 0x3e928af3 ;  /* 0x3e928af3000f7802 */ /* 0x000fde0000000f00 */
[----:B------:R-:W-:-:S15]  /*67c0*/  NOP ;  /* 0x0000000000007918 */ /* 0x000fde0000000000 */
[----:B------:R-:W-:-:S15]  /*67d0*/  NOP ;  /* 0x0000000000007918 */ /* 0x000fde0000000000 */
[----:B------:R-:W-:-:S15]  /*67e0*/  NOP ;  /* 0x0000000000007918 */ /* 0x000fde0000000000 */
[----:B------:R-:W-:-:S01]  /*67f0*/  NOP ;  /* 0x0000000000007918 */ /* 0x000fc20000000000 */
[----:B0-----:R-:W0:-:S15]  /*6800*/  DFMA R12, R8, UR12, R14 ;  /* 0x0000000c080c7c2b */ /* 0x001e1e000800000e */
[----:B------:R-:W-:-:S15]  /*6810*/  NOP ;  /* 0x0000000000007918 */ /* 0x000fde0000000000 */
[----:B------:R-:W-:-:S15]  /*6820*/  NOP ;  /* 0x0000000000007918 */ /* 0x000fde0000000000 */
[----:B------:R-:W-:-:S15]  /*6830*/  NOP ;  /* 0x0000000000007918 */ /* 0x000fde0000000000 */
[----:B------:R-:W-:-:S04]  /*6840*/  NOP ;  /* 0x0000000000007918 */ /* 0x000fc80000000000 */
[----:B0-----:R-:W0:-:S15]  /*6850*/  DFMA R12, R8, R12, UR14 ;  /* 0x0000000e080c7e2b */ /* 0x001e1e000800000c */
        /* <DEDUP_REMOVED lines=57> */
[----:B------:R-:W0:-:S15]  /*6bf0*/  DFMA R14, R10, UR12, R14 ;  /* 0x0000000c0a0e7c2b */ /* 0x000e1e000800000e */
        /* <DEDUP_REMOVED lines=56> */
[----:B------:R-:W-:Y:S02]  /*6f80*/  @!P2 IADD3 R6, PT, PT, R6, -R7, RZ ;  /* 0x800000070606a210 */ /* 0x000fe40007ffe0ff */
[----:B------:R-:W-:Y:S02]  /*6f90*/  @!P2 LEA R7, R7, R13, 0x14 ;  /* 0x0000000d0707a211 */ /* 0x000fe400078ea0ff */
[----:B------:R-:W-:Y:S01]  /*6fa0*/  @!P2 LEA R13, R6, 0x3ff00000, 0x14 ;  /* 0x3ff00000060da811 */ /* 0x000fe200078ea0ff */
[----:B------:R-:W-:Y:S01]  /*6fb0*/  @!P2 IMAD.MOV.U32 R6, RZ, RZ, R12 ;  /* 0x000000ffff06a224 */ /* 0x000fe200078e000c */
        /* <DEDUP_REMOVED lines=10> */
.L_x_3581:
[----:B------:R-:W-:Y:S05]  /*7060*/  BSYNC.RECONVERGENT B0 ;  /* 0x0000000000007941 */ /* 0x000fea0003800200 */
.L_x_3580:
[----:B------:R-:W-:Y:S01]  /*7070*/  BSSY.RECONVERGENT B0, `(.L_x_3582) ;  /* 0x0000014000007945 */ /* 0x000fe20003800200 */
[----:B------:R-:W-:-:S03]  /*7080*/  MOV R20, R10 ;  /* 0x0000000a00147202 */ /* 0x000fc60000000f00 */
[----:B------:R-:W-:Y:S05]  /*7090*/  @!P0 BRA `(.L_x_3583) ;  /* 0x0000000000448947 */ /* 0x000fea0003800000 */
[----:B------:R-:W-:Y:S01]  /*70a0*/  FSETP.GEU.FTZ.AND P0, PT, |R5|, 4.2275390625, PT ;  /* 0x408748000500780b */ /* 0x000fe20003f1e200 */
[----:B------:R-:W-:-:S12]  /*70b0*/  DSETP.GEU.AND P1, PT, R4, RZ, PT ;  /* 0x000000ff0400722a */ /* 0x000fd80003f2e000 */
[----:B------:R-:W-:-:S04]  /*70c0*/  @!P0 LEA.HI R0, R2, R2, RZ, 0x1 ;  /* 0x0000000202008211 */ /* 0x000fc800078f08ff */
[----:B------:R-:W-:-:S04]  /*70d0*/  @!P0 SHF.R.S32.HI R3, RZ, 0x1, R0 ;  /* 0x00000001ff038819 */ /* 0x000fc80000011400 */
[----:B------:R-:W-:Y:S01]  /*70e0*/  @!P0 LEA R11, R3, R11, 0x14 ;  /* 0x0000000b030b8211 */ /* 0x000fe200078ea0ff */
[----:B------:R-:W-:-:S05]  /*70f0*/  @!P0 IMAD.IADD R2, R2, 0x1, -R3 ;  /* 0x0000000102028824 */ /* 0x000fca00078e0a03 */
[----:B------:R-:W-:Y:S02]  /*7100*/  @!P0 LEA R3, R2, 0x3ff00000, 0x14 ;  /* 0x3ff0000002038811 */ /* 0x000fe400078ea0ff */
[----:B------:R-:W-:-:S15]  /*7110*/  @!P0 MOV R2, RZ ;  /* 0x000000ff00028202 */ /* 0x000fde0000000f00 */
[----:B------:R-:W-:-:S15]  /*7120*/  NOP ;  /* 0x0000000000007918 */ /* 0x000fde0000000000 */
[----:B------:R-:W-:-:S06]  /*7130*/  NOP ;  /* 0x0000000000007918 */ /* 0x000fcc0000000000 */
[----:B0-----:R-:W0:Y:S02]  /*7140*/  DADD R6, R4, +INF ;  /* 0x7ff0000004067429 */ /* 0x001e240000000000 */
[----:B0-----:R-:W-:Y:S02]  /*7150*/  FSEL R20, R6, RZ, P1 ;  /* 0x000000ff06147208 */ /* 0x001fe40000800000 */
[----:B------:R-:W-:-:S15]  /*7160*/  FSEL R21, R7, RZ, P1 ;  /* 0x000000ff07157208 */ /* 0x000fde0000800000 */
[----:B------:R-:W-:-:S15]  /*7170*/  NOP ;  /* 0x0000000000007918 */ /* 0x000fde0000000000 */
[----:B------:R-:W-:-:S15]  /*7180*/  NOP ;  /* 0x0000000000007918 */ /* 0x000fde0000000000 */
[----:B------:R-:W-:-:S15]  /*7190*/  NOP ;  /* 0x0000000000007918 */ /* 0x000fde0000000000 */
[----:B------:R2:W3:Y:S02]  /*71a0*/  @!P0 DMUL R20, R10, R2 ;  /* 0x000000020a148228 */ /* 0x0004e40000000000 */
.L_x_3583:
[----:B------:R-:W-:Y:S05]  /*71b0*/  BSYNC.RECONVERGENT B0 ;  /* 0x0000000000007941 */ /* 0x000fea0003800200 */
.L_x_3582:
[C---:B---3--:R-:W-:Y:S01]  /*71c0*/  FSETP.GEU.FTZ.AND P1, PT, R21.reuse, 1.7916666269302368164, PT ;  /* 0x3fe555551500780b */ /* 0x048fe20003f3e000 */
[----:B------:R-:W-:Y:S01]  /*71d0*/  BSSY.RECONVERGENT B0, `(.L_x_3584) ;  /* 0x0000148000007945 */ /* 0x000fe20003800200 */
[----:B------:R-:W-:Y:S01]  /*71e0*/  FSETP.GT.FTZ.AND P0, PT, R21, -1.6999999284744262695, PT ;  /* 0xbfd999991500780b */ /* 0x000fe20003f14000 */
[----:B01----:R0:W1:-:S12]  /*71f0*/  DADD R6, R8, 1 ;  /* 0x3ff0000008067429 */ /* 0x0030580000000000 */
[----:B01----:R-:W-:Y:S05]  /*7200*/  @P0 BRA !P1, `(.L_x_3585) ;  /* 0x0000000c00040947 */ /* 0x003fea0004800000 */
[----:B------:R-:W0:Y:S02]  /*7210*/  DADD R20, R20, 1 ;  /* 0x3ff0000014147429 */ /* 0x000e240000000000 */
[----:B0-----:R-:W-:Y:S01]  /*7220*/  ISETP.GT.AND P0, PT, R21, 0xfffff, PT ;  /* 0x000fffff1500780c */ /* 0x001fe20003f04270 */
[----:B--2---:R-:W-:Y:S01]  /*7230*/  IMAD.MOV.U32 R2, RZ, RZ, R20 ;  /* 0x000000ffff027224 */ /* 0x004fe200078e0014 */
[----:B------:R-:W-:-:S15]  /*7240*/  MOV R3, R21 ;  /* 0x0000001500037202 */ /* 0x000fde0000000f00 */
[----:B------:R-:W-:-:S15]  /*7250*/  NOP ;  /* 0x0000000000007918 */ /* 0x000fde0000000000 */
[----:B------:R-:W-:-:S15]  /*7260*/  NOP ;  /* 0x0000000000007918 */ /* 0x000fde0000000000 */
[----:B------:R-:W-:-:S15]  /*7270*/  NOP ;  /* 0x0000000000007918 */ /* 0x000fde0000000000 */
[----:B------:R-:W0:Y:S02]  /*7280*/  @!P0 DMUL R2, R2, 1.80143985094819840000e+16 ;  /* 0x4350000002028828 */ /* 0x000e240000000000 */
[----:B0-----:R-:W-:Y:S02]  /*7290*/  @!P0 MOV R21, R3 ;  /* 0x0000000300158202 */ /* 0x001fe40000000f00 */
[----:B------:R-:W-:-:S03]  /*72a0*/  @!P0 MOV R20, R2 ;  /* 0x0000000200148202 */ /* 0x000fc60000000f00 */
[----:B------:R-:W-:-:S05]  /*72b0*/  VIADD R0, R21, 0xffffffff ;  /* 0xffffffff15007836 */ /* 0x000fca0000000000 */
[----:B------:R-:W-:Y:S01]  /*72c0*/  ISETP.GE.U32.AND P1, PT, R0, 0x7fefffff, PT ;  /* 0x7fefffff0000780c */ /* 0x000fe20003f26070 */
[----:B------:R-:W-:Y:S01]  /*72d0*/  IMAD.MOV.U32 R0, RZ, RZ, -0x3ff ;  /* 0xfffffc01ff007424 */ /* 0x000fe200078e00ff */
[----:B------:R-:W-:-:S11]  /*72e0*/  @!P0 MOV R0, 0xfffffbcb ;  /* 0xfffffbcb00008802 */ /* 0x000fd60000000f00 */
[----:B------:R-:W-:Y:S02]  /*72f0*/  @P1 MOV R8, 0x0 ;  /* 0x0000000000081802 */ /* 0x000fe40000000f00 */
[----:B------:R-:W-:Y:S02]  /*7300*/  @P1 MOV R9, 0x7ff00000 ;  /* 0x7ff0000000091802 */ /* 0x000fe40000000f00 */
[----:B------:R-:W-:-:S15]  /*7310*/  @P1 LOP3.LUT P2, RZ, R3, 0x7fffffff, RZ, 0xc0, !PT ;  /* 0x7fffffff03ff1812 */ /* 0x000fde000784c0ff */
[----:B------:R-:W-:-:S15]  /*7320*/  NOP ;  /* 0x0000000000007918 */ /* 0x000fde0000000000 */
[----:B------:R-:W-:-:S05]  /*7330*/  NOP ;  /* 0x0000000000007918 */ /* 0x000fca0000000000 */
[----:B------:R-:W0:Y:S02]  /*7340*/  @P1 DFMA R8, R2, R8, +INF ;  /* 0x7ff000000208142b */ /* 0x000e240000000008 */
[----:B0-----:R-:W-:Y:S02]  /*7350*/  @P1 FSEL R12, R8, RZ, P2 ;  /* 0x000000ff080c1208 */ /* 0x001fe40001000000 */
[----:B------:R-:W-:Y:S01]  /*7360*/  @P1 FSEL R13, R9, -QNAN , P2 ;  /* 0xfff00000090d1808 */ /* 0x000fe20001000000 */
[----:B------:R-:W-:Y:S06]  /*7370*/  @P1 BRA `(.L_x_3586) ;  /* 0x0000001000b41947 */ /* 0x000fec0003800000 */
        /* <DEDUP_REMOVED lines=8> */
[----:B------:R-:W-:Y:S01]  /*7400*/  @P0 IADD3 R9, PT, PT, R3, -0x100000, RZ ;  /* 0xfff0000003090810 */ /* 0x000fe20007ffe0ff */
        /* <DEDUP_REMOVED lines=124> */
[----:B------:R-:W2:-:S15]  /*7bd0*/  DFMA R26, R2, -UR8, R12 ;  /* 0x80000008021a7c2b */ /* 0x000e9e000800000c */
        /* <DEDUP_REMOVED lines=36> */
.L_x_3585:
[----:B------:R-:W0:Y:S01]  /*7e20*/  DADD R12, R20, 2 ;  /* 0x40000000140c7429 */ /* 0x000e220000000000 */
[----:B--2---:R-:W-:Y:S01]  /*7e30*/  MOV R2, 0x1 ;  /* 0x0000000100027802 */ /* 0x004fe20000000f00 */
        /* <DEDUP_REMOVED lines=48> */
[----:B-----5:R-:W-:Y:S05]  /*8140*/  CALL.REL.NOINC `($__internal_5_$__cuda_sm20_div_rn_f64_full) ;  /* 0x0000001c005c7944 */ /* 0x020fea0003c00000 */
[----:B------:R-:W-:Y:S01]  /*8150*/  MOV R2, R8 ;  /* 0x0000000800027202 */ /* 0x000fe20000000f00 */
[----:B------:R-:W-:-:S07]  /*8160*/  IMAD.MOV.U32 R3, RZ, RZ, R9 ;  /* 0x000000ffff037224 */ /* 0x000fce00078e0009 */
.L_x_3588:
[----:B------:R-:W-:Y:S05]  /*8170*/  BSYNC.RECONVERGENT B1 ;  /* 0x0000000000017941 */ /* 0x000fea0003800200 */
.L_x_3587:
[----:B------:R-:W-:Y:S01]  /*8180*/  HFMA2 R13, -RZ, RZ, 1.703125, -0.00012201070785522460938 ;  /* 0x3ed087ffff0d7431 */ /* 0x000fe200000001ff */
        /* <DEDUP_REMOVED lines=76> */
.L_x_3586:
[----:B------:R-:W-:Y:S05]  /*8650*/  BSYNC.RECONVERGENT B0 ;  /* 0x0000000000007941 */ /* 0x000fea0003800200 */
.L_x_3584:
        /* <DEDUP_REMOVED lines=15> */
[----:B0-----:R-:W-:Y:S02]  /*8750*/  MOV R20, 0xf89b6999 ;  /* 0xf89b699900147802 */ /* 0x001fe40000000f00 */
[----:B------:R-:W-:-:S15]  /*8760*/  MOV R21, 0x3e928a27 ;  /* 0x3e928a2700157802 */ /* 0x000fde0000000f00 */
        /* <DEDUP_REMOVED lines=132> */
[----:B0-----:R-:W-:Y:S02]  /*8fb0*/  MOV R10, 0x0 ;  /* 0x00000000000a7802 */ /* 0x001fe40000000f00 */
[----:B------:R-:W-:-:S15]  /*8fc0*/  MOV R11, 0x40000000 ;  /* 0x40000000000b7802 */ /* 0x000fde0000000f00 */
        /* <DEDUP_REMOVED lines=8> */
.L_x_3590:
        /* <DEDUP_REMOVED lines=83> */
.L_x_3591:
[----:B------:R-:W-:Y:S05]  /*9580*/  BSYNC.RECONVERGENT B0 ;  /* 0x0000000000007941 */ /* 0x000fea0003800200 */
.L_x_3589:
[----:B------:R-:W1:Y:S01]  /*9590*/  MUFU.RCP64H R3, R7 ;  /* 0x0000000700037308 */ /* 0x000e620000001800 */
        /* <DEDUP_REMOVED lines=27> */
[----:B------:R-:W-:Y:S02]  /*9750*/  MOV R3, R7 ;  /* 0x0000000700037202 */ /* 0x000fe40000000f00 */
[----:B------:R-:W-:Y:S02]  /*9760*/  IADD3 R10, PT, PT, R0, -0x100000, RZ ;  /* 0xfff00000000a7810 */ /* 0x000fe40007ffe0ff */
[----:B------:R-:W-:-:S07]  /*9770*/  MOV R0, 0x9790 ;  /* 0x0000979000007802 */ /* 0x000fce0000000f00 */
[----:B0-2--5:R-:W-:Y:S05]  /*9780*/  CALL.REL.NOINC `($__internal_4_$__cuda_sm20_dblrcp_rn_slowpath_v3) ;  /* 0x00000000004c7944 */ /* 0x025fea0003c00000 */
.L_x_3593:
[----:B------:R-:W-:Y:S05]  /*9790*/  BSYNC.RECONVERGENT B0 ;  /* 0x0000000000007941 */ /* 0x000fea0003800200 */
.L_x_3592:
        /* <DEDUP_REMOVED lines=15> */
[----:B-1---5:R-:W1:Y:S02]  /*9890*/  DMUL R2, R16, R2 ;  /* 0x0000000210027228 */ /* 0x022e640000000000 */
[----:B-1----:R-:W-:Y:S01]  /*98a0*/  STG.E.64 desc[UR6][R18.64], R2 ;  /* 0x0000000212007986 */ /* 0x002fe2000c101b06 */
[----:B------:R-:W-:Y:S05]  /*98b0*/  EXIT ;  /* 0x000000000000794d */ /* 0x000fea0003800000 */
        .weak           $__internal_4_$__cuda_sm20_dblrcp_rn_slowpath_v3
        .type           $__internal_4_$__cuda_sm20_dblrcp_rn_slowpath_v3,@function
        .size           $__internal_4_$__cuda_sm20_dblrcp_rn_slowpath_v3,($__internal_5_$__cuda_sm20_div_rn_f64_full - $__internal_4_$__cuda_sm20_dblrcp_rn_slowpath_v3)
$__internal_4_$__cuda_sm20_dblrcp_rn_slowpath_v3:
[----:B------:R-:W0:Y:S01]  /*98c0*/  DSETP.GTU.AND P0, PT, |R2|, +INF , PT ;  /* 0x7ff000000200742a */ /* 0x000e220003f0c200 */
[----:B------:R-:W-:Y:S04]  /*98d0*/  BSSY.RECONVERGENT B2, `(.L_x_3594) ;  /* 0x000005b000027945 */ /* 0x000fe80003800200 */
[----:B0-----:R-:W-:Y:S05]  /*98e0*/  @P0 BRA `(.L_x_3595) ;  /* 0x00000004005c0947 */ /* 0x001fea0003800000 */
[----:B------:R-:W-:-:S05]  /*98f0*/  LOP3.LUT R11, R3, 0x7fffffff, RZ, 0xc0, !PT ;  /* 0x7fffffff030b7812 */ /* 0x000fca00078ec0ff */
[----:B------:R-:W-:-:S05]  /*9900*/  VIADD R8, R11, 0xffffffff ;  /* 0xffffffff0b087836 */ /* 0x000fca0000000000 */
[----:B------:R-:W-:-:S13]  /*9910*/  ISETP.GE.U32.AND P0, PT, R8, 0x7fefffff, PT ;  /* 0x7fefffff0800780c */ /* 0x000fda0003f06070 */
[----:B------:R-:W-:Y:S02]  /*9920*/  @P0 LOP3.LUT R9, R3, 0x7ff00000, RZ, 0x3c, !PT ;  /* 0x7ff0000003090812 */ /* 0x000fe400078e3cff */
[----:B------:R-:W-:Y:S01]  /*9930*/  @P0 MOV R8, RZ ;  /* 0x000000ff00080202 */ /* 0x000fe20000000f00 */
        /* <DEDUP_REMOVED lines=48> */
.L_x_3597:
        /* <DEDUP_REMOVED lines=34> */
.L_x_3595:
[----:B------:R-:W-:Y:S02]  /*9e60*/  LOP3.LUT R9, R3, 0x80000, RZ, 0xfc, !PT ;  /* 0x0008000003097812 */ /* 0x000fe400078efcff */
[----:B------:R-:W-:-:S07]  /*9e70*/  MOV R8, R2 ;  /* 0x0000000200087202 */ /* 0x000fce0000000f00 */
.L_x_3596:
[----:B------:R-:W-:Y:S05]  /*9e80*/  BSYNC.RECONVERGENT B2 ;  /* 0x0000000000027941 */ /* 0x000fea0003800200 */
.L_x_3594:
[----:B------:R-:W-:Y:S01]  /*9e90*/  IMAD.MOV.U32 R2, RZ, RZ, R0 ;  /* 0x000000ffff027224 */ /* 0x000fe200078e0000 */
[----:B------:R-:W-:-:S04]  /*9ea0*/  MOV R3, 0x0 ;  /* 0x0000000000037802 */ /* 0x000fc80000000f00 */
[----:B------:R-:W-:Y:S05]  /*9eb0*/  RET.REL.NODEC R2 `(_ZN2at6native18elementwise_kernelILi128ELi2EZNS0_22gpu_kernel_impl_nocastIZZZNS0_61_GLOBAL__N__b29612f4_23_ActivationMishKernel_cu_9e10b42f_310020mish_backward_kernelERNS_14TensorIteratorEENKUlvE_clEvENKUlvE_clEvEUlddE_EEvRNS_18TensorIteratorBaseERKT_EUliE_EEviT1_) ;  /* 0xffffff6002507950 */ /* 0x000fea0003c3ffff */
        .weak           $__internal_5_$__cuda_sm20_div_rn_f64_full
        .type           $__internal_5_$__cuda_sm20_div_rn_f64_full,@function
        .size           $__internal_5_$__cuda_sm20_div_rn_f64_full,(.L_x_7225 - $__internal_5_$__cuda_sm20_div_rn_f64_full)
$__internal_5_$__cuda_sm20_div_rn_f64_full:
[C---:B------:R-:W-:Y:S01]  /*9ec0*/  FSETP.GEU.AND P2, PT, |R11|.reuse, 1.469367938527859385e-39, PT ;  /* 0x001000000b00780b */ /* 0x040fe20003f4e200 */
[----:B------:R-:W-:Y:S01]  /*9ed0*/  IMAD.MOV.U32 R24, RZ, RZ, 0x1 ;  /* 0x00000001ff187424 */ /* 0x000fe200078e00ff */
[----:B------:R-:W-:Y:S01]  /*9ee0*/  LOP3.LUT R2, R11, 0x7ff00000, RZ, 0xc0, !PT ;  /* 0x7ff000000b027812 */ /* 0x000fe200078ec0ff */
[----:B------:R-:W-:Y:S01]  /*9ef0*/  BSSY.RECONVERGENT B3, `(.L_x_3598) ;  /* 0x000007a000037945 */ /* 0x000fe20003800200 */
[C---:B------:R-:W-:Y:S02]  /*9f00*/  LOP3.LUT R31, R13.reuse, 0x7ff00000, RZ, 0xc0, !PT ;  /* 0x7ff000000d1f7812 */ /* 0x040fe400078ec0ff */
[C---:B------:R-:W-:Y:S02]  /*9f10*/  FSETP.GEU.AND P0, PT, |R13|.reuse, 1.469367938527859385e-39, PT ;  /* 0x001000000d00780b */ /* 0x040fe40003f0e200 */
[----:B------:R-:W-:Y:S02]  /*9f20*/  ISETP.GE.U32.AND P1, PT, R2, R31, PT ;  /* 0x0000001f0200720c */ /* 0x000fe40003f26070 */
[----:B------:R-:W-:-:S02]  /*9f30*/  LOP3.LUT R14, R13, 0x800fffff, RZ, 0xc0, !PT ;  /* 0x800fffff0d0e7812 */ /* 0x000fc400078ec0ff */
[----:B------:R-:W-:Y:S01]  /*9f40*/  MOV R30, R2 ;  /* 0x00000002001e7202 */ /* 0x000fe20000000f00 */
[----:B------:R-:W-:Y:S01]  /*9f50*/  @!P2 IMAD.MOV.U32 R28, RZ, RZ, RZ ;  /* 0x000000ffff1ca224 */ /* 0x000fe200078e00ff */
[----:B------:R-:W-:Y:S02]  /*9f60*/  @!P2 LOP3.LUT R3, R13, 0x7ff00000, RZ, 0xc0, !PT ;  /* 0x7ff000000d03a812 */ /* 0x000fe400078ec0ff */
[----:B------:R-:W-:Y:S02]  /*9f70*/  LOP3.LUT R15, R14, 0x3ff00000, RZ, 0xfc, !PT ;  /* 0x3ff000000e0f7812 */ /* 0x000fe400078efcff */
[----:B------:R-:W-:Y:S02]  /*9f80*/  @!P2 ISETP.GE.U32.AND P3, PT, R2, R3, PT ;  /* 0x000000030200a20c */ /* 0x000fe40003f66070 */
[----:B------:R-:W-:Y:S02]  /*9f90*/  MOV R3, 0x1ca00000 ;  /* 0x1ca0000000037802 */ /* 0x000fe40000000f00 */
[----:B------:R-:W-:-:S02]  /*9fa0*/  MOV R14, R12 ;  /* 0x0000000c000e7202 */ /* 0x000fc40000000f00 */
[C---:B------:R-:W-:Y:S02]  /*9fb0*/  @!P2 SEL R29, R3.reuse, 0x63400000, !P3 ;  /* 0x63400000031da807 */ /* 0x040fe40005800000 */
[----:B------:R-:W-:Y:S02]  /*9fc0*/  SEL R9, R3, 0x63400000, !P1 ;  /* 0x6340000003097807 */ /* 0x000fe40004800000 */
[--C-:B------:R-:W-:Y:S01]  /*9fd0*/  @!P2 LOP3.LUT R8, R29, 0x80000000, R11.reuse, 0xf8, !PT ;  /* 0x800000001d08a812 */ /* 0x100fe200078ef80b */
[----:B------:R-:W0:Y:S01]  /*9fe0*/  @!P0 DMUL R14, R12, 8.98846567431157953865e+307 ;  /* 0x7fe000000c0e8828 */ /* 0x000e220000000000 */
[----:B------:R-:W-:Y:S01]  /*9ff0*/  LOP3.LUT R9, R9, 0x800fffff, R11, 0xf8, !PT ;  /* 0x800fffff09097812 */ /* 0x000fe200078ef80b */
[----:B0-----:R-:W0:Y:S01]  /*a000*/  MUFU.RCP64H R25, R15 ;  /* 0x0000000f00197308 */ /* 0x001e220000001800 */
[----:B------:R-:W-:Y:S02]  /*a010*/  @!P2 LOP3.LUT R29, R8, 0x100000, RZ, 0xfc, !PT ;  /* 0x00100000081da812 */ /* 0x000fe400078efcff */
[----:B------:R-:W-:-:S02]  /*a020*/  MOV R8, R10 ;  /* 0x0000000a00087202 */ /* 0x000fc40000000f00 */
[----:B------:R-:W-:-:S05]  /*a030*/  @!P0 LOP3.LUT R31, R15, 0x7ff00000, RZ, 0xc0, !PT ;  /* 0x7ff000000f1f8812 */ /* 0x000fca00078ec0ff */
[----:B------:R-:W-:-:S15]  /*a040*/  VIADD R33, R31, 0xffffffff ;  /* 0xffffffff1f217836 */ /* 0x000fde0000000000 */
[----:B------:R-:W-:-:S15]  /*a050*/  NOP ;  /* 0x0000000000007918 */ /* 0x000fde0000000000 */
[----:B------:R-:W-:-:S15]  /*a060*/  NOP ;  /* 0x0000000000007918 */ /* 0x000fde0000000000 */
[----:B------:R-:W-:-:S07]  /*a070*/  NOP ;  /* 0x0000000000007918 */ /* 0x000fce0000000000 */
[----:B------:R-:W1:Y:S02]  /*a080*/  @!P2 DFMA R8, R8, 2, -R28 ;  /* 0x400000000808a82b */ /* 0x000e64000000081c */
[----:B-1----:R-:W-:-:S04]  /*a090*/  @!P2 LOP3.LUT R30, R9, 0x7ff00000, RZ, 0xc0, !PT ;  /* 0x7ff00000091ea812 */ /* 0x002fc800078ec0ff */
[----:B------:R-:W-:-:S04]  /*a0a0*/  IADD3 R32, PT, PT, R30, -0x1, RZ ;  /* 0xffffffff1e207810 */ /* 0x000fc80007ffe0ff */
[----:B------:R-:W-:-:S04]  /*a0b0*/  ISETP.GT.U32.AND P0, PT, R32, 0x7feffffe, PT ;  /* 0x7feffffe2000780c */ /* 0x000fc80003f04070 */
[----:B------:R-:W-:-:S15]  /*a0c0*/  ISETP.GT.U32.OR P0, PT, R33, 0x7feffffe, P0 ;  /* 0x7feffffe2100780c */ /* 0x000fde0000704470 */
[----:B------:R-:W-:-:S15]  /*a0d0*/  NOP ;  /* 0x0000000000007918 */ /* 0x000fde0000000000 */
[----:B------:R-:W-:-:S15]  /*a0e0*/  NOP ;  /* 0x0000000000007918 */ /* 0x000fde0000000000 */
[----:B------:R-:W-:-:S05]  /*a0f0*/  NOP ;  /* 0x0000000000007918 */ /* 0x000fca0000000000 */
        /* <DEDUP_REMOVED lines=39> */
[----:B------:R-:W-:Y:S02]  /*a370*/  ISETP.GE.U32.AND P0, PT, R2, R11, PT ;  /* 0x0000000b0200720c */ /* 0x000fe40003f06070 */
[----:B------:R-:W-:Y:S02]  /*a380*/  VIMNMX R10, PT, PT, R10, 0x46a00000, PT ;  /* 0x46a000000a0a7848 */ /* 0x000fe40003fe0100 */
[----:B------:R-:W-:-:S04]  /*a390*/  SEL R3, R3, 0x63400000, !P0 ;  /* 0x6340000003037807 */ /* 0x000fc80004000000 */
[----:B------:R-:W-:Y:S01]  /*a3a0*/  IADD3 R24, PT, PT, -R3, R10, RZ ;  /* 0x0000000a03187210 */ /* 0x000fe20007ffe1ff */
[----:B------:R-:W-:-:S03]  /*a3b0*/  IMAD.MOV.U32 R10, RZ, RZ, RZ ;  /* 0x000000ffff0a7224 */ /* 0x000fc600078e00ff */
[----:B------:R-:W-:-:S06]  /*a3c0*/  IADD3 R11, PT, PT, R24, 0x7fe00000, RZ ;  /* 0x7fe00000180b7810 */ /* 0x000fcc0007ffe0ff */
[----:B------:R-:W0:Y:S02]  /*a3d0*/  DMUL R2, R28, R10 ;  /* 0x0000000a1c027228 */ /* 0x000e240000000000 */
[----:B0-----:R-:W-:-:S13]  /*a3e0*/  FSETP.GTU.AND P0, PT, |R3|, 1.469367938527859385e-39, PT ;  /* 0x001000000300780b */ /* 0x001fda0003f0c200 */
[----:B------:R-:W-:Y:S05]  /*a3f0*/  @P0 BRA `(.L_x_3600) ;  /* 0x0000000000a40947 */ /* 0x000fea0003800000 */
[----:B------:R-:W0:Y:S01]  /*a400*/  DFMA R8, R28, -R14, R8 ;  /* 0x8000000e1c08722b */ /* 0x000e220000000008 */
[----:B------:R-:W-:Y:S02]  /*a410*/  MOV R10, RZ ;  /* 0x000000ff000a7202 */ /* 0x000fe40000000f00 */
[C---:B0-----:R-:W-:Y:S02]  /*a420*/  FSETP.NEU.AND P0, PT, R9.reuse, RZ, PT ;  /* 0x000000ff0900720b */ /* 0x041fe40003f0d000 */
[----:B------:R-:W-:-:S04]  /*a430*/  LOP3.LUT R13, R9, 0x80000000, R13, 0x48, !PT ;  /* 0x80000000090d7812 */ /* 0x000fc800078e480d */
[----:B------:R-:W-:-:S07]  /*a440*/  LOP3.LUT R11, R13, R11, RZ, 0xfc, !PT ;  /* 0x0000000b0d0b7212 */ /* 0x000fce00078efcff */
[----:B------:R-:W-:Y:S05]  /*a450*/  @!P0 BRA `(.L_x_3600) ;  /* 0x00000000008c8947 */ /* 0x000fea0003800000 */
[----:B------:R-:W-:Y:S01]  /*a460*/  IADD3 R9, PT, PT, -R24, RZ, RZ ;  /* 0x000000ff18097210 */ /* 0x000fe20007ffe1ff */
        /* <DEDUP_REMOVED lines=8> */
[----:B0-----:R-:W-:-:S04]  /*a4f0*/  IADD3 R8, PT, PT, -R24, -0x43300000, RZ ;  /* 0xbcd0000018087810 */ /* 0x001fc80007ffe1ff */
[----:B------:R-:W-:-:S04]  /*a500*/  FSETP.NEU.AND P0, PT, |R9|, R8, PT ;  /* 0x000000080900720b */ /* 0x000fc80003f0d200 */
[----:B------:R-:W-:Y:S02]  /*a510*/  FSEL R2, R10, R2, !P0 ;  /* 0x000000020a027208 */ /* 0x000fe40004000000 */
[----:B------:R-:W-:Y:S01]  /*a520*/  FSEL R3, R13, R3, !P0 ;  /* 0x000000030d037208 */ /* 0x000fe20004000000 */
[----:B------:R-:W-:Y:S06]  /*a530*/  BRA `(.L_x_3600) ;  /* 0x0000000000547947 */ /* 0x000fec0003800000 */
.L_x_3599:
[----:B------:R-:W0:Y:S02]  /*a540*/  DSETP.NAN.AND P0, PT, R10, R10, PT ;  /* 0x0000000a0a00722a */ /* 0x000e240003f08000 */
[----:B0-----:R-:W-:Y:S05]  /*a550*/  @P0 BRA `(.L_x_3601) ;  /* 0x0000000000440947 */ /* 0x001fea0003800000 */
[----:B------:R-:W0:Y:S02]  /*a560*/  DSETP.NAN.AND P0, PT, R12, R12, PT ;  /* 0x0000000c0c00722a */ /* 0x000e240003f08000 */
[----:B0-----:R-:W-:Y:S05]  /*a570*/  @P0 BRA `(.L_x_3602) ;  /* 0x0000000000300947 */ /* 0x001fea0003800000 */
[----:B------:R-:W-:Y:S02]  /*a580*/  ISETP.NE.AND P0, PT, R30, R31, PT ;  /* 0x0000001f1e00720c */ /* 0x000fe40003f05270 */
[----:B------:R-:W-:Y:S02]  /*a590*/  MOV R2, 0x0 ;  /* 0x0000000000027802 */ /* 0x000fe40000000f00 */
[----:B------:R-:W-:-:S09]  /*a5a0*/  MOV R3, 0xfff80000 ;  /* 0xfff8000000037802 */ /* 0x000fd20000000f00 */
[----:B------:R-:W-:Y:S05]  /*a5b0*/  @!P0 BRA `(.L_x_3600) ;  /* 0x0000000000348947 */ /* 0x000fea0003800000 */
[----:B------:R-:W-:Y:S02]  /*a5c0*/  ISETP.NE.AND P0, PT, R30, 0x7ff00000, PT ;  /* 0x7ff000001e00780c */ /* 0x000fe40003f05270 */
[----:B------:R-:W-:Y:S02]  /*a5d0*/  LOP3.LUT R3, R11, 0x80000000, R13, 0x48, !PT ;  /* 0x800000000b037812 */ /* 0x000fe400078e480d */
[----:B------:R-:W-:-:S13]  /*a5e0*/  ISETP.EQ.OR P0, PT, R31, RZ, !P0 ;  /* 0x000000ff1f00720c */ /* 0x000fda0004702670 */
[----:B------:R-:W-:Y:S01]  /*a5f0*/  @P0 LOP3.LUT R8, R3, 0x7ff00000, RZ, 0xfc, !PT ;  /* 0x7ff0000003080812 */ /* 0x000fe200078efcff */
[----:B------:R-:W-:Y:S01]  /*a600*/  @!P0 IMAD.MOV.U32 R2, RZ, RZ, RZ ;  /* 0x000000ffff028224 */ /* 0x000fe200078e00ff */
[----:B------:R-:W-:Y:S02]  /*a610*/  @P0 MOV R2, RZ ;  /* 0x000000ff00020202 */ /* 0x000fe40000000f00 */
[----:B------:R-:W-:Y:S01]  /*a620*/  @P0 MOV R3, R8 ;  /* 0x0000000800030202 */ /* 0x000fe20000000f00 */
[----:B------:R-:W-:Y:S06]  /*a630*/  BRA `(.L_x_3600) ;  /* 0x0000000000147947 */ /* 0x000fec0003800000 */
.L_x_3602:
[----:B------:R-:W-:Y:S01]  /*a640*/  LOP3.LUT R3, R13, 0x80000, RZ, 0xfc, !PT ;  /* 0x000800000d037812 */ /* 0x000fe200078efcff */
[----:B------:R-:W-:Y:S01]  /*a650*/  IMAD.MOV.U32 R2, RZ, RZ, R12 ;  /* 0x000000ffff027224 */ /* 0x000fe200078e000c */
[----:B------:R-:W-:Y:S06]  /*a660*/  BRA `(.L_x_3600) ;  /* 0x0000000000087947 */ /* 0x000fec0003800000 */
.L_x_3601:
[----:B------:R-:W-:Y:S02]  /*a670*/  LOP3.LUT R3, R11, 0x80000, RZ, 0xfc, !PT ;  /* 0x000800000b037812 */ /* 0x000fe400078efcff */
[----:B------:R-:W-:-:S07]  /*a680*/  MOV R2, R10 ;  /* 0x0000000a00027202 */ /* 0x000fce0000000f00 */
.L_x_3600:
[----:B------:R-:W-:Y:S05]  /*a690*/  BSYNC.RECONVERGENT B3 ;  /* 0x0000000000037941 */ /* 0x000fea0003800200 */
.L_x_3598:
[----:B------:R-:W-:Y:S01]  /*a6a0*/  MOV R8, R2 ;  /* 0x0000000200087202 */ /* 0x000fe20000000f00 */
[----:B------:R-:W-:Y:S01]  /*a6b0*/  IMAD.MOV.U32 R9, RZ, RZ, R3 ;  /* 0x000000ffff097224 */ /* 0x000fe200078e0003 */
[----:B------:R-:W-:Y:S01]  /*a6c0*/  MOV R2, R0 ;  /* 0x0000000000027202 */ /* 0x000fe20000000f00 */
[----:B------:R-:W-:-:S04]  /*a6d0*/  HFMA2 R3, -RZ, RZ, 0, 0 ;  /* 0x00000000ff037431 */ /* 0x000fc800000001ff */
[----:B------:R-:W-:Y:S05]  /*a6e0*/  RET.REL.NODEC R2 `(_ZN2at6native18elementwise_kernelILi128ELi2EZNS0_22gpu_kernel_impl_nocastIZZZNS0_61_GLOBAL__N__b29612f4_23_ActivationMishKernel_cu_9e10b42f_310020mish_backward_kernelERNS_14TensorIteratorEENKUlvE_clEvENKUlvE_clEvEUlddE_EEvRNS_18TensorIteratorBaseERKT_EUliE_EEviT1_) ;  /* 0xffffff5802447950 */ /* 0x000fea0003c3ffff */
.L_x_3603:
        /* <DEDUP_REMOVED lines=9> */
.L_x_7225:


//--------------------- .text._ZN2at6native27unrolled_elementwise_kernelIZZZNS0_61_GLOBAL__N__b29612f4_23_ActivationMishKernel_cu_9e10b42f_310020mish_backward_kernelERNS_14TensorIteratorEENKUlvE_clEvENKUlvE_clEvEUlddE_St5arrayIPcLm3EELi4E23TrivialOffsetCalculatorILi2EjESB_ILi1EjENS0_6memory15LoadWithoutCastENSE_16StoreWithoutCastEEEviT_T0_T2_T3_T4_T5_ --------------------------
	.section	.text._ZN2at6native27unrolled_elementwise_kernelIZZZNS0_61_GLOBAL__N__b29612f4_23_ActivationMishKernel_cu_9e10b42f_310020mish_backward_kernelERNS_14TensorIteratorEENKUlvE_clEvENKUlvE_clEvEUlddE_St5arrayIPcLm3EELi4E23TrivialOffsetCalculatorILi2EjESB_ILi1EjENS0_6memory15LoadWithoutCastENSE_16StoreWithoutCastEEEviT_T0_T2_T3_T4_T5_,"ax",@progbits
	.align	128
        .global         _ZN2at6native27unrolled_elementwise_kernelIZZZNS0_61_GLOBAL__N__b29612f4_23_ActivationMishKernel_cu_9e10b42f_310020mish_backward_kernelERNS_14TensorIteratorEENKUlvE_clEvENKUlvE_clEvEUlddE_St5arrayIPcLm3EELi4E23TrivialOffsetCalculatorILi2EjESB_ILi1EjENS0_6memory15LoadWithoutCastENSE_16StoreWithoutCastEEEviT_T0_T2_T3_T4_T5_
        .type           _ZN2at6native27unrolled_elementwise_kernelIZZZNS0_61_GLOBAL__N__b29612f4_23_ActivationMishKernel_cu_9e10b42f_310020mish_backward_kernelERNS_14TensorIteratorEENKUlvE_clEvENKUlvE_clEvEUlddE_St5arrayIPcLm3EELi4E23TrivialOffsetCalculatorILi2EjESB_ILi1EjENS0_6memory15LoadWithoutCastENSE_16StoreWithoutCastEEEviT_T0_T2_T3_T4_T5_,@function
        .size           _ZN2at6native27unrolled_elementwise_kernelIZZZNS0_61_GLOBAL__N__b29612f4_23_ActivationMishKernel_cu_9e10b42f_310020mish_backward_kernelERNS_14TensorIteratorEENKUlvE_clEvENKUlvE_clEvEUlddE_St5arrayIPcLm3EELi4E23TrivialOffsetCalculatorILi2EjESB_ILi1EjENS0_6memory15LoadWithoutCastENSE_16StoreWithoutCastEEEviT_T0_T2_T3_T4_T5_,(.L_x_7227 - _ZN2at6native27unrolled_elementwise_kernelIZZZNS0_61_GLOBAL__N__b29612f4_23_ActivationMishKernel_cu_9e10b42f_310020mish_backward_kernelERNS_14TensorIteratorEENKUlvE_clEvENKUlvE_clEvEUlddE_St5arrayIPcLm3EELi4E23TrivialOffsetCalculatorILi2EjESB_ILi1EjENS0_6memory15LoadWithoutCastENSE_16StoreWithoutCastEEEviT_T0_T2_T3_T4_T5_)
        .other          _ZN2at6native27unrolled_elementwise_kernelIZZZNS0_61_GLOBAL__N__b29612f4_23_ActivationMishKernel_cu_9e10b42f_310020mish_backward_kernelERNS_14TensorIteratorEENKUlvE_clEvENKUlvE_clEvEUlddE_St5arrayIPcLm3EELi4E23TrivialOffsetCalculatorILi2EjESB_ILi1EjENS0_6memory15LoadWithoutCastENSE_16StoreWithoutCastEEEviT_T0_T2_T3_T4_T5_,@"STO_CUDA_ENTRY STV_DEFAULT"
_ZN2at6native27unrolled_elementwise_kernelIZZZNS0_61_GLOBAL__N__b29612f4_23_ActivationMishKernel_cu_9e10b42f_310020mish_backward_kernelERNS_14TensorIteratorEENKUlvE_clEvENKUlvE_clEvEUlddE_St5arrayIPcLm3EELi4E23TrivialOffsetCalculatorILi2EjESB_ILi1EjENS0_6memory15LoadWithoutCastENSE_16StoreWithoutCastEEEviT_T0_T2_T3_T4_T5_:
.text._ZN2at6native27unrolled_elementwise_kernelIZZZNS0_61_GLOBAL__N__b29612f4_23_ActivationMishKernel_cu_9e10b42f_310020mish_backward_kernelERNS_14TensorIteratorEENKUlvE_clEvENKUlvE_clEvEUlddE_St5arrayIPcLm3EELi4E23TrivialOffsetCalculatorILi2EjESB_ILi1EjENS0_6memory15LoadWithoutCastENSE_16StoreWithoutCastEEEviT_T0_T2_T3_T4_T5_:
[----:B------:R-:W-:Y:S01]  /*0000*/  LDC R1, c[0x0][0x37c] ;  /* 0x0000df00ff017b82 */ /* 0x000fe20000000800 */
[----:B------:R-:W0:Y:S07]  /*0010*/  S2R R4, SR_CTAID.X ;  /* 0x0000000000047919 */ /* 0x000e2e0000002500 */
[----:B------:R-:W0:Y:S01]  /*0020*/  LDC R5, c[0x0][0x380] ;  /* 0x0000e000ff057b82 */ /* 0x000e220000000800 */
[----:B------:R-:W1:Y:S01]  /*0030*/  LDCU.64 UR4, c[0x0][0x358] ;  /* 0x00006b00ff0477ac */ /* 0x000e620008000a00 */
[----:B------:R-:W-:Y:S01]  /*0040*/  CS2R R16, SRZ ;  /* 0x0000000000107805 */ /* 0x000fe2000001ff00 */
[----:B------:R-:W2:Y:S01]  /*0050*/  S2R R0, SR_TID.X ;  /* 0x0000000000007919 */ /* 0x000ea20000002100 */
[----:B------:R-:W-:-:S02]  /*0060*/  CS2R R12, SRZ ;  /* 0x00000000000c7805 */ /* 0x000fc4000001ff00 */
[----:B------:R-:W-:Y:S02]  /*0070*/  CS2R R14, SRZ ;  /* 0x00000000000e7805 */ /* 0x000fe4000001ff00 */
[----:B------:R-:W3:Y:S08]  /*0080*/  LDC.64 R2, c[0x0][0x390] ;  /* 0x0000e400ff027b82 */ /* 0x000ef00000000a00 */
[----:B------:R-:W4:Y:S08]  /*0090*/  LDC.64 R8, c[0x0][0x398] ;  /* 0x0000e600ff087b82 */ /* 0x000f300000000a00 */
[----:B------:R-:W1:Y:S01]  /*00a0*/  LDC.64 R18, c[0x0][0x390] ;  /* 0x0000e400ff127b82 */ /* 0x000e620000000a00 */
[----:B0-----:R-:W-:-:S07]  /*00b0*/  IMAD R5, R4, -0x200, R5 ;  /* 0xfffffe0004057824 */ /* 0x001fce00078e0205 */
[----:B------:R-:W0:Y:S01]  /*00c0*/  LDC.64 R10, c[0x0][0x390] ;  /* 0x0000e400ff0a7b82 */ /* 0x000e220000000a00 */
[----:B--2---:R-:W-:Y:S01]  /*00d0*/  IMAD.MOV.U32 R6, RZ, RZ, R0 ;  /* 0x000000ffff067224 */ /* 0x004fe200078e0000 */
[----:B------:R-:W-:-:S06]  /*00e0*/  ISETP.GE.AND P0, PT, R0, R5, PT ;  /* 0x000000050000720c */ /* 0x000fcc0003f06270 */
[----:B------:R-:W2:Y:S08]  /*00f0*/  LDC.64 R28, c[0x0][0x398] ;  /* 0x0000e600ff1c7b82 */ /* 0x000eb00000000a00 */
[----:B------:R-:W2:Y:S01]  /*0100*/  LDC.64 R20, c[0x0][0x398] ;  /* 0x0000e600ff147b82 */ /* 0x000ea20000000a00 */
[----:B------:R-:W-:Y:S02]  /*0110*/  @!P0 VIADD R0, R6, 0x80 ;  /* 0x0000008006008836 */ /* 0x000fe40000000000 */
[----:B------:R-:W-:-:S03]  /*0120*/  @!P0 IMAD R7, R4, 0x200, R6 ;  /* 0x0000020004078824 */ /* 0x000fc600078e0206 */
[----:B------:R-:W-:Y:S01]  /*0130*/  ISETP.GE.AND P1, PT, R0, R5, PT ;  /* 0x000000050000720c */ /* 0x000fe20003f26270 */
[C---:B---3--:R-:W-:Y:S01]  /*0140*/  @!P0 IMAD.WIDE.U32 R2, R7.reuse, 0x8, R2 ;  /* 0x0000000807028825 */ /* 0x048fe200078e0002 */
[----:B------:R-:W3:Y:S03]  /*0150*/  LDC.64 R30, c[0x0][0x390] ;  /* 0x0000e400ff1e7b82 */ /* 0x000ee60000000a00 */
[----:B----4-:R-:W-:-:S05]  /*0160*/  @!P0 IMAD.WIDE.U32 R8, R7, 0x8, R8 ;  /* 0x0000000807088825 */ /* 0x010fca00078e0008 */
[----:B------:R-:W4:Y:S01]  /*0170*/  LDC.64 R32, c[0x0][0x398] ;  /* 0x0000e600ff207b82 */ /* 0x000f220000000a00 */
[----:B------:R-:W-:Y:S02]  /*0180*/  CS2R R24, SRZ ;  /* 0x0000000000187805 */ /* 0x000fe4000001ff00 */
[----:B------:R-:W-:Y:S01]  /*0190*/  CS2R R26, SRZ ;  /* 0x00000000001a7805 */ /* 0x000fe2000001ff00 */
[----:B------:R-:W-:Y:S01]  /*01a0*/  @!P1 IMAD R23, R4, 0x200, R0 ;  /* 0x0000020004179824 */ /* 0x000fe200078e0200 */
[----:B------:R-:W-:Y:S01]  /*01b0*/  @!P1 IADD3 R0, PT, PT, R0, 0x80, RZ ;  /* 0x0000008000009810 */ /* 0x000fe20007ffe0ff */
[----:B-1----:R1:W5:Y:S02]  /*01c0*/  @!P0 LDG.E.64 R12, desc[UR4][R2.64] ;  /* 0x00000004020c8981 */ /* 0x002364000c1e1b00 */
[C---:B0-----:R-:W-:Y:S01]  /*01d0*/  @!P1 IMAD.WIDE.U32 R10, R23.reuse, 0x8, R10 ;  /* 0x00000008170a9825 */ /* 0x041fe200078e000a */
[----:B------:R-:W-:Y:S01]  /*01e0*/  ISETP.GE.AND P3, PT, R0, R5, PT ;  /* 0x000000050000720c */ /* 0x000fe20003f66270 */
[----:B------:R1:W5:Y:S02]  /*01f0*/  @!P0 LDG.E.64 R14, desc[UR4][R8.64] ;  /* 0x00000004080e8981 */ /* 0x000364000c1e1b00 */
[----:B--2---:R-:W-:-:S02]  /*0200*/  @!P1 IMAD.WIDE.U32 R28, R23, 0x8, R28 ;  /* 0x00000008171c9825 */ /* 0x004fc400078e001c */
[----:B------:R1:W5:Y:S08]  /*0210*/  @!P1 LDG.E.64 R16, desc[UR4][R10.64] ;  /* 0x000000040a109981 */ /* 0x000370000c1e1b00 */
[----:B------:R-:W-:Y:S02]  /*0220*/  @!P3 IMAD R37, R4, 0x200, R0 ;  /* 0x000002000425b824 */ /* 0x000fe400078e0200 */
[----:B------:R-:W-:-:S05]  /*0230*/  @!P3 VIADD R0, R0, 0x80 ;  /* 0x000000800000b836 */ /* 0x000fca0000000000 */
[----:B------:R-:W-:Y:S01]  /*0240*/  ISETP.GE.AND P2, PT, R0, R5, PT ;  /* 0x000000050000720c */ /* 0x000fe20003f46270 */
[C---:B------:R-:W-:Y:S01]  /*0250*/  @!P3 IMAD.WIDE.U32 R34, R37.reuse, 0x8, R18 ;  /* 0x000000082522b825 */ /* 0x040fe200078e0012 */
[----:B------:R-:W-:Y:S02]  /*0260*/  CS2R R18, SRZ ;  /* 0x0000000000127805 */ /* 0x000fe4000001ff00 */
[----:B------:R-:W-:Y:S01]  /*0270*/  CS2R R22, SRZ ;  /* 0x0000000000167805 */ /* 0x000fe2000001ff00 */
[----:B------:R-:W-:Y:S01]  /*0280*/  @!P3 IMAD.WIDE.U32 R36, R37, 0x8, R20 ;  /* 0x000000082524b825 */ /* 0x000fe200078e0014 */
[----:B------:R-:W-:Y:S02]  /*0290*/  CS2R R20, SRZ ;  /* 0x0000000000147805 */ /* 0x000fe4000001ff00 */
[----:B------:R1:W5:Y:S04]  /*02a0*/  @!P1 LDG.E.64 R18, desc[UR4][R28.64] ;  /* 0x000000041c129981 */ /* 0x000368000c1e1b00 */
[----:B------:R1:W5:Y:S01]  /*02b0*/  @!P3 LDG.E.64 R20, desc[UR4][R34.64] ;  /* 0x000000042214b981 */ /* 0x000362000c1e1b00 */
[----:B------:R-:W-:-:S03]  /*02c0*/  @!P2 LEA R7, R4, R0, 0x9 ;  /* 0x000000000407a211 */ /* 0x000fc600078e48ff */
[----:B------:R1:W5:Y:S02]  /*02d0*/  @!P3 LDG.E.64 R22, desc[UR4][R36.64] ;  /* 0x000000042416b981 */ /* 0x000364000c1e1b00 */
[----:B---3--:R-:W-:-:S04]  /*02e0*/  @!P2 IMAD.WIDE.U32 R30, R7, 0x8, R30 ;  /* 0x00000008071ea825 */ /* 0x008fc800078e001e */
[----:B----4-:R-:W-:Y:S01]  /*02f0*/  @!P2 IMAD.WIDE.U32 R32, R7, 0x8, R32 ;  /* 0x000000080720a825 */ /* 0x010fe200078e0020 */
[----:B------:R1:W5:Y:S04]  /*0300*/  @!P2 LDG.E.64 R24, desc[UR4][R30.64] ;  /* 0x000000041e18a981 */ /* 0x000368000c1e1b00 */
[----:B------:R1:W5:Y:S01]  /*0310*/  @!P2 LDG.E.64 R26, desc[UR4][R32.64] ;  /* 0x00000004201aa981 */ /* 0x000362000c1e1b00 */
[----:B------:R-:W-:Y:S01]  /*0320*/  ISETP.GE.AND P0, PT, R6, R5, PT ;  /* 0x000000050600720c */ /* 0x000fe20003f06270 */
[----:B------:R-:W-:-:S12]  /*0330*/  BSSY.RECONVERGENT B1, `(.L_x_3604) ;  /* 0x000034d000017945 */ /* 0x000fd80003800200 */
[----:B-1----:R-:W-:Y:S05]  /*0340*/  @P0 BRA `(.L_x_3605) ;  /* 0x00000034002c0947 */ /* 0x002fea0003800000 */
[----:B------:R-:W-:Y:S01]  /*0350*/  IMAD.MOV.U32 R48, RZ, RZ, 0x652b82fe ;  /* 0x652b82feff307424 */ /* 0x000fe200078e00ff */
[----:B------:R-:W-:Y:S01]  /*0360*/  MOV R45, 0x3fe62e42 ;  /* 0x3fe62e42002d7802 */ /* 0x000fe20000000f00 */
[----:B------:R-:W-:Y:S01]  /*0370*/  IMAD.MOV.U32 R49, RZ, RZ, 0x3ff71547 ;  /* 0x3ff71547ff317424 */ /* 0x000fe200078e00ff */
[----:B------:R-:W-:Y:S01]  /*0380*/  MOV R41, 0x3e5ade15 ;  /* 0x3e5ade1500297802 */ /* 0x000fe20000000f00 */
[----:B------:R-:W-:Y:S01]  /*0390*/  IMAD.MOV.U32 R44, RZ, RZ, -0x105c611 ;  /* 0xfefa39efff2c7424 */ /* 0x000fe200078e00ff */
[----:B------:R-:W-:Y:S01]  /*03a0*/  MOV R39, 0x3ec71dee ;  /* 0x3ec71dee00277802 */ /* 0x000fe20000000f00 */
[----:B------:R-:W-:Y:S01]  /*03b0*/  IMAD.MOV.U32 R42, RZ, RZ, 0x3b39803f ;  /* 0x3b39803fff2a7424 */ /* 0x000fe200078e00ff */
[----:B------:R-:W-:Y:S01]  /*03c0*/  MOV R35, 0x3f2a01a0 ;  /* 0x3f2a01a000237802 */ /* 0x000fe20000000f00 */
[----:B------:R-:W-:Y:S01]  /*03d0*/  IMAD.MOV.U32 R43, RZ, RZ, 0x3c7abc9e ;  /* 0x3c7abc9eff2b7424 */ /* 0x000fe200078e00ff */
[----:B-----5:R-:W0:Y:S01]  /*03e0*/  DFMA R48, R14, -R48, 6.75539944105574400000e+15 ;  /* 0x433800000e30742b */ /* 0x020e220000000830 */
[----:B------:R-:W-:Y:S01]  /*03f0*/  IMAD.MOV.U32 R40, RZ, RZ, 0x69ce2bdf ;  /* 0x69ce2bdfff287424 */ /* 0x000fe200078e00ff */
[----:B------:R-:W-:Y:S01]  /*0400*/  MOV R31, 0x3f811111 ;  /* 0x3f811111001f7802 */ /* 0x000fe20000000f00 */
[----:B------:R-:W-:Y:S01]  /*0410*/  IMAD.MOV.U32 R38, RZ, RZ, 0x62401315 ;  /* 0x62401315ff267424 */ /* 0x000fe200078e00ff */
[----:B------:R-:W-:Y:S01]  /*0420*/  MOV R11, 0x3fc55555 ;  /* 0x3fc55555000b7802 */ /* 0x000fe20000000f00 */
[----:B------:R-:W-:Y:S01]  /*0430*/  IMAD.MOV.U32 R36, RZ, RZ, 0x7c89eb71 ;  /* 0x7c89eb71ff247424 */ /* 0x000fe200078e00ff */
[----:B------:R-:W-:Y:S01]  /*0440*/  BSSY.RECONVERGENT B0, `(.L_x_3606) ;  /* 0x000006a000007945 */ /* 0x000fe20003800200 */
[----:B------:R-:W-:-:S02]  /*0450*/  IMAD.MOV.U32 R37, RZ, RZ, 0x3efa0199 ;  /* 0x3efa0199ff257424 */ /* 0x000fc400078e00ff */
[----:B------:R-:W-:Y:S02]  /*0460*/  IMAD.MOV.U32 R34, RZ, RZ, 0x14761f65 ;  /* 0x14761f65ff227424 */ /* 0x000fe400078e00ff */
[----:B------:R-:W-:Y:S02]  /*0470*/  IMAD.MOV.U32 R32, RZ, RZ, 0x1852b7af ;  /* 0x1852b7afff207424 */ /* 0x000fe400078e00ff */
[----:B------:R-:W-:Y:S02]  /*0480*/  IMAD.MOV.U32 R33, RZ, RZ, 0x3f56c16c ;  /* 0x3f56c16cff217424 */ /* 0x000fe400078e00ff */
[----:B------:R-:W-:Y:S02]  /*0490*/  IMAD.MOV.U32 R30, RZ, RZ, 0x11122322 ;  /* 0x11122322ff1e7424 */ /* 0x000fe400078e00ff */
[----:B------:R-:W-:Y:S02]  /*04a0*/  IMAD.MOV.U32 R28, RZ, RZ, 0x555502a1 ;  /* 0x555502a1ff1c7424 */ /* 0x000fe400078e00ff */
[----:B------:R-:W-:-:S02]  /*04b0*/  IMAD.MOV.U32 R29, RZ, RZ, 0x3fa55555 ;  /* 0x3fa55555ff1d7424 */ /* 0x000fc400078e00ff */
[----:B------:R-:W-:-:S15]  /*04c0*/  IMAD.MOV.U32 R10, RZ, RZ, 0x55555511 ;  /* 0x55555511ff0a7424 */ /* 0x000fde00078e00ff */
[----:B------:R-:W-:-:S15]  /*04d0*/  NOP ;  /* 0x0000000000007918 */ /* 0x000fde0000000000 */
[----:B------:R-:W-:-:S13]  /*04e0*/  NOP ;  /* 0x0000000000007918 */ /* 0x000fda0000000000 */
        /* <DEDUP_REMOVED lines=73> */
[----:B0-----:R-:W-:Y:S01]  /*0980*/  IMAD.MOV.U32 R0, RZ, RZ, R47 ;  /* 0x000000ffff007224 */ /* 0x001fe200078e002f */
[----:B------:R-:W-:Y:S01]  /*0990*/  LEA R47, R48, R51, 0x14 ;  /* 0x00000033302f7211 */ /* 0x000fe200078ea0ff */
[----:B------:R-:W-:-:S03]  /*09a0*/  IMAD.MOV.U32 R46, RZ, RZ, R50 ;  /* 0x000000ffff2e7224 */ /* 0x000fc600078e0032 */
        /* <DEDUP_REMOVED lines=8> */
[----:B------:R-:W-:Y:S02]  /*0a30*/  @!P1 LEA R49, R48, 0x3ff00000, 0x14 ;  /* 0x3ff0000030319811 */ /* 0x000fe400078ea0ff */
[----:B------:R-:W-:-:S15]  /*0a40*/  @!P1 MOV R48, RZ ;  /* 0x000000ff00309202 */ /* 0x000fde0000000f00 */
        /* <DEDUP_REMOVED lines=8> */
[----:B------:R0:W1:Y:S02]  /*0ad0*/  @!P1 DMUL R46, R50, R48 ;  /* 0x00000030322e9228 */ /* 0x0000640000000000 */
.L_x_3607:
[----:B------:R-:W-:Y:S05]  /*0ae0*/  BSYNC.RECONVERGENT B0 ;  /* 0x0000000000007941 */ /* 0x000fea0003800200 */
.L_x_3606:
[----:B0-----:R-:W-:Y:S01]  /*0af0*/  IMAD.MOV.U32 R48, RZ, RZ, 0x652b82fe ;  /* 0x652b82feff307424 */ /* 0x001fe200078e00ff */
[----:B------:R-:W-:Y:S01]  /*0b00*/  FSETP.GEU.FTZ.AND P0, PT, |R15|, 4.1917929649353027344, PT ;  /* 0x4086232b0f00780b */ /* 0x000fe20003f1e200 */
[----:B------:R-:W-:Y:S01]  /*0b10*/  IMAD.MOV.U32 R49, RZ, RZ, 0x3ff71547 ;  /* 0x3ff71547ff317424 */ /* 0x000fe200078e00ff */
[----:B------:R-:W-:Y:S05]  /*0b20*/  BSSY.RECONVERGENT B0, `(.L_x_3608) ;  /* 0x000005c000007945 */ /* 0x000fea0003800200 */
[----:B------:R-:W0:-:S15]  /*0b30*/  DFMA R48, R14, R48, 6.75539944105574400000e+15 ;  /* 0x433800000e30742b */ /* 0x000e1e0000000030 */
        /* <DEDUP_REMOVED lines=70> */
[----:B0-----:R-:W-:Y:S01]  /*0fa0*/  IMAD R29, R48, 0x100000, R3 ;  /* 0x00100000301d7824 */ /* 0x001fe200078e0203 */
[----:B------:R-:W-:Y:S01]  /*0fb0*/  MOV R28, R2 ;  /* 0x00000002001c7202 */ /* 0x000fe20000000f00 */
[----:B------:R-:W-:Y:S06]  /*0fc0*/  @!P0 BRA `(.L_x_3609) ;  /* 0x0000000000448947 */ /* 0x000fec0003800000 */
[----:B------:R-:W-:Y:S01]  /*0fd0*/  FSETP.GEU.FTZ.AND P0, PT, |R15|, 4.2275390625, PT ;  /* 0x408748000f00780b */ /* 0x000fe20003f1e200 */
[----:B------:R-:W-:-:S12]  /*0fe0*/  DSETP.GEU.AND P1, PT, R14, RZ, PT ;  /* 0x000000ff0e00722a */ /* 0x000fd80003f2e000 */
        /* <DEDUP_REMOVED lines=14> */
[----:B------:R0:W2:Y:S02]  /*10d0*/  @!P0 DMUL R28, R2, R8 ;  /* 0x00000008021c8228 */ /* 0x0000a40000000000 */
.L_x_3609:
[----:B------:R-:W-:Y:S05]  /*10e0*/  BSYNC.RECONVERGENT B0 ;  /* 0x0000000000007941 */ /* 0x000fea0003800200 */
.L_x_3608:
[C---:B--2---:R-:W-:Y:S01]  /*10f0*/  FSETP.GEU.FTZ.AND P0, PT, R29.reuse, 1.7916666269302368164, PT ;  /* 0x3fe555551d00780b */ /* 0x044fe20003f1e000 */
[----:B------:R-:W-:Y:S01]  /*1100*/  BSSY.RECONVERGENT B2, `(.L_x_3610) ;  /* 0x0000149000027945 */ /* 0x000fe20003800200 */
[----:B------:R-:W-:Y:S01]  /*1110*/  FSETP.GT.FTZ.AND P1, PT, R29, -1.6999999284744262695, PT ;  /* 0xbfd999991d00780b */ /* 0x000fe20003f34000 */
[----:B-1----:R1:W2:Y:S03]  /*1120*/  DADD R30, R46, 1 ;  /* 0x3ff000002e1e7429 */ /* 0x0022a60000000000 */
[----:B------:R-:W-:-:S13]  /*1130*/  PLOP3.LUT P0, PT, P0, P1, PT, 0xf2, 0x2f ;  /* 0x00000000002f781c */ /* 0x000fda0000703e72 */
[----:B-12---:R-:W-:Y:S05]  /*1140*/  @P0 BRA `(.L_x_3611) ;  /* 0x0000000800140947 */ /* 0x006fea0003800000 */
[----:B------:R-:W1:Y:S01]  /*1150*/  DADD R32, R28, 2 ;  /* 0x400000001c207429 */ /* 0x000e620000000000 */
[----:B0-----:R-:W-:Y:S01]  /*1160*/  MOV R2, 0x1 ;  /* 0x0000000100027802 */ /* 0x001fe20000000f00 */
[----:B-1----:R-:W0:Y:S01]  /*1170*/  MUFU.RCP64H R3, R33 ;  /* 0x0000002100037308 */ /* 0x002e220000001800 */
        /* <DEDUP_REMOVED lines=47> */
[----:B------:R-:W-:-:S07]  /*1470*/  IMAD.MOV.U32 R0, RZ, RZ, R29 ;  /* 0x000000ffff007224 */ /* 0x000fce00078e001d */
[----:B------:R-:W-:Y:S05]  /*1480*/  CALL.REL.NOINC `($__internal_7_$__cuda_sm20_div_rn_f64_full) ;  /* 0x000000c800cc7944 */ /* 0x000fea0003c00000 */
[----:B------:R-:W-:Y:S01]  /*1490*/  MOV R2, R38 ;  /* 0x0000002600027202 */ /* 0x000fe20000000f00 */
[----:B------:R-:W-:-:S07]  /*14a0*/  IMAD.MOV.U32 R3, RZ, RZ, R39 ;  /* 0x000000ffff037224 */ /* 0x000fce00078e0027 */
.L_x_3613:
[----:B------:R-:W-:Y:S05]  /*14b0*/  BSYNC.RECONVERGENT B3 ;  /* 0x0000000000037941 */ /* 0x000fea0003800200 */
.L_x_3612:
        /* <DEDUP_REMOVED lines=78> */
.L_x_3611:
[----:B------:R-:W1:Y:S02]  /*19a0*/  DADD R28, R28, 1 ;  /* 0x3ff000001c1c7429 */ /* 0x000e640000000000 */
[----:B-1----:R-:W-:Y:S01]  /*19b0*/  ISETP.GT.AND P0, PT, R29, 0xfffff, PT ;  /* 0x000fffff1d00780c */ /* 0x002fe20003f04270 */
[----:B0-----:R-:W-:Y:S01]  /*19c0*/  IMAD.MOV.U32 R3, RZ, RZ, R29 ;  /* 0x000000ffff037224 */ /* 0x001fe200078e001d */
[----:B------:R-:W-:-:S15]  /*19d0*/  MOV R2, R28 ;  /* 0x0000001c00027202 */ /* 0x000fde0000000f00 */
[----:B------:R-:W-:-:S15]  /*19e0*/  NOP ;  /* 0x0000000000007918 */ /* 0x000fde0000000000 */
[----:B------:R-:W-:-:S15]  /*19f0*/  NOP ;  /* 0x0000000000007918 */ /* 0x000fde0000000000 */
[----:B------:R-:W-:-:S15]  /*1a00*/  NOP ;  /* 0x0000000000007918 */ /* 0x000fde0000000000 */
[----:B------:R-:W0:Y:S02]  /*1a10*/  @!P0 DMUL R2, R2, 1.80143985094819840000e+16 ;  /* 0x4350000002028828 */ /* 0x000e240000000000 */
[----:B0-----:R-:W-:Y:S02]  /*1a20*/  @!P0 IMAD.MOV.U32 R29, RZ, RZ, R3 ;  /* 0x000000ffff1d8224 */ /* 0x001fe400078e0003 */
[----:B------:R-:W-:Y:S02]  /*1a30*/  @!P0 IMAD.MOV.U32 R28, RZ, RZ, R2 ;  /* 0x000000ffff1c8224 */ /* 0x000fe400078e0002 */
        /* <DEDUP_REMOVED lines=14> */
[----:B------:R-:W-:-:S04]  /*1b20*/  @P0 VIADD R0, R0, 0x1 ;  /* 0x0000000100000836 */ /* 0x000fc80000000000 */
        /* <DEDUP_REMOVED lines=160> */
.L_x_3615:
[----:B------:R-:W-:Y:S01]  /*2530*/  IMAD.MOV.U32 R8, RZ, RZ, 0x0 ;  /* 0x00000000ff087424 */ /* 0x000fe200078e00ff */
[----:B------:R-:W-:Y:S02]  /*2540*/  MOV R9, 0x7ff00000 ;  /* 0x7ff0000000097802 */ /* 0x000fe40000000f00 */
[----:B------:R-:W-:-:S04]  /*2550*/  LOP3.LUT P0, RZ, R3, 0x7fffffff, RZ, 0xc0, !PT ;  /* 0x7fffffff03ff7812 */ /* 0x000fc8000780c0ff */
[----:B------:R-:W0:Y:S02]  /*2560*/  DFMA R2, R2, R8, +INF ;  /* 0x7ff000000202742b */ /* 0x000e240000000008 */
[----:B0-----:R-:W-:Y:S02]  /*2570*/  FSEL R8, R2, RZ, P0 ;  /* 0x000000ff02087208 */ /* 0x001fe40000000000 */
[----:B------:R-:W-:-:S07]  /*2580*/  FSEL R9, R3, -QNAN , P0 ;  /* 0xfff0000003097808 */ /* 0x000fce0000000000 */
.L_x_3614:
[----:B------:R-:W-:Y:S05]  /*2590*/  BSYNC.RECONVERGENT B2 ;  /* 0x0000000000027941 */ /* 0x000fea0003800200 */
.L_x_3610:
        /* <DEDUP_REMOVED lines=159> */
.L_x_3617:
        /* <DEDUP_REMOVED lines=83> */
.L_x_3618:
[----:B------:R-:W-:Y:S05]  /*34c0*/  BSYNC.RECONVERGENT B0 ;  /* 0x0000000000007941 */ /* 0x000fea0003800200 */
.L_x_3616:
        /* <DEDUP_REMOVED lines=26> */
[----:B------:R-:W-:Y:S01]  /*3670*/  LOP3.LUT R0, R31, 0x7fffffff, RZ, 0xc0, !PT ;  /* 0x7fffffff1f007812 */ /* 0x000fe200078ec0ff */
[----:B------:R-:W-:Y:S02]  /*3680*/  IMAD.MOV.U32 R2, RZ, RZ, R30 ;  /* 0x000000ffff027224 */ /* 0x000fe400078e001e */
[----:B------:R-:W-:Y:S01]  /*3690*/  IMAD.MOV.U32 R3, RZ, RZ, R31 ;  /* 0x000000ffff037224 */ /* 0x000fe200078e001f */
[----:B------:R-:W-:Y:S02]  /*36a0*/  IADD3 R32, PT, PT, R0, -0x100000, RZ ;  /* 0xfff0000000207810 */ /* 0x000fe40007ffe0ff */
[----:B------:R-:W-:-:S07]  /*36b0*/  MOV R0, 0x36d0 ;  /* 0x000036d000007802 */ /* 0x000fce0000000f00 */
[----:B-1----:R-:W-:Y:S05]  /*36c0*/  CALL.REL.NOINC `($__internal_6_$__cuda_sm20_dblrcp_rn_slowpath_v3) ;  /* 0x000000a000bc7944 */ /* 0x002fea0003c00000 */
[----:B------:R-:W-:Y:S02]  /*36d0*/  IMAD.MOV.U32 R10, RZ, RZ, R28 ;  /* 0x000000ffff0a7224 */ /* 0x000fe400078e001c */
[----:B------:R-:W-:-:S07]  /*36e0*/  IMAD.MOV.U32 R11, RZ, RZ, R29 ;  /* 0x000000ffff0b7224 */ /* 0x000fce00078e001d */
.L_x_3620:
[----:B------:R-:W-:Y:S05]  /*36f0*/  BSYNC.RECONVERGENT B0 ;  /* 0x0000000000007941 */ /* 0x000fea0003800200 */
.L_x_3619:
        /* <DEDUP_REMOVED lines=16> */
.L_x_3605:
[----:B------:R-:W-:Y:S05]  /*3800*/  BSYNC.RECONVERGENT B1 ;  /* 0x0000000000017941 */ /* 0x000fea0003800200 */
.L_x_3604:
[----:B------:R-:W-:Y:S01]  /*3810*/  VIADD R30, R6, 0x80 ;  /* 0x00000080061e7836 */ /* 0x000fe20000000000 */
[----:B------:R-:W-:Y:S04]  /*3820*/  BSSY.RECONVERGENT B1, `(.L_x_3621) ;  /* 0x0000352000017945 */ /* 0x000fe80003800200 */
[----:B------:R-:W-:-:S13]  /*3830*/  ISETP.GE.AND P0, PT, R30, R5, PT ;  /* 0x000000051e00720c */ /* 0x000fda0003f06270 */
[----:B------:R-:W-:Y:S05]  /*3840*/  @P0 BRA `(.L_x_3622) ;  /* 0x00000034003c0947 */ /* 0x000fea0003800000 */
[----:B------:R-:W-:Y:S01]  /*3850*/  MOV R8, 0x652b82fe ;  /* 0x652b82fe00087802 */ /* 0x000fe20000000f00 */
[----:B------:R-:W-:Y:S01]  /*3860*/  IMAD.MOV.U32 R9, RZ, RZ, 0x3ff71547 ;  /* 0x3ff71547ff097424 */ /* 0x000fe200078e00ff */
[----:B------:R-:W-:Y:S01]  /*3870*/  MOV R48, 0x3b39803f ;  /* 0x3b39803f00307802 */ /* 0x000fe20000000f00 */
[----:B0-----:R-:W-:Y:S01]  /*3880*/  IMAD.MOV.U32 R2, RZ, RZ, -0x105c611 ;  /* 0xfefa39efff027424 */ /* 0x001fe200078e00ff */
        /* <DEDUP_REMOVED lines=16> */
[----:B------:R-:W-:Y:S02]  /*3990*/  IMAD.MOV.U32 R37, RZ, RZ, 0x3f811111 ;  /* 0x3f811111ff257424 */ /* 0x000fe400078e00ff */
[----:B------:R-:W-:Y:S02]  /*39a0*/  IMAD.MOV.U32 R35, RZ, RZ, 0x3fa55555 ;  /* 0x3fa55555ff237424 */ /* 0x000fe400078e00ff */
[----:B------:R-:W-:Y:S02]  /*39b0*/  IMAD.MOV.U32 R32, RZ, RZ, 0x55555511 ;  /* 0x55555511ff207424 */ /* 0x000fe400078e00ff */
[----:B------:R-:W-:-:S15]  /*39c0*/  IMAD.MOV.U32 R33, RZ, RZ, 0x3fc55555 ;  /* 0x3fc55555ff217424 */ /* 0x000fde00078e00ff */
[----:B------:R-:W-:-:S15]  /*39d0*/  NOP ;  /* 0x0000000000007918 */ /* 0x000fde0000000000 */
[----:B------:R-:W-:-:S09]  /*39e0*/  NOP ;  /* 0x0000000000007918 */ /* 0x000fd20000000000 */
        /* <DEDUP_REMOVED lines=11> */
[----:B0-----:R-:W-:Y:S01]  /*3aa0*/  MOV R10, 0xfca213ea ;  /* 0xfca213ea000a7802 */ /* 0x001fe20000000f00 */
[----:B------:R-:W-:-:S15]  /*3ab0*/  IMAD.MOV.U32 R11, RZ, RZ, 0x3e928af3 ;  /* 0x3e928af3ff0b7424 */ /* 0x000fde00078e00ff */
[----:B------:R-:W-:-:S15]  /*3ac0*/  NOP ;  /* 0x0000000000007918 */ /* 0x000fde0000000000 */
[----:B------:R-:W-:-:S15]  /*3ad0*/  NOP ;  /* 0x0000000000007918 */ /* 0x000fde0000000000 */
[----:B------:R-:W-:-:S15]  /*3ae0*/  NOP ;  /* 0x0000000000007918 */ /* 0x000fde0000000000 */
[----:B------:R-:W-:-:S01]  /*3af0*/  NOP ;  /* 0x0000000000007918 */ /* 0x000fc20000000000 */
        /* <DEDUP_REMOVED lines=59> */
[----:B------:R-:W-:Y:S01]  /*3eb0*/  MOV R28, R50 ;  /* 0x00000032001c7202 */ /* 0x000fe20000000f00 */
[----:B------:R-:W-:-:S03]  /*3ec0*/  IMAD R29, R8, 0x100000, R51 ;  /* 0x00100000081d7824 */ /* 0x000fc600078e0233 */
        /* <DEDUP_REMOVED lines=19> */
.L_x_3624:
[----:B------:R-:W-:Y:S05]  /*4000*/  BSYNC.RECONVERGENT B0 ;  /* 0x0000000000007941 */ /* 0x000fea0003800200 */
.L_x_3623:
[----:B0-----:R-:W-:Y:S01]  /*4010*/  MOV R8, 0x652b82fe ;  /* 0x652b82fe00087802 */ /* 0x001fe20000000f00 */
[----:B------:R-:W-:Y:S01]  /*4020*/  IMAD.MOV.U32 R9, RZ, RZ, 0x3ff71547 ;  /* 0x3ff71547ff097424 */ /* 0x000fe200078e00ff */
[----:B------:R-:W-:Y:S01]  /*4030*/  FSETP.GEU.FTZ.AND P0, PT, |R19|, 4.1917929649353027344, PT ;  /* 0x4086232b1300780b */ /* 0x000fe20003f1e200 */
[----:B------:R-:W-:Y:S04]  /*4040*/  BSSY.RECONVERGENT B0, `(.L_x_3625) ;  /* 0x000005d000007945 */ /* 0x000fe80003800200 */
        /* <DEDUP_REMOVED lines=71> */
[----:B0-----:R-:W-:Y:S02]  /*44c0*/  IMAD R15, R8, 0x100000, R11 ;  /* 0x00100000080f7824 */ /* 0x001fe400078e020b */
[----:B------:R-:W-:Y:S01]  /*44d0*/  IMAD.MOV.U32 R14, RZ, RZ, R10 ;  /* 0x000000ffff0e7224 */ /* 0x000fe200078e000a */
[----:B------:R-:W-:Y:S06]  /*44e0*/  @!P0 BRA `(.L_x_3626) ;  /* 0x0000000000488947 */ /* 0x000fec0003800000 */
[----:B------:R-:W-:Y:S01]  /*44f0*/  FSETP.GEU.FTZ.AND P0, PT, |R19|, 4.2275390625, PT ;  /* 0x408748001300780b */ /* 0x000fe20003f1e200 */
[----:B------:R-:W-:-:S12]  /*4500*/  DSETP.GEU.AND P1, PT, R18, RZ, PT ;  /* 0x000000ff1200722a */ /* 0x000fd80003f2e000 */
[----:B------:R-:W-:-:S04]  /*4510*/  @!P0 LEA.HI R0, R8, R8, RZ, 0x1 ;  /* 0x0000000808008211 */ /* 0x000fc800078f08ff */
[----:B------:R-:W-:-:S04]  /*4520*/  @!P0 SHF.R.S32.HI R9, RZ, 0x1, R0 ;  /* 0x00000001ff098819 */ /* 0x000fc80000011400 */
[----:B------:R-:W-:Y:S01]  /*4530*/  @!P0 IADD3 R8, PT, PT, R8, -R9, RZ ;  /* 0x8000000908088210 */ /* 0x000fe20007ffe0ff */
[----:B------:R-:W-:-:S03]  /*4540*/  @!P0 IMAD R9, R9, 0x100000, R11 ;  /* 0x0010000009098824 */ /* 0x000fc600078e020b */
[----:B------:R-:W-:Y:S01]  /*4550*/  @!P0 LEA R11, R8, 0x3ff00000, 0x14 ;  /* 0x3ff00000080b8811 */ /* 0x000fe200078ea0ff */
[----:B------:R-:W-:Y:S02]  /*4560*/  @!P0 IMAD.MOV.U32 R8, RZ, RZ, R10 ;  /* 0x000000ffff088224 */ /* 0x000fe400078e000a */
        /* <DEDUP_REMOVED lines=9> */
[----:B------:R0:W3:Y:S02]  /*4600*/  @!P0 DMUL R14, R8, R10 ;  /* 0x0000000a080e8228 */ /* 0x0000e40000000000 */
.L_x_3626:
[----:B------:R-:W-:Y:S05]  /*4610*/  BSYNC.RECONVERGENT B0 ;  /* 0x0000000000007941 */ /* 0x000fea0003800200 */
.L_x_3625:
[C---:B---3--:R-:W-:Y:S01]  /*4620*/  FSETP.GEU.FTZ.AND P1, PT, R15.reuse, 1.7916666269302368164, PT ;  /* 0x3fe555550f00780b */ /* 0x048fe20003f3e000 */
[----:B------:R-:W-:Y:S01]  /*4630*/  BSSY.RECONVERGENT B2, `(.L_x_3627) ;  /* 0x000014a000027945 */ /* 0x000fe20003800200 */
[----:B------:R-:W-:Y:S01]  /*4640*/  FSETP.GT.FTZ.AND P0, PT, R15, -1.6999999284744262695, PT ;  /* 0xbfd999990f00780b */ /* 0x000fe20003f14000 */
[----:B--2---:R-:W2:-:S12]  /*4650*/  DADD R28, R28, 1 ;  /* 0x3ff000001c1c7429 */ /* 0x004e980000000000 */
[----:B--2---:R-:W-:Y:S05]  /*4660*/  @P0 BRA !P1, `(.L_x_3628) ;  /* 0x0000000c00080947 */ /* 0x004fea0004800000 */
[----:B------:R-:W2:Y:S02]  /*4670*/  DADD R14, R14, 1 ;  /* 0x3ff000000e0e7429 */ /* 0x000ea40000000000 */
[----:B--2---:R-:W-:Y:S01]  /*4680*/  ISETP.GT.AND P0, PT, R15, 0xfffff, PT ;  /* 0x000fffff0f00780c */ /* 0x004fe20003f04270 */
        /* <DEDUP_REMOVED lines=9> */
[----:B------:R-:W-:Y:S01]  /*4720*/  ISETP.GE.U32.AND P1, PT, R0, 0x7fefffff, PT ;  /* 0x7fefffff0000780c */ /* 0x000fe20003f26070 */
[----:B------:R-:W-:Y:S01]  /*4730*/  IMAD.MOV.U32 R0, RZ, RZ, -0x3ff ;  /* 0xfffffc01ff007424 */ /* 0x000fe200078e00ff */
[----:B------:R-:W-:-:S11]  /*4740*/  @!P0 MOV R0, 0xfffffbcb ;  /* 0xfffffbcb00008802 */ /* 0x000fd60000000f00 */
        /* <DEDUP_REMOVED lines=34> */
[----:B0-----:R-:W-:Y:S01]  /*4970*/  IMAD.MOV.U32 R38, RZ, RZ, -0x748574fc ;  /* 0x8b7a8b04ff267424 */ /* 0x001fe200078e00ff */
[----:B------:R-:W-:-:S15]  /*4980*/  MOV R39, 0x3ed0ee25 ;  /* 0x3ed0ee2500277802 */ /* 0x000fde0000000f00 */
        /* <DEDUP_REMOVED lines=142> */
[----:B0-----:R3:W4:Y:S02]  /*5270*/  DADD R10, R10, R2 ;  /* 0x000000000a0a7229 */ /* 0x0017240000000002 */
[----:B---34-:R-:W-:Y:S05]  /*5280*/  BRA `(.L_x_3629) ;  /* 0x0000000800107947 */ /* 0x018fea0003800000 */
.L_x_3628:
[----:B------:R-:W2:Y:S01]  /*5290*/  DADD R32, R14, 2 ;  /* 0x400000000e207429 */ /* 0x000ea20000000000 */
[----:B------:R-:W-:Y:S01]  /*52a0*/  IMAD.MOV.U32 R2, RZ, RZ, 0x1 ;  /* 0x00000001ff027424 */ /* 0x000fe200078e00ff */
[----:B--2---:R-:W0:Y:S01]  /*52b0*/  MUFU.RCP64H R3, R33 ;  /* 0x0000002100037308 */ /* 0x004e220000001800 */
        /* <DEDUP_REMOVED lines=47> */
[----:B------:R-:W-:-:S07]  /*55b0*/  MOV R3, 0x55d0 ;  /* 0x000055d000037802 */ /* 0x000fce0000000f00 */
[----:B-1----:R-:W-:Y:S05]  /*55c0*/  CALL.REL.NOINC `($__internal_7_$__cuda_sm20_div_rn_f64_full) ;  /* 0x00000088007c7944 */ /* 0x002fea0003c00000 */
[----:B------:R-:W-:Y:S02]  /*55d0*/  IMAD.MOV.U32 R2, RZ, RZ, R38 ;  /* 0x000000ffff027224 */ /* 0x000fe400078e0026 */
[----:B------:R-:W-:-:S07]  /*55e0*/  IMAD.MOV.U32 R3, RZ, RZ, R39 ;  /* 0x000000ffff037224 */ /* 0x000fce00078e0027 */
.L_x_3631:
[----:B------:R-:W-:Y:S05]  /*55f0*/  BSYNC.RECONVERGENT B3 ;  /* 0x0000000000037941 */ /* 0x000fea0003800200 */
.L_x_3630:
        /* <DEDUP_REMOVED lines=77> */
.L_x_3629:
[----:B------:R-:W-:Y:S05]  /*5ad0*/  BSYNC.RECONVERGENT B2 ;  /* 0x0000000000027941 */ /* 0x000fea0003800200 */
.L_x_3627:
[----:B--2---:R-:W-:Y:S01]  /*5ae0*/  LOP3.LUT R3, R11, 0x7fffffff, RZ, 0xc0, !PT ;  /* 0x7fffffff0b037812 */ /* 0x004fe200078ec0ff */
[----:B------:R-:W-:Y:S01]  /*5af0*/  IMAD.MOV.U32 R2, RZ, RZ, R10 ;  /* 0x000000ffff027224 */ /* 0x000fe200078e000a */
[----:B------:R-:W-:Y:S01]  /*5b00*/  UMOV UR6, 0x24dd2f1a ;  /* 0x24dd2f1a00067882 */ /* 0x000fe20000000000 */
[----:B------:R-:W-:Y:S01]  /*5b10*/  UMOV UR7, 0x3fe4f922 ;  /* 0x3fe4f92200077882 */ /* 0x000fe20000000000 */
[----:B------:R-:W-:Y:S03]  /*5b20*/  BSSY.RECONVERGENT B0, `(.L_x_3632) ;  /* 0x00000ee000007945 */ /* 0x000fe60003800200 */
[----:B------:R-:W2:Y:S02]  /*5b30*/  DSETP.GE.AND P0, PT, R2, UR6, PT ;  /* 0x0000000602007e2a */ /* 0x000ea4000bf06000 */
[----:B--2---:R-:W-:Y:S05]  /*5b40*/  @!P0 BRA `(.L_x_3633) ;  /* 0x0000000800608947 */ /* 0x004fea0003800000 */
[----:B------:R-:W2:Y:S01]  /*5b50*/  DADD R8, R2, R2 ;  /* 0x0000000002087229 */ /* 0x000ea20000000002 */
[----:B------:R-:W-:Y:S01]  /*5b60*/  UMOV UR6, 0xf0000000 ;  /* 0xf000000000067882 */ /* 0x000fe20000000000 */
[----:B------:R-:W-:-:S15]  /*5b70*/  UMOV UR7, 0x380fffff ;  /* 0x380fffff00077882 */ /* 0x000fde0000000000 */
[----:B------:R-:W-:-:S15]  /*5b80*/  NOP ;  /* 0x0000000000007918 */ /* 0x000fde0000000000 */
[----:B------:R-:W-:-:S15]  /*5b90*/  NOP ;  /* 0x0000000000007918 */ /* 0x000fde0000000000 */
[----:B------:R-:W-:-:S15]  /*5ba0*/  NOP ;  /* 0x0000000000007918 */ /* 0x000fde0000000000 */
[----:B------:R-:W-:-:S02]  /*5bb0*/  NOP ;  /* 0x0000000000007918 */ /* 0x000fc40000000000 */
[----:B--2---:R-:W2:Y:S01]  /*5bc0*/  F2F.F32.F64 R0, R8 ;  /* 0x0000000800007310 */ /* 0x004ea20000301000 */
[----:B------:R-:W-:Y:S02]  /*5bd0*/  IMAD.MOV.U32 R34, RZ, RZ, -0x7649667 ;  /* 0xf89b6999ff227424 */ /* 0x000fe400078e00ff */
[----:B------:R-:W-:-:S15]  /*5be0*/  IMAD.MOV.U32 R35, RZ, RZ, 0x3e928a27 ;  /* 0x3e928a27ff237424 */ /* 0x000fde00078e00ff */
[----:B------:R-:W-:-:S15]  /*5bf0*/  NOP ;  /* 0x0000000000007918 */ /* 0x000fde0000000000 */
[----:B------:R-:W-:-:S15]  /*5c00*/  NOP ;  /* 0x0000000000007918 */ /* 0x000fde0000000000 */
[----:B------:R-:W-:-:S15]  /*5c10*/  NOP ;  /* 0x0000000000007918 */ /* 0x000fde0000000000 */
[----:B------:R-:W-:-:S01]  /*5c20*/  NOP ;  /* 0x0000000000007918 */ /* 0x000fc20000000000 */
[----:B------:R-:W2:Y:S01]  /*5c30*/  DSETP.GEU.AND P0, PT, |R8|, UR6, PT ;  /* 0x0000000608007e2a */ /* 0x000ea2000bf0e200 */
[----:B------:R-:W-:Y:S01]  /*5c40*/  UMOV UR6, 0xfefa39ef ;  /* 0xfefa39ef00067882 */ /* 0x000fe20000000000 */
[----:B--2---:R-:W-:Y:S01]  /*5c50*/  @!P0 FMUL R0, R0, 1.175494350822287508e-38 ;  /* 0x0080000000008820 */ /* 0x004fe20000400000 */
[----:B------:R-:W-:Y:S01]  /*5c60*/  UMOV UR7, 0x3fe62e42 ;  /* 0x3fe62e4200077882 */ /* 0x000fe20000000000 */
[----:B------:R-:W-:Y:S02]  /*5c70*/  ISETP.GT.U32.AND P0, PT, R3, 0x40330fc1, PT ;  /* 0x40330fc10300780c */ /* 0x000fe40003f04070 */
[----:B------:R-:W-:-:S06]  /*5c80*/  FMUL.FTZ R0, R0, 1.4426950216293334961 ;  /* 0x3fb8aa3b00007820 */ /* 0x000fcc0000410000 */
[----:B------:R-:W2:Y:S02]  /*5c90*/  FRND R0, R0 ;  /* 0x0000000000007307 */ /* 0x000ea40000201000 */
[----:B--2---:R-:W-:-:S06]  /*5ca0*/  FMUL.FTZ R2, R0, 1 ;  /* 0x3f80000000027820 */ /* 0x004fcc0000410000 */
[----:B------:R-:W2:-:S15]  /*5cb0*/  MUFU.EX2 R7, R0 ;  /* 0x0000000000077308 */ /* 0x000e9e0000000800 */
[----:B------:R-:W-:-:S15]  /*5cc0*/  NOP ;  /* 0x0000000000007918 */ /* 0x000fde0000000000 */
[----:B------:R-:W-:-:S14]  /*5cd0*/  NOP ;  /* 0x0000000000007918 */ /* 0x000fdc0000000000 */
[----:B0-----:R-:W0:Y:S01]  /*5ce0*/  F2F.F64.F32 R32, R2 ;  /* 0x0000000200207310 */ /* 0x001e220000201800 */
[----:B--2---:R-:W-:-:S15]  /*5cf0*/  FMUL.FTZ R7, R7, 1 ;  /* 0x3f80000007077820 */ /* 0x004fde0000410000 */
[----:B------:R-:W-:-:S15]  /*5d00*/  NOP ;  /* 0x0000000000007918 */ /* 0x000fde0000000000 */
[----:B------:R-:W-:-:S15]  /*5d10*/  NOP ;  /* 0x0000000000007918 */ /* 0x000fde0000000000 */
[----:B------:R-:W-:-:S15]  /*5d20*/  NOP ;  /* 0x0000000000007918 */ /* 0x000fde0000000000 */
[----:B------:R-:W-:-:S03]  /*5d30*/  NOP ;  /* 0x0000000000007918 */ /* 0x000fc60000000000 */
[----:B0-----:R-:W0:Y:S01]  /*5d40*/  DFMA R32, R32, -UR6, R8 ;  /* 0x8000000620207c2b */ /* 0x001e220008000008 */
        /* <DEDUP_REMOVED lines=87> */
[----:B0-----:R0:W2:Y:S02]  /*62c0*/  DFMA R8, -R34, R14, R8 ;  /* 0x0000000e2208722b */ /* 0x0010a40000000108 */
[----:B0-----:R-:W-:-:S15]  /*62d0*/  MOV R14, RZ ;  /* 0x000000ff000e7202 */ /* 0x001fde0000000f00 */
[----:B------:R-:W-:-:S15]  /*62e0*/  NOP ;  /* 0x0000000000007918 */ /* 0x000fde0000000000 */
[----:B------:R-:W-:-:S15]  /*62f0*/  NOP ;  /* 0x0000000000007918 */ /* 0x000fde0000000000 */
[----:B------:R-:W-:-:S15]  /*6300*/  NOP ;  /* 0x0000000000007918 */ /* 0x000fde0000000000 */
[----:B------:R-:W-:-:S02]  /*6310*/  NOP ;  /* 0x0000000000007918 */ /* 0x000fc40000000000 */
[----:B--2---:R-:W0:Y:S02]  /*6320*/  DADD R8, -R8, 2 ;  /* 0x4000000008087429 */ /* 0x004e240000000100 */
        /* <DEDUP_REMOVED lines=16> */
[----:B0-----:R-:W-:Y:S02]  /*6430*/  IMAD.MOV.U32 R14, RZ, RZ, 0x0 ;  /* 0x00000000ff0e7424 */ /* 0x001fe400078e00ff */
[----:B------:R-:W-:-:S15]  /*6440*/  IMAD.MOV.U32 R15, RZ, RZ, 0x40000000 ;  /* 0x40000000ff0f7424 */ /* 0x000fde00078e00ff */
[----:B------:R-:W-:-:S15]  /*6450*/  NOP ;  /* 0x0000000000007918 */ /* 0x000fde0000000000 */
[----:B------:R-:W-:-:S15]  /*6460*/  NOP ;  /* 0x0000000000007918 */ /* 0x000fde0000000000 */
[----:B------:R-:W-:-:S15]  /*6470*/  NOP ;  /* 0x0000000000007918 */ /* 0x000fde0000000000 */
[----:B--2---:R-:W0:Y:S02]  /*6480*/  DFMA R32, R32, -R14, 1 ;  /* 0x3ff000002020742b */ /* 0x004e24000000080e */
[----:B0-----:R-:W-:Y:S02]  /*6490*/  FSEL R3, R33, 1.875, !P0 ;  /* 0x3ff0000021037808 */ /* 0x001fe40004000000 */
[----:B------:R-:W-:Y:S02]  /*64a0*/  FSEL R10, R32, RZ, !P0 ;  /* 0x000000ff200a7208 */ /* 0x000fe40004000000 */
[----:B------:R-:W-:Y:S01]  /*64b0*/  LOP3.LUT R11, R3, 0x80000000, R11, 0xb8, !PT ;  /* 0x80000000030b7812 */ /* 0x000fe200078eb80b */
[----:B------:R-:W-:Y:S06]  /*64c0*/  BRA `(.L_x_3634) ;  /* 0x00000004004c7947 */ /* 0x000fec0003800000 */
.L_x_3633:
[----:B------:R-:W-:Y:S01]  /*64d0*/  IMAD.MOV.U32 R8, RZ, RZ, 0x420afc3d ;  /* 0x420afc3dff087424 */ /* 0x000fe200078e00ff */
[----:B------:R-:W-:Y:S01]  /*64e0*/  MOV R9, 0x3f14359f ;  /* 0x3f14359f00097802 */ /* 0x000fe20000000f00 */
[----:B------:R-:W-:Y:S01]  /*64f0*/  UMOV UR6, 0xe2f5e964 ;  /* 0xe2f5e96400067882 */ /* 0x000fe20000000000 */
[----:B------:R-:W-:Y:S01]  /*6500*/  UMOV UR7, 0x3ef0bc46 ;  /* 0x3ef0bc4600077882 */ /* 0x000fe20000000000 */
[----:B------:R-:W2:-:S15]  /*6510*/  DMUL R2, R10, R10 ;  /* 0x0000000a0a027228 */ /* 0x000e9e0000000000 */
[----:B------:R-:W-:-:S15]  /*6520*/  NOP ;  /* 0x0000000000007918 */ /* 0x000fde0000000000 */
[----:B------:R-:W-:-:S15]  /*6530*/  NOP ;  /* 0x0000000000007918 */ /* 0x000fde0000000000 */
[----:B------:R-:W-:-:S15]  /*6540*/  NOP ;  /* 0x0000000000007918 */ /* 0x000fde0000000000 */
[----:B------:R-:W-:-:S04]  /*6550*/  NOP ;  /* 0x0000000000007918 */ /* 0x000fc80000000000 */
[----:B--2---:R-:W2:Y:S01]  /*6560*/  DFMA R8, R2, -UR6, R8 ;  /* 0x8000000602087c2b */ /* 0x004ea20008000008 */
[----:B------:R-:W-:Y:S01]  /*6570*/  UMOV UR6, 0x728c5d84 ;  /* 0x728c5d8400067882 */ /* 0x000fe20000000000 */
[----:B------:R-:W-:-:S15]  /*6580*/  UMOV UR7, 0x3f2df9f0 ;  /* 0x3f2df9f000077882 */ /* 0x000fde0000000000 */
[----:B------:R-:W-:-:S15]  /*6590*/  NOP ;  /* 0x0000000000007918 */ /* 0x000fde0000000000 */
[----:B------:R-:W-:-:S15]  /*65a0*/  NOP ;  /* 0x0000000000007918 */ /* 0x000fde0000000000 */
[----:B------:R-:W-:-:S15]  /*65b0*/  NOP ;  /* 0x0000000000007918 */ /* 0x000fde0000000000 */
[----:B------:R-:W-:-:S02]  /*65c0*/  NOP ;  /* 0x0000000000007918 */ /* 0x000fc40000000000 */
[----:B--2---:R-:W2:Y:S01]  /*65d0*/  DFMA R8, R2, R8, -UR6 ;  /* 0x8000000602087e2b */ /* 0x004ea20008000008 */
        /* <DEDUP_REMOVED lines=55> */
[----:B--2---:R-:W2:-:S15]  /*6950*/  DFMA R8, R2, R8, -UR6 ;  /* 0x8000000602087e2b */ /* 0x004e9e0008000008 */
[----:B------:R-:W-:-:S15]  /*6960*/  NOP ;  /* 0x0000000000007918 */ /* 0x000fde0000000000 */
[----:B------:R-:W-:-:S15]  /*6970*/  NOP ;  /* 0x0000000000007918 */ /* 0x000fde0000000000 */
[----:B------:R-:W-:-:S15]  /*6980*/  NOP ;  /* 0x0000000000007918 */ /* 0x000fde0000000000 */
[----:B------:R-:W-:-:S04]  /*6990*/  NOP ;  /* 0x0000000000007918 */ /* 0x000fc80000000000 */
[----:B--2---:R-:W2:-:S15]  /*69a0*/  DFMA R8, R2, R8, RZ ;  /* 0x000000080208722b */ /* 0x004e9e00000000ff */
[----:B------:R-:W-:-:S15]  /*69b0*/  NOP ;  /* 0x0000000000007918 */ /* 0x000fde0000000000 */
[----:B------:R-:W-:-:S15]  /*69c0*/  NOP ;  /* 0x0000000000007918 */ /* 0x000fde0000000000 */
[----:B------:R-:W-:-:S15]  /*69d0*/  NOP ;  /* 0x0000000000007918 */ /* 0x000fde0000000000 */
[----:B------:R-:W-:-:S04]  /*69e0*/  NOP ;  /* 0x0000000000007918 */ /* 0x000fc80000000000 */
[----:B--2---:R2:W3:Y:S02]  /*69f0*/  DFMA R10, R8, R10, R10 ;  /* 0x0000000a080a722b */ /* 0x0044e4000000000a */
.L_x_3634:
[----:B------:R-:W-:Y:S05]  /*6a00*/  BSYNC.RECONVERGENT B0 ;  /* 0x0000000000007941 */ /* 0x000fea0003800200 */
.L_x_3632:
[----:B------:R-:W2:Y:S01]  /*6a10*/  MUFU.RCP64H R3, R29 ;  /* 0x0000001d00037308 */ /* 0x000ea20000001800 */
[----:B------:R-:W-:Y:S01]  /*6a20*/  VIADD R2, R29, 0x300402 ;  /* 0x003004021d027836 */ /* 0x000fe20000000000 */
[----:B------:R-:W-:Y:S04]  /*6a30*/  BSSY.RECONVERGENT B0, `(.L_x_3635) ;  /* 0x0000020000007945 */ /* 0x000fe80003800200 */
[----:B------:R-:W-:Y:S01]  /*6a40*/  FSETP.GEU.AND P0, PT, |R2|, 5.8789094863358348022e-39, PT ;  /* 0x004004020200780b */ /* 0x000fe20003f0e200 */
[----:B--2---:R-:W2:-:S15]  /*6a50*/  DFMA R8, -R28, R2, 1 ;  /* 0x3ff000001c08742b */ /* 0x004e9e0000000102 */
        /* <DEDUP_REMOVED lines=9> */
[----:B--2---:R-:W0:-:S15]  /*6af0*/  DFMA R8, R2, R8, R2 ;  /* 0x000000080208722b */ /* 0x004e1e0000000002 */
        /* <DEDUP_REMOVED lines=16> */
[----:B-1-3--:R-:W-:Y:S05]  /*6c00*/  CALL.REL.NOINC `($__internal_6_$__cuda_sm20_dblrcp_rn_slowpath_v3) ;  /* 0x0000006c006c7944 */ /* 0x00afea0003c00000 */
[----:B------:R-:W-:Y:S02]  /*6c10*/  IMAD.MOV.U32 R8, RZ, RZ, R28 ;  /* 0x000000ffff087224 */ /* 0x000fe400078e001c */
[----:B------:R-:W-:-:S07]  /*6c20*/  IMAD.MOV.U32 R9, RZ, RZ, R29 ;  /* 0x000000ffff097224 */ /* 0x000fce00078e001d */
.L_x_3636:
[----:B------:R-:W-:Y:S05]  /*6c30*/  BSYNC.RECONVERGENT B0 ;  /* 0x0000000000007941 */ /* 0x000fea0003800200 */
.L_x_3635:
[----:B------:R-:W-:-:S15]  /*6c40*/  DMUL R8, R8, R18 ;  /* 0x0000001208087228 */ /* 0x000fde0000000000 */
[----:B------:R-:W-:-:S15]  /*6c50*/  NOP ;  /* 0x0000000000007918 */ /* 0x000fde0000000000 */
[----:B------:R-:W-:-:S15]  /*6c60*/  NOP ;  /* 0x0000000000007918 */ /* 0x000fde0000000000 */
[----:B------:R-:W-:-:S15]  /*6c70*/  NOP ;  /* 0x0000000000007918 */ /* 0x000fde0000000000 */
[----:B------:R-:W-:-:S04]  /*6c80*/  NOP ;  /* 0x0000000000007918 */ /* 0x000fc80000000000 */
        /* <DEDUP_REMOVED lines=10> */
[----:B0-----:R2:W3:Y:S02]  /*6d30*/  DMUL R16, R2, R16 ;  /* 0x0000001002107228 */ /* 0x0014e40000000000 */
.L_x_3622:
[----:B------:R-:W-:Y:S05]  /*6d40*/  BSYNC.RECONVERGENT B1 ;  /* 0x0000000000017941 */ /* 0x000fea0003800200 */
.L_x_3621:
[----:B------:R-:W-:Y:S01]  /*6d50*/  VIADD R0, R6, 0x100 ;  /* 0x0000010006007836 */ /* 0x000fe20000000000 */
[----:B------:R-:W-:Y:S04]  /*6d60*/  BSSY.RECONVERGENT B1, `(.L_x_3637) ;  /* 0x0000352000017945 */ /* 0x000fe80003800200 */
[----:B------:R-:W-:-:S13]  /*6d70*/  ISETP.GE.AND P0, PT, R0, R5, PT ;  /* 0x000000050000720c */ /* 0x000fda0003f06270 */
[----:B------:R-:W-:Y:S05]  /*6d80*/  @P0 BRA `(.L_x_3638) ;  /* 0x00000034003c0947 */ /* 0x000fea0003800000 */
[----:B------:R-:W-:Y:S01]  /*6d90*/  MOV R48, 0x652b82fe ;  /* 0x652b82fe00307802 */ /* 0x000fe20000000f00 */
[----:B------:R-:W-:Y:S01]  /*6da0*/  IMAD.MOV.U32 R49, RZ, RZ, 0x3ff71547 ;  /* 0x3ff71547ff317424 */ /* 0x000fe200078e00ff */
[----:B------:R-:W-:Y:S01]  /*6db0*/  MOV R46, 0x3b39803f ;  /* 0x3b39803f002e7802 */ /* 0x000fe20000000f00 */
[----:B0-2---:R-:W-:Y:S01]  /*6dc0*/  IMAD.MOV.U32 R2, RZ, RZ, -0x105c611 ;  /* 0xfefa39efff027424 */ /* 0x005fe200078e00ff */
        /* <DEDUP_REMOVED lines=23> */
[----:B------:R-:W-:-:S07]  /*6f40*/  NOP ;  /* 0x0000000000007918 */ /* 0x000fce0000000000 */
        /* <DEDUP_REMOVED lines=67> */
[----:B0-----:R0:W-:Y:S02]  /*7380*/  DFMA R50, R8, R14, 1 ;  /* 0x3ff000000832742b */ /* 0x0011e4000000000e */
[----:B0-----:R-:W-:Y:S02]  /*7390*/  IMAD.MOV.U32 R8, RZ, RZ, 0x652b82fe ;  /* 0x652b82feff087424 */ /* 0x001fe400078e00ff */
[----:B------:R-:W-:-:S15]  /*73a0*/  IMAD.MOV.U32 R9, RZ, RZ, 0x3ff71547 ;  /* 0x3ff71547ff097424 */ /* 0x000fde00078e00ff */
[----:B------:R-:W-:-:S15]  /*73b0*/  NOP ;  /* 0x0000000000007918 */ /* 0x000fde0000000000 */
[----:B------:R-:W-:-:S15]  /*73c0*/  NOP ;  /* 0x0000000000007918 */ /* 0x000fde0000000000 */
[----:B------:R-:W-:-:S15]  /*73d0*/  NOP ;  /* 0x0000000000007918 */ /* 0x000fde0000000000 */
        /* <DEDUP_REMOVED lines=8> */
[----:B------:R0:W2:Y:S02]  /*7460*/  DFMA R8, R22, R8, 6.75539944105574400000e+15 ;  /* 0x433800001608742b */ /* 0x0000a40000000008 */
[----:B0-2---:R-:W-:Y:S05]  /*7470*/  @!P0 BRA `(.L_x_3640) ;  /* 0x0000000000448947 */ /* 0x005fea0003800000 */
[----:B------:R-:W-:Y:S01]  /*7480*/  FSETP.GEU.FTZ.AND P1, PT, |R0|, 4.2275390625, PT ;  /* 0x408748000000780b */ /* 0x000fe20003f3e200 */
[----:B------:R-:W-:-:S12]  /*7490*/  DSETP.GT.AND P0, PT, R22, RZ, PT ;  /* 0x000000ff1600722a */ /* 0x000fd80003f04000 */
[----:B------:R-:W-:-:S04]  /*74a0*/  @!P1 LEA.HI R0, R48, R48, RZ, 0x1 ;  /* 0x0000003030009211 */ /* 0x000fc800078f08ff */
[----:B------:R-:W-:-:S04]  /*74b0*/  @!P1 SHF.R.S32.HI R7, RZ, 0x1, R0 ;  /* 0x00000001ff079819 */ /* 0x000fc80000011400 */
[----:B------:R-:W-:Y:S01]  /*74c0*/  @!P1 LEA R51, R7, R51, 0x14 ;  /* 0x0000003307339211 */ /* 0x000fe200078ea0ff */
[----:B------:R-:W-:-:S05]  /*74d0*/  @!P1 IMAD.IADD R48, R48, 0x1, -R7 ;  /* 0x0000000130309824 */ /* 0x000fca00078e0a07 */
        /* <DEDUP_REMOVED lines=11> */
.L_x_3640:
[----:B------:R-:W-:Y:S05]  /*7590*/  BSYNC.RECONVERGENT B0 ;  /* 0x0000000000007941 */ /* 0x000fea0003800200 */
.L_x_3639:
[----:B0-----:R-:W0:Y:S01]  /*75a0*/  DADD R48, R8, -6.75539944105574400000e+15 ;  /* 0xc338000008307429 */ /* 0x001e220000000000 */
[----:B------:R-:W-:Y:S01]  /*75b0*/  FSETP.GEU.FTZ.AND P0, PT, |R23|, 4.1917929649353027344, PT ;  /* 0x4086232b1700780b */ /* 0x000fe20003f1e200 */
[----:B------:R-:W-:-:S15]  /*75c0*/  BSSY.RECONVERGENT B0, `(.L_x_3641) ;  /* 0x0000057000007945 */ /* 0x000fde0003800200 */
[----:B------:R-:W-:-:S15]  /*75d0*/  NOP ;  /* 0x0000000000007918 */ /* 0x000fde0000000000 */
[----:B------:R-:W-:-:S15]  /*75e0*/  NOP ;  /* 0x0000000000007918 */ /* 0x000fde0000000000 */
[----:B------:R-:W-:-:S15]  /*75f0*/  NOP ;  /* 0x0000000000007918 */ /* 0x000fde0000000000 */
[----:B------:R-:W-:-:S02]  /*7600*/  NOP ;  /* 0x0000000000007918 */ /* 0x000fc40000000000 */
        /* <DEDUP_REMOVED lines=69> */
[----:B------:R-:W-:-:S15]  /*7a60*/  @!P0 IMAD R9, R9, 0x100000, R43 ;  /* 0x0010000009098824 */ /* 0x000fde00078e022b */
[----:B------:R-:W-:-:S15]  /*7a70*/  NOP ;  /* 0x0000000000007918 */ /* 0x000fde0000000000 */
[----:B------:R-:W-:-:S13]  /*7a80*/  NOP ;  /* 0x0000000000007918 */ /* 0x000fda0000000000 */
        /* <DEDUP_REMOVED lines=9> */
[----:B------:R0:W4:Y:S02]  /*7b20*/  @!P0 DMUL R18, R8, R10 ;  /* 0x0000000a08128228 */ /* 0x0001240000000000 */
.L_x_3642:
[----:B------:R-:W-:Y:S05]  /*7b30*/  BSYNC.RECONVERGENT B0 ;  /* 0x0000000000007941 */ /* 0x000fea0003800200 */
.L_x_3641:
[C---:B----4-:R-:W-:Y:S01]  /*7b40*/  FSETP.GEU.FTZ.AND P1, PT, R19.reuse, 1.7916666269302368164, PT ;  /* 0x3fe555551300780b */ /* 0x050fe20003f3e000 */
[----:B------:R-:W-:Y:S01]  /*7b50*/  BSSY.RECONVERGENT B2, `(.L_x_3643) ;  /* 0x000014b000027945 */ /* 0x000fe20003800200 */
[----:B------:R-:W-:Y:S01]  /*7b60*/  FSETP.GT.FTZ.AND P0, PT, R19, -1.6999999284744262695, PT ;  /* 0xbfd999991300780b */ /* 0x000fe20003f14000 */
[----:B--2---:R-:W2:-:S12]  /*7b70*/  DADD R14, R14, 1 ;  /* 0x3ff000000e0e7429 */ /* 0x004e980000000000 */
[----:B--2---:R-:W-:Y:S05]  /*7b80*/  @P0 BRA !P1, `(.L_x_3644) ;  /* 0x0000000c000c0947 */ /* 0x004fea0004800000 */
[----:B------:R-:W0:Y:S01]  /*7b90*/  DADD R18, R18, 1 ;  /* 0x3ff0000012127429 */ /* 0x000e220000000000 */
[----:B------:R-:W-:Y:S01]  /*7ba0*/  MOV R29, 0xfffffc01 ;  /* 0xfffffc01001d7802 */ /* 0x000fe20000000f00 */
[--C-:B0-----:R-:W-:Y:S01]  /*7bb0*/  IMAD.MOV.U32 R9, RZ, RZ, R19.reuse ;  /* 0x000000ffff097224 */ /* 0x101fe200078e0013 */
[----:B------:R-:W-:Y:S01]  /*7bc0*/  ISETP.GT.AND P0, PT, R19, 0xfffff, PT ;  /* 0x000fffff1300780c */ /* 0x000fe20003f04270 */
[----:B------:R-:W-:Y:S01]  /*7bd0*/  IMAD.MOV.U32 R0, RZ, RZ, R19 ;  /* 0x000000ffff007224 */ /* 0x000fe200078e0013 */
[----:B------:R-:W-:-:S11]  /*7be0*/  MOV R8, R18 ;  /* 0x0000001200087202 */ /* 0x000fd60000000f00 */
[----:B------:R-:W-:-:S15]  /*7bf0*/  @!P0 IMAD.MOV.U32 R29, RZ, RZ, -0x435 ;  /* 0xfffffbcbff1d8424 */ /* 0x000fde00078e00ff */
[----:B------:R-:W-:-:S15]  /*7c00*/  NOP ;  /* 0x0000000000007918 */ /* 0x000fde0000000000 */
[----:B------:R-:W-:-:S15]  /*7c10*/  NOP ;  /* 0x0000000000007918 */ /* 0x000fde0000000000 */
[----:B------:R-:W-:-:S03]  /*7c20*/  NOP ;  /* 0x0000000000007918 */ /* 0x000fc60000000000 */
[----:B------:R-:W0:Y:S02]  /*7c30*/  @!P0 DMUL R8, R8, 1.80143985094819840000e+16 ;  /* 0x4350000008088828 */ /* 0x000e240000000000 */
[----:B0-----:R-:W-:-:S05]  /*7c40*/  @!P0 IMAD.MOV.U32 R0, RZ, RZ, R9 ;  /* 0x000000ffff008224 */ /* 0x001fca00078e0009 */
[----:B------:R-:W-:-:S04]  /*7c50*/  IADD3 R7, PT, PT, R0, -0x1, RZ ;  /* 0xffffffff00077810 */ /* 0x000fc80007ffe0ff */
[----:B------:R-:W-:Y:S01]  /*7c60*/  ISETP.GE.U32.AND P1, PT, R7, 0x7fefffff, PT ;  /* 0x7fefffff0700780c */ /* 0x000fe20003f26070 */
[----:B------:R-:W-:Y:S02]  /*7c70*/  IMAD.MOV.U32 R7, RZ, RZ, R18 ;  /* 0x000000ffff077224 */ /* 0x000fe400078e0012 */
[----:B------:R-:W-:-:S10]  /*7c80*/  @!P0 IMAD.MOV.U32 R7, RZ, RZ, R8 ;  /* 0x000000ffff078224 */ /* 0x000fd400078e0008 */
        /* <DEDUP_REMOVED lines=142> */
[----:B------:R-:W4:-:S15]  /*8570*/  DFMA R2, R8, -R2, R28 ;  /* 0x800000020802722b */ /* 0x000f1e000000001c */
        /* <DEDUP_REMOVED lines=14> */
[----:B----4-:R-:W-:-:S15]  /*8660*/  DADD R2, -R10, R2 ;  /* 0x000000000a027229 */ /* 0x010fde0000000102 */
        /* <DEDUP_REMOVED lines=19> */
[----:B0-----:R4:W0:Y:S02]  /*87a0*/  DADD R18, R28, R2 ;  /* 0x000000001c127229 */ /* 0x0018240000000002 */
[----:B0---4-:R-:W-:Y:S05]  /*87b0*/  BRA `(.L_x_3645) ;  /* 0x0000000800107947 */ /* 0x011fea0003800000 */
.L_x_3644:
        /* <DEDUP_REMOVED lines=49> */
[----:B------:R-:W-:Y:S01]  /*8ad0*/  MOV R3, 0x8b00 ;  /* 0x00008b0000037802 */ /* 0x000fe20000000f00 */
[----:B------:R-:W-:-:S07]  /*8ae0*/  IMAD.MOV.U32 R0, RZ, RZ, R19 ;  /* 0x000000ffff007224 */ /* 0x000fce00078e0013 */
[----:B-1-3--:R-:W-:Y:S05]  /*8af0*/  CALL.REL.NOINC `($__internal_7_$__cuda_sm20_div_rn_f64_full) ;  /* 0x0000005400307944 */ /* 0x00afea0003c00000 */
[----:B------:R-:W-:Y:S01]  /*8b00*/  IMAD.MOV.U32 R2, RZ, RZ, R38 ;  /* 0x000000ffff027224 */ /* 0x000fe200078e0026 */
[----:B------:R-:W-:-:S07]  /*8b10*/  MOV R3, R39 ;  /* 0x0000002700037202 */ /* 0x000fce0000000f00 */
.L_x_3647:
[----:B------:R-:W-:Y:S05]  /*8b20*/  BSYNC.RECONVERGENT B3 ;  /* 0x0000000000037941 */ /* 0x000fea0003800200 */
.L_x_3646:
        /* <DEDUP_REMOVED lines=77> */
.L_x_3645:
[----:B------:R-:W-:Y:S05]  /*9000*/  BSYNC.RECONVERGENT B2 ;  /* 0x0000000000027941 */ /* 0x000fea0003800200 */
.L_x_3643:
        /* <DEDUP_REMOVED lines=15> */
[----:B------:R-:W-:Y:S01]  /*9100*/  MOV R32, 0xf89b6999 ;  /* 0xf89b699900207802 */ /* 0x000fe20000000f00 */
[----:B------:R-:W-:-:S15]  /*9110*/  IMAD.MOV.U32 R33, RZ, RZ, 0x3e928a27 ;  /* 0x3e928a27ff217424 */ /* 0x000fde00078e00ff */
[----:B------:R-:W-:-:S15]  /*9120*/  NOP ;  /* 0x0000000000007918 */ /* 0x000fde0000000000 */
[----:B------:R-:W-:-:S15]  /*9130*/  NOP ;  /* 0x0000000000007918 */ /* 0x000fde0000000000 */
[----:B------:R-:W-:-:S15]  /*9140*/  NOP ;  /* 0x0000000000007918 */ /* 0x000fde0000000000 */
[----:B------:R-:W-:-:S02]  /*9150*/  NOP ;  /* 0x0000000000007918 */ /* 0x000fc40000000000 */
        /* <DEDUP_REMOVED lines=17> */
[----:B0-----:R0:W2:Y:S01]  /*9270*/  DFMA R28, R28, -UR6, R8 ;  /* 0x800000061c1c7c2b */ /* 0x0010a20008000008 */
        /* <DEDUP_REMOVED lines=11> */
[----:B--2---:R-:W2:Y:S01]  /*9330*/  DFMA R32, R28, UR6, R32 ;  /* 0x000000061c207c2b */ /* 0x004ea20008000020 */
        /* <DEDUP_REMOVED lines=75> */
[----:B0-----:R0:W2:Y:S02]  /*97f0*/  DFMA R10, -R32, R8, R10 ;  /* 0x00000008200a722b */ /* 0x0010a4000000010a */
[----:B0-----:R-:W-:-:S15]  /*9800*/  IMAD.MOV.U32 R8, RZ, RZ, RZ ;  /* 0x000000ffff087224 */ /* 0x001fde00078e00ff */
        /* <DEDUP_REMOVED lines=21> */
[----:B0-----:R-:W-:Y:S01]  /*9960*/  IMAD.MOV.U32 R8, RZ, RZ, 0x0 ;  /* 0x00000000ff087424 */ /* 0x001fe200078e00ff */
[----:B------:R-:W-:-:S15]  /*9970*/  MOV R9, 0x40000000 ;  /* 0x4000000000097802 */ /* 0x000fde0000000f00 */
        /* <DEDUP_REMOVED lines=9> */
.L_x_3649:
[----:B------:R-:W-:Y:S01]  /*9a10*/  IMAD.MOV.U32 R8, RZ, RZ, 0x420afc3d ;  /* 0x420afc3dff087424 */ /* 0x000fe200078e00ff */
[----:B------:R-:W-:Y:S01]  /*9a20*/  UMOV UR6, 0xe2f5e964 ;  /* 0xe2f5e96400067882 */ /* 0x000fe20000000000 */
[----:B------:R-:W-:Y:S01]  /*9a30*/  IMAD.MOV.U32 R9, RZ, RZ, 0x3f14359f ;  /* 0x3f14359fff097424 */ /* 0x000fe200078e00ff */
        /* <DEDUP_REMOVED lines=79> */
[----:B--2---:R2:W4:Y:S02]  /*9f30*/  DFMA R18, R8, R18, R18 ;  /* 0x000000120812722b */ /* 0x0045240000000012 */
.L_x_3650:
[----:B------:R-:W-:Y:S05]  /*9f40*/  BSYNC.RECONVERGENT B0 ;  /* 0x0000000000007941 */ /* 0x000fea0003800200 */
.L_x_3648:
        /* <DEDUP_REMOVED lines=19> */
[----:B--2---:R-:W2:-:S15]  /*a080*/  DFMA R10, -R14, R8, 1 ;  /* 0x3ff000000e0a742b */ /* 0x004e9e0000000108 */
[----:B------:R-:W-:-:S15]  /*a090*/  NOP ;  /* 0x0000000000007918 */ /* 0x000fde0000000000 */
[----:B------:R-:W-:-:S15]  /*a0a0*/  NOP ;  /* 0x0000000000007918 */ /* 0x000fde0000000000 */
[----:B------:R-:W-:-:S15]  /*a0b0*/  NOP ;  /* 0x0000000000007918 */ /* 0x000fde0000000000 */
[----:B------:R-:W-:-:S04]  /*a0c0*/  NOP ;  /* 0x0000000000007918 */ /* 0x000fc80000000000 */
[----:B--2---:R2:W0:Y:S02]  /*a0d0*/  DFMA R8, R8, R10, R8 ;  /* 0x0000000a0808722b */ /* 0x0044240000000008 */
[----:B0-2---:R-:W-:Y:S05]  /*a0e0*/  @P0 BRA `(.L_x_3652) ;  /* 0x0000000000200947 */ /* 0x005fea0003800000 */
[----:B------:R-:W-:Y:S01]  /*a0f0*/  LOP3.LUT R0, R15, 0x7fffffff, RZ, 0xc0, !PT ;  /* 0x7fffffff0f007812 */ /* 0x000fe200078ec0ff */
[----:B------:R-:W-:Y:S01]  /*a100*/  IMAD.MOV.U32 R3, RZ, RZ, R15 ;  /* 0x000000ffff037224 */ /* 0x000fe200078e000f */
[----:B------:R-:W-:-:S03]  /*a110*/  MOV R2, R14 ;  /* 0x0000000e00027202 */ /* 0x000fc60000000f00 */
[----:B------:R-:W-:Y:S01]  /*a120*/  VIADD R32, R0, 0xfff00000 ;  /* 0xfff0000000207836 */ /* 0x000fe20000000000 */
[----:B------:R-:W-:-:S07]  /*a130*/  MOV R0, 0xa150 ;  /* 0x0000a15000007802 */ /* 0x000fce0000000f00 */
[----:B-1-34-:R-:W-:Y:S05]  /*a140*/  CALL.REL.NOINC `($__internal_6_$__cuda_sm20_dblrcp_rn_slowpath_v3) ;  /* 0x00000038001c7944 */ /* 0x01afea0003c00000 */
[----:B------:R-:W-:Y:S01]  /*a150*/  IMAD.MOV.U32 R8, RZ, RZ, R28 ;  /* 0x000000ffff087224 */ /* 0x000fe200078e001c */
[----:B------:R-:W-:-:S07]  /*a160*/  MOV R9, R29 ;  /* 0x0000001d00097202 */ /* 0x000fce0000000f00 */
.L_x_3652:
[----:B------:R-:W-:Y:S05]  /*a170*/  BSYNC.RECONVERGENT B0 ;  /* 0x0000000000007941 */ /* 0x000fea0003800200 */
.L_x_3651:
[----:B------:R-:W-:-:S15]  /*a180*/  DMUL R8, R8, R22 ;  /* 0x0000001608087228 */ /* 0x000fde0000000000 */
[----:B------:R-:W-:-:S15]  /*a190*/  NOP ;  /* 0x0000000000007918 */ /* 0x000fde0000000000 */
[----:B------:R-:W-:-:S15]  /*a1a0*/  NOP ;  /* 0x0000000000007918 */ /* 0x000fde0000000000 */
[----:B------:R-:W-:-:S15]  /*a1b0*/  NOP ;  /* 0x0000000000007918 */ /* 0x000fde0000000000 */
[----:B------:R-:W-:-:S04]  /*a1c0*/  NOP ;  /* 0x0000000000007918 */ /* 0x000fc80000000000 */
[----:B----4-:R-:W0:-:S15]  /*a1d0*/  DFMA R2, -R18, R18, 1 ;  /* 0x3ff000001202742b */ /* 0x010e1e0000000112 */
        /* <DEDUP_REMOVED lines=9> */
[----:B0-----:R4:W0:Y:S02]  /*a270*/  DMUL R20, R2, R20 ;  /* 0x0000001402147228 */ /* 0x0018240000000000 */
.L_x_3638:
[----:B------:R-:W-:Y:S05]  /*a280*/  BSYNC.RECONVERGENT B1 ;  /* 0x0000000000017941 */ /* 0x000fea0003800200 */
.L_x_3637:
[----:B------:R-:W-:Y:S01]  /*a290*/  VIADD R0, R6, 0x180 ;  /* 0x0000018006007836 */ /* 0x000fe20000000000 */
[----:B------:R-:W-:Y:S04]  /*a2a0*/  BSSY.RECONVERGENT B1, `(.L_x_3653) ;  /* 0x0000350000017945 */ /* 0x000fe80003800200 */
[----:B------:R-:W-:-:S13]  /*a2b0*/  ISETP.GE.AND P0, PT, R0, R5, PT ;  /* 0x000000050000720c */ /* 0x000fda0003f06270 */
[----:B------:R-:W-:Y:S05]  /*a2c0*/  @P0 BRA `(.L_x_3654) ;  /* 0x0000003400340947 */ /* 0x000fea0003800000 */
[----:B------:R-:W-:Y:S01]  /*a2d0*/  IMAD.MOV.U32 R50, RZ, RZ, 0x652b82fe ;  /* 0x652b82feff327424 */ /* 0x000fe200078e00ff */
[----:B0-2-4-:R-:W-:Y:S01]  /*a2e0*/  MOV R2, 0xfefa39ef ;  /* 0xfefa39ef00027802 */ /* 0x015fe20000000f00 */
[----:B------:R-:W-:Y:S01]  /*a2f0*/  IMAD.MOV.U32 R51, RZ, RZ, 0x3ff71547 ;  /* 0x3ff71547ff337424 */ /* 0x000fe200078e00ff */
[----:B------:R-:W-:Y:S01]  /*a300*/  MOV R46, 0x69ce2bdf ;  /* 0x69ce2bdf002e7802 */ /* 0x000fe20000000f00 */
[----:B------:R-:W-:Y:S01]  /*a310*/  IMAD.MOV.U32 R3, RZ, RZ, 0x3fe62e42 ;  /* 0x3fe62e42ff037424 */ /* 0x000fe200078e00ff */
[----:B------:R-:W-:Y:S01]  /*a320*/  MOV R42, 0x62401315 ;  /* 0x62401315002a7802 */ /* 0x000fe20000000f00 */
[----:B------:R-:W-:Y:S01]  /*a330*/  IMAD.MOV.U32 R48, RZ, RZ, 0x3b39803f ;  /* 0x3b39803fff307424 */ /* 0x000fe200078e00ff */
[----:B------:R-:W-:Y:S01]  /*a340*/  MOV R38, 0x14761f65 ;  /* 0x14761f6500267802 */ /* 0x000fe20000000f00 */
[----:B------:R-:W-:Y:S01]  /*a350*/  IMAD.MOV.U32 R49, RZ, RZ, 0x3c7abc9e ;  /* 0x3c7abc9eff317424 */ /* 0x000fe200078e00ff */
[----:B-----5:R-:W0:Y:S01]  /*a360*/  DFMA R50, R26, -R50, 6.75539944105574400000e+15 ;  /* 0x433800001a32742b */ /* 0x020e220000000832 */
[----:B------:R-:W-:Y:S01]  /*a370*/  IMAD.MOV.U32 R47, RZ, RZ, 0x3e5ade15 ;  /* 0x3e5ade15ff2f7424 */ /* 0x000fe200078e00ff */
[----:B------:R-:W-:Y:S01]  /*a380*/  MOV R34, 0x11122322 ;  /* 0x1112232200227802 */ /* 0x000fe20000000f00 */
[----:B------:R-:W-:Y:S01]  /*a390*/  IMAD.MOV.U32 R44, RZ, RZ, -0x35dec16 ;  /* 0xfca213eaff2c7424 */ /* 0x000fe200078e00ff */
        /* <DEDUP_REMOVED lines=13> */
[----:B------:R-:W-:Y:S02]  /*a470*/  IMAD.MOV.U32 R22, RZ, RZ, 0xb ;  /* 0x0000000bff167424 */ /* 0x000fe400078e00ff */
[----:B------:R-:W-:-:S15]  /*a480*/  IMAD.MOV.U32 R23, RZ, RZ, 0x3fe00000 ;  /* 0x3fe00000ff177424 */ /* 0x000fde00078e00ff */
[----:B------:R-:W-:-:S15]  /*a490*/  NOP ;  /* 0x0000000000007918 */ /* 0x000fde0000000000 */
[----:B------:R-:W-:-:S05]  /*a4a0*/  NOP ;  /* 0x0000000000007918 */ /* 0x000fca0000000000 */
[----:B0-----:R-:W-:-:S15]  /*a4b0*/  DADD R18, R50, -6.75539944105574400000e+15 ;  /* 0xc338000032127429 */ /* 0x001fde0000000000 */
[----:B------:R-:W-:-:S15]  /*a4c0*/  NOP ;  /* 0x0000000000007918 */ /* 0x000fde0000000000 */
[----:B------:R-:W-:-:S15]  /*a4d0*/  NOP ;  /* 0x0000000000007918 */ /* 0x000fde0000000000 */
[----:B------:R-:W-:-:S15]  /*a4e0*/  NOP ;  /* 0x0000000000007918 */ /* 0x000fde0000000000 */
[----:B------:R-:W-:-:S04]  /*a4f0*/  NOP ;  /* 0x0000000000007918 */ /* 0x000fc80000000000 */
[----:B------:R-:W0:Y:S02]  /*a500*/  DADD R14, -RZ, -R26 ;  /* 0x00000000ff0e7229 */ /* 0x000e24000000091a */
[----:B0-----:R-:W-:-:S05]  /*a510*/  IMAD.MOV.U32 R0, RZ, RZ, R15 ;  /* 0x000000ffff007224 */ /* 0x001fca00078e000f */
[----:B------:R-:W-:-:S15]  /*a520*/  FSETP.GEU.FTZ.AND P0, PT, |R0|, 4.1917929649353027344, PT ;  /* 0x4086232b0000780b */ /* 0x000fde0003f1e200 */
[----:B------:R-:W-:-:S15]  /*a530*/  NOP ;  /* 0x0000000000007918 */ /* 0x000fde0000000000 */
[----:B------:R-:W-:-:S15]  /*a540*/  NOP ;  /* 0x0000000000007918 */ /* 0x000fde0000000000 */
[----:B------:R-:W-:-:S12]  /*a550*/  NOP ;  /* 0x0000000000007918 */ /* 0x000fd80000000000 */
[----:B------:R-:W0:-:S15]  /*a560*/  DFMA R8, R18, -R2, -R26 ;  /* 0x800000021208722b */ /* 0x000e1e000000081a */
        /* <DEDUP_REMOVED lines=60> */
[----:B0-----:R-:W-:Y:S01]  /*a930*/  MOV R8, 0x652b82fe ;  /* 0x652b82fe00087802 */ /* 0x001fe20000000f00 */
[----:B------:R-:W-:Y:S01]  /*a940*/  IMAD.MOV.U32 R9, RZ, RZ, 0x3ff71547 ;  /* 0x3ff71547ff097424 */ /* 0x000fe200078e00ff */
[----:B--2---:R-:W-:Y:S01]  /*a950*/  MOV R14, R18 ;  /* 0x00000012000e7202 */ /* 0x004fe20000000f00 */
[----:B------:R-:W-:-:S15]  /*a960*/  IMAD R15, R50, 0x100000, R19 ;  /* 0x00100000320f7824 */ /* 0x000fde00078e0213 */
[----:B------:R-:W-:-:S15]  /*a970*/  NOP ;  /* 0x0000000000007918 */ /* 0x000fde0000000000 */
[----:B------:R-:W-:-:S15]  /*a980*/  NOP ;  /* 0x0000000000007918 */ /* 0x000fde0000000000 */
[----:B------:R-:W-:-:S14]  /*a990*/  NOP ;  /* 0x0000000000007918 */ /* 0x000fdc0000000000 */
[----:B------:R-:W0:-:S15]  /*a9a0*/  DFMA R8, R26, R8, 6.75539944105574400000e+15 ;  /* 0x433800001a08742b */ /* 0x000e1e0000000008 */
[----:B------:R-:W-:-:S15]  /*a9b0*/  NOP ;  /* 0x0000000000007918 */ /* 0x000fde0000000000 */
[----:B------:R-:W-:-:S15]  /*a9c0*/  NOP ;  /* 0x0000000000007918 */ /* 0x000fde0000000000 */
[----:B------:R-:W-:-:S15]  /*a9d0*/  NOP ;  /* 0x0000000000007918 */ /* 0x000fde0000000000 */
[----:B------:R-:W-:-:S04]  /*a9e0*/  NOP ;  /* 0x0000000000007918 */ /* 0x000fc80000000000 */
[----:B0-----:R0:W2:Y:S02]  /*a9f0*/  DADD R10, R8, -6.75539944105574400000e+15 ;  /* 0xc3380000080a7429 */ /* 0x0010a40000000000 */
        /* <DEDUP_REMOVED lines=18> */
.L_x_3656:
[----:B------:R-:W-:Y:S05]  /*ab20*/  BSYNC.RECONVERGENT B0 ;  /* 0x0000000000007941 */ /* 0x000fea0003800200 */
.L_x_3655:
[----:B------:R-:W-:Y:S01]  /*ab30*/  FSETP.GEU.FTZ.AND P0, PT, |R27|, 4.1917929649353027344, PT ;  /* 0x4086232b1b00780b */ /* 0x000fe20003f1e200 */
[----:B0-----:R-:W0:Y:S01]  /*ab40*/  DFMA R18, R10, -R2, R26 ;  /* 0x800000020a12722b */ /* 0x001e22000000001a */
[----:B------:R-:W-:-:S15]  /*ab50*/  BSSY.RECONVERGENT B0, `(.L_x_3657) ;  /* 0x0000052000007945 */ /* 0x000fde0003800200 */
[----:B------:R-:W-:-:S15]  /*ab60*/  NOP ;  /* 0x0000000000007918 */ /* 0x000fde0000000000 */
        /* <DEDUP_REMOVED lines=60> */
[----:B------:R-:W-:Y:S01]  /*af30*/  IMAD.MOV.U32 R18, RZ, RZ, R44 ;  /* 0x000000ffff127224 */ /* 0x000fe200078e002c */
[----:B------:R-:W-:Y:S06]  /*af40*/  @!P0 BRA `(.L_x_3658) ;  /* 0x0000000000488947 */ /* 0x000fec0003800000 */
        /* <DEDUP_REMOVED lines=12> */
[----:B------:R-:W-:Y:S02]  /*b010*/  @!P0 LEA R11, R8, 0x3ff00000, 0x14 ;  /* 0x3ff00000080b8811 */ /* 0x000fe400078ea0ff */
[----:B------:R-:W-:-:S15]  /*b020*/  @!P0 MOV R8, R44 ;  /* 0x0000002c00088202 */ /* 0x000fde0000000f00 */
[----:B------:R-:W-:-:S15]  /*b030*/  NOP ;  /* 0x0000000000007918 */ /* 0x000fde0000000000 */
[----:B------:R-:W-:-:S15]  /*b040*/  NOP ;  /* 0x0000000000007918 */ /* 0x000fde0000000000 */
[----:B------:R-:W-:-:S11]  /*b050*/  NOP ;  /* 0x0000000000007918 */ /* 0x000fd60000000000 */
[----:B------:R0:W4:Y:S02]  /*b060*/  @!P0 DMUL R18, R8, R10 ;  /* 0x0000000a08128228 */ /* 0x0001240000000000 */
.L_x_3658:
[----:B------:R-:W-:Y:S05]  /*b070*/  BSYNC.RECONVERGENT B0 ;  /* 0x0000000000007941 */ /* 0x000fea0003800200 */
.L_x_3657:
[C---:B----4-:R-:W-:Y:S01]  /*b080*/  FSETP.GEU.FTZ.AND P1, PT, R19.reuse, 1.7916666269302368164, PT ;  /* 0x3fe555551300780b */ /* 0x050fe20003f3e000 */
[----:B------:R-:W-:Y:S01]  /*b090*/  BSSY.RECONVERGENT B2, `(.L_x_3659) ;  /* 0x0000149000027945 */ /* 0x000fe20003800200 */
[----:B------:R-:W-:Y:S01]  /*b0a0*/  FSETP.GT.FTZ.AND P0, PT, R19, -1.6999999284744262695, PT ;  /* 0xbfd999991300780b */ /* 0x000fe20003f14000 */
[----:B--2---:R-:W2:-:S12]  /*b0b0*/  DADD R14, R14, 1 ;  /* 0x3ff000000e0e7429 */ /* 0x004e980000000000 */
[----:B--2---:R-:W-:Y:S05]  /*b0c0*/  @P0 BRA !P1, `(.L_x_3660) ;  /* 0x0000000c00040947 */ /* 0x004fea0004800000 */
[----:B------:R-:W2:Y:S02]  /*b0d0*/  DADD R18, R18, 1 ;  /* 0x3ff0000012127429 */ /* 0x000ea40000000000 */
[----:B--2---:R-:W-:Y:S01]  /*b0e0*/  ISETP.GT.AND P0, PT, R19, 0xfffff, PT ;  /* 0x000fffff1300780c */ /* 0x004fe20003f04270 */
[----:B0-----:R-:W-:Y:S02]  /*b0f0*/  IMAD.MOV.U32 R8, RZ, RZ, R18 ;  /* 0x000000ffff087224 */ /* 0x001fe400078e0012 */
        /* <DEDUP_REMOVED lines=8> */
[----:B------:R-:W-:Y:S02]  /*b180*/  ISETP.GE.U32.AND P1, PT, R0, 0x7fefffff, PT ;  /* 0x7fefffff0000780c */ /* 0x000fe40003f26070 */
[----:B------:R-:W-:Y:S01]  /*b190*/  MOV R0, 0xfffffc01 ;  /* 0xfffffc0100007802 */ /* 0x000fe20000000f00 */
[----:B------:R-:W-:-:S10]  /*b1a0*/  @!P0 IMAD.MOV.U32 R0, RZ, RZ, -0x435 ;  /* 0xfffffbcbff008424 */ /* 0x000fd400078e00ff */
[----:B------:R-:W-:Y:S01]  /*b1b0*/  @P1 IMAD.MOV.U32 R10, RZ, RZ, 0x0 ;  /* 0x00000000ff0a1424 */ /* 0x000fe200078e00ff */
[----:B------:R-:W-:Y:S01]  /*b1c0*/  @P1 LOP3.LUT P2, RZ, R9, 0x7fffffff, RZ, 0xc0, !PT ;  /* 0x7fffffff09ff1812 */ /* 0x000fe2000784c0ff */
[----:B------:R-:W-:-:S15]  /*b1d0*/  @P1 IMAD.MOV.U32 R11, RZ, RZ, 0x7ff00000 ;  /* 0x7ff00000ff0b1424 */ /* 0x000fde00078e00ff */
[----:B------:R-:W-:-:S15]  /*b1e0*/  NOP ;  /* 0x0000000000007918 */ /* 0x000fde0000000000 */
[----:B------:R-:W-:-:S07]  /*b1f0*/  NOP ;  /* 0x0000000000007918 */ /* 0x000fce0000000000 */
        /* <DEDUP_REMOVED lines=174> */
.L_x_3660:
        /* <DEDUP_REMOVED lines=54> */
.L_x_3663:
[----:B------:R-:W-:Y:S05]  /*c040*/  BSYNC.RECONVERGENT B3 ;  /* 0x0000000000037941 */ /* 0x000fea0003800200 */
.L_x_3662:
        /* <DEDUP_REMOVED lines=77> */
.L_x_3661:
[----:B------:R-:W-:Y:S05]  /*c520*/  BSYNC.RECONVERGENT B2 ;  /* 0x0000000000027941 */ /* 0x000fea0003800200 */
.L_x_3659:
[----:B--2---:R-:W-:Y:S01]  /*c530*/  LOP3.LUT R3, R11, 0x7fffffff, RZ, 0xc0, !PT ;  /* 0x7fffffff0b037812 */ /* 0x004fe200078ec0ff */
[----:B------:R-:W-:Y:S01]  /*c540*/  IMAD.MOV.U32 R2, RZ, RZ, R10 ;  /* 0x000000ffff027224 */ /* 0x000fe200078e000a */
[----:B------:R-:W-:Y:S01]  /*c550*/  UMOV UR6, 0x24dd2f1a ;  /* 0x24dd2f1a00067882 */ /* 0x000fe20000000000 */
[----:B------:R-:W-:Y:S01]  /*c560*/  UMOV UR7, 0x3fe4f922 ;  /* 0x3fe4f92200077882 */ /* 0x000fe20000000000 */
[----:B------:R-:W-:Y:S03]  /*c570*/  BSSY.RECONVERGENT B0, `(.L_x_3664) ;  /* 0x00000ef000007945 */ /* 0x000fe60003800200 */
[----:B------:R-:W2:Y:S02]  /*c580*/  DSETP.GE.AND P0, PT, R2, UR6, PT ;  /* 0x0000000602007e2a */ /* 0x000ea4000bf06000 */
[----:B--2---:R-:W-:Y:S05]  /*c590*/  @!P0 BRA `(.L_x_3665) ;  /* 0x0000000800648947 */ /* 0x004fea0003800000 */
        /* <DEDUP_REMOVED lines=153> */
.L_x_3665:
        /* <DEDUP_REMOVED lines=83> */
.L_x_3666:
[----:B------:R-:W-:Y:S05]  /*d460*/  BSYNC.RECONVERGENT B0 ;  /* 0x0000000000007941 */ /* 0x000fea0003800200 */
.L_x_3664:
[----:B------:R-:W2:Y:S01]  /*d470*/  MUFU.RCP64H R3, R15 ;  /* 0x0000000f00037308 */ /* 0x000ea20000001800 */
[----:B------:R-:W-:Y:S01]  /*d480*/  IADD3 R2, PT, PT, R15, 0x300402, RZ ;  /* 0x003004020f027810 */ /* 0x000fe20007ffe0ff */
[----:B------:R-:W-:Y:S03]  /*d490*/  BSSY.RECONVERGENT B0, `(.L_x_3667) ;  /* 0x0000020000007945 */ /* 0x000fe60003800200 */
[----:B------:R-:W-:Y:S02]  /*d4a0*/  FSETP.GEU.AND P0, PT, |R2|, 5.8789094863358348022e-39, PT ;  /* 0x004004020200780b */ /* 0x000fe40003f0e200 */
        /* <DEDUP_REMOVED lines=27> */
[----:B-1-34-:R-:W-:Y:S05]  /*d660*/  CALL.REL.NOINC `($__internal_6_$__cuda_sm20_dblrcp_rn_slowpath_v3) ;  /* 0x0000000000d47944 */ /* 0x01afea0003c00000 */
[----:B------:R-:W-:Y:S02]  /*d670*/  IMAD.MOV.U32 R8, RZ, RZ, R28 ;  /* 0x000000ffff087224 */ /* 0x000fe400078e001c */
[----:B------:R-:W-:-:S07]  /*d680*/  IMAD.MOV.U32 R9, RZ, RZ, R29 ;  /* 0x000000ffff097224 */ /* 0x000fce00078e001d */
.L_x_3668:
[----:B------:R-:W-:Y:S05]  /*d690*/  BSYNC.RECONVERGENT B0 ;  /* 0x0000000000007941 */ /* 0x000fea0003800200 */
.L_x_3667:
        /* <DEDUP_REMOVED lines=15> */
[----:B0-----:R0:W2:Y:S02]  /*d790*/  DMUL R24, R2, R24 ;  /* 0x0000001802187228 */ /* 0x0010a40000000000 */
.L_x_3654:
[----:B------:R-:W-:Y:S05]  /*d7a0*/  BSYNC.RECONVERGENT B1 ;  /* 0x0000000000017941 */ /* 0x000fea0003800200 */
.L_x_3653:
[----:B------:R-:W-:Y:S01]  /*d7b0*/  ISETP.GE.AND P0, PT, R6, R5, PT ;  /* 0x000000050600720c */ /* 0x000fe20003f06270 */
[----:B------:R-:W-:Y:S04]  /*d7c0*/  BSSY.RECONVERGENT B0, `(.L_x_3669) ;  /* 0x0000017000007945 */ /* 0x000fe80003800200 */
[----:B------:R-:W-:Y:S08]  /*d7d0*/  BSSY.RELIABLE B1, `(.L_x_3670) ;  /* 0x000000f000017945 */ /* 0x000ff00003800100 */
[----:B------:R-:W-:Y:S05]  /*d7e0*/  @P0 BRA `(.L_x_3671) ;  /* 0x0000000000340947 */ /* 0x000fea0003800000 */
[----:B0-2-4-:R-:W0:Y:S01]  /*d7f0*/  LDC.64 R2, c[0x0][0x388] ;  /* 0x0000e200ff027b82 */ /* 0x015e220000000a00 */
[----:B------:R-:W-:Y:S01]  /*d800*/  LEA R7, R4, R6, 0x9 ;  /* 0x0000000604077211 */ /* 0x000fe200078e48ff */
[----:B------:R-:W-:-:S05]  /*d810*/  IMAD.MOV.U32 R6, RZ, RZ, R30 ;  /* 0x000000ffff067224 */ /* 0x000fca00078e001e */
[----:B------:R-:W-:-:S13]  /*d820*/  ISETP.GE.AND P0, PT, R6, R5, PT ;  /* 0x000000050600720c */ /* 0x000fda0003f06270 */
[----:B------:R-:W-:Y:S05]  /*d830*/  @P0 BREAK.RELIABLE B1 ;  /* 0x0000000000010942 */ /* 0x000fea0003800100 */
[----:B0-----:R-:W-:-:S05]  /*d840*/  IMAD.WIDE.U32 R2, R7, 0x8, R2 ;  /* 0x0000000807027825 */ /* 0x001fca00078e0002 */
[----:B-1---5:R0:W-:Y:S01]  /*d850*/  STG.E.64 desc[UR4][R2.64], R12 ;  /* 0x0000000c02007986 */ /* 0x0221e2000c101b04 */
[----:B------:R-:W-:Y:S05]  /*d860*/  @P0 BRA `(.L_x_3672) ;  /* 0x0000000000300947 */ /* 0x000fea0003800000 */
[----:B0-----:R-:W0:Y:S01]  /*d870*/  LDC.64 R2, c[0x0][0x388] ;  /* 0x0000e200ff027b82 */ /* 0x001e220000000a00 */
[----:B------:R-:W-:Y:S01]  /*d880*/  IMAD R7, R4, 0x200, R6 ;  /* 0x0000020004077824 */ /* 0x000fe200078e0206 */
[----:B------:R-:W-:-:S03]  /*d890*/  IADD3 R6, PT, PT, R6, 0x80, RZ ;  /* 0x0000008006067810 */ /* 0x000fc60007ffe0ff */
[----:B0-----:R-:W-:-:S05]  /*d8a0*/  IMAD.WIDE.U32 R2, R7, 0x8, R2 ;  /* 0x0000000807027825 */ /* 0x001fca00078e0002 */
[----:B---3--:R0:W-:Y:S02]  /*d8b0*/  STG.E.64 desc[UR4][R2.64], R16 ;  /* 0x0000001002007986 */ /* 0x0081e4000c101b04 */
.L_x_3671:
[----:B------:R-:W-:Y:S05]  /*d8c0*/  BSYNC.RELIABLE B1 ;  /* 0x0000000000017941 */ /* 0x000fea0003800100 */
.L_x_3670:
[----:B------:R-:W-:-:S13]  /*d8d0*/  ISETP.GE.AND P0, PT, R6, R5, PT ;  /* 0x000000050600720c */ /* 0x000fda0003f06270 */
[----:B0-2-4-:R-:W0:Y:S01]  /*d8e0*/  @!P0 LDC.64 R2, c[0x0][0x388] ;  /* 0x0000e200ff028b82 */ /* 0x015e220000000a00 */
[----:B------:R-:W-:Y:S02]  /*d8f0*/  @!P0 IMAD R7, R4, 0x200, R6 ;  /* 0x0000020004078824 */ /* 0x000fe400078e0206 */
[----:B------:R-:W-:Y:S02]  /*d900*/  @!P0 VIADD R6, R6, 0x80 ;  /* 0x0000008006068836 */ /* 0x000fe40000000000 */
[----:B0-----:R-:W-:-:S05]  /*d910*/  @!P0 IMAD.WIDE.U32 R2, R7, 0x8, R2 ;  /* 0x0000000807028825 */ /* 0x001fca00078e0002 */
[----:B-----5:R2:W-:Y:S02]  /*d920*/  @!P0 STG.E.64 desc[UR4][R2.64], R20 ;  /* 0x0000001402008986 */ /* 0x0205e4000c101b04 */
.L_x_3672:
[----:B------:R-:W-:Y:S05]  /*d930*/  BSYNC.RECONVERGENT B0 ;  /* 0x0000000000007941 */ /* 0x000fea0003800200 */
.L_x_3669:
[----:B------:R-:W-:Y:S05]  /*d940*/  WARPSYNC.ALL ;  /* 0x0000000000007948 */ /* 0x000fea0003800000 */
[----:B------:R-:W-:-:S13]  /*d950*/  ISETP.GE.AND P0, PT, R6, R5, PT ;  /* 0x000000050600720c */ /* 0x000fda0003f06270 */
[----:B------:R-:W-:Y:S05]  /*d960*/  @P0 EXIT ;  /* 0x000000000000094d */ /* 0x000fea0003800000 */
[----:B0-2---:R-:W0:Y:S01]  /*d970*/  LDC.64 R2, c[0x0][0x388] ;  /* 0x0000e200ff027b82 */ /* 0x005e220000000a00 */
[----:B------:R-:W-:-:S05]  /*d980*/  LEA R5, R4, R6, 0x9 ;  /* 0x0000000604057211 */ /* 0x000fca00078e48ff */
[----:B0-----:R-:W-:-:S05]  /*d990*/  IMAD.WIDE.U32 R2, R5, 0x8, R2 ;  /* 0x0000000805027825 */ /* 0x001fca00078e0002 */
[----:B------:R-:W-:Y:S01]  /*d9a0*/  STG.E.64 desc[UR4][R2.64], R24 ;  /* 0x0000001802007986 */ /* 0x000fe2000c101b04 */
[----:B------:R-:W-:Y:S05]  /*d9b0*/  EXIT ;  /* 0x000000000000794d */ /* 0x000fea0003800000 */
        .weak           $__internal_6_$__cuda_sm20_dblrcp_rn_slowpath_v3
        .type           $__internal_6_$__cuda_sm20_dblrcp_rn_slowpath_v3,@function
        .size           $__internal_6_$__cuda_sm20_dblrcp_rn_slowpath_v3,($__internal_7_$__cuda_sm20_div_rn_f64_full - $__internal_6_$__cuda_sm20_dblrcp_rn_slowpath_v3)
$__internal_6_$__cuda_sm20_dblrcp_rn_slowpath_v3:
[----:B------:R-:W0:Y:S01]  /*d9c0*/  DSETP.GTU.AND P0, PT, |R2|, +INF , PT ;  /* 0x7ff000000200742a */ /* 0x000e220003f0c200 */
[----:B------:R-:W-:Y:S04]  /*d9d0*/  BSSY.RECONVERGENT B2, `(.L_x_3673) ;  /* 0x000005b000027945 */ /* 0x000fe80003800200 */
        /* <DEDUP_REMOVED lines=54> */
.L_x_3676:
[----:B------:R-:W0:Y:S01]  /*dd40*/  DMUL R2, R2, 8.11296384146066816958e+31 ;  /* 0x4690000002027828 */ /* 0x000e220000000000 */
[----:B------:R-:W-:Y:S01]  /*dd50*/  IMAD.MOV.U32 R28, RZ, RZ, R32 ;  /* 0x000000ffff1c7224 */ /* 0x000fe200078e0020 */
        /* <DEDUP_REMOVED lines=32> */
.L_x_3674:
[----:B------:R-:W-:Y:S02]  /*df60*/  LOP3.LUT R29, R3, 0x80000, RZ, 0xfc, !PT ;  /* 0x00080000031d7812 */ /* 0x000fe400078efcff */
[----:B------:R-:W-:-:S07]  /*df70*/  MOV R28, R2 ;  /* 0x00000002001c7202 */ /* 0x000fce0000000f00 */
.L_x_3675:
[----:B------:R-:W-:Y:S05]  /*df80*/  BSYNC.RECONVERGENT B2 ;  /* 0x0000000000027941 */ /* 0x000fea0003800200 */
.L_x_3673:
[----:B------:R-:W-:Y:S02]  /*df90*/  IMAD.MOV.U32 R2, RZ, RZ, R0 ;  /* 0x000000ffff027224 */ /* 0x000fe400078e0000 */
[----:B------:R-:W-:-:S04]  /*dfa0*/  IMAD.MOV.U32 R3, RZ, RZ, 0x0 ;  /* 0x00000000ff037424 */ /* 0x000fc800078e00ff */
[----:B------:R-:W-:Y:S05]  /*dfb0*/  RET.REL.NODEC R2 `(_ZN2at6native27unrolled_elementwise_kernelIZZZNS0_61_GLOBAL__N__b29612f4_23_ActivationMishKernel_cu_9e10b42f_310020mish_backward_kernelERNS_14TensorIteratorEENKUlvE_clEvENKUlvE_clEvEUlddE_St5arrayIPcLm3EELi4E23TrivialOffsetCalculatorILi2EjESB_ILi1EjENS0_6memory15LoadWithoutCastENSE_16StoreWithoutCastEEEviT_T0_T2_T3_T4_T5_) ;  /* 0xffffff2002107950 */ /* 0x000fea0003c3ffff */
        .weak           $__internal_7_$__cuda_sm20_div_rn_f64_full
        .type           $__internal_7_$__cuda_sm20_div_rn_f64_full,@function
        .size           $__internal_7_$__cuda_sm20_div_rn_f64_full,(.L_x_7227 - $__internal_7_$__cuda_sm20_div_rn_f64_full)
$__internal_7_$__cuda_sm20_div_rn_f64_full:
[----:B------:R-:W-:Y:S01]  /*dfc0*/  IMAD.MOV.U32 R37, RZ, RZ, R0 ;  /* 0x000000ffff257224 */ /* 0x000fe200078e0000 */
[----:B------:R-:W-:Y:S01]  /*dfd0*/  MOV R36, R2 ;  /* 0x0000000200247202 */ /* 0x000fe20000000f00 */
[----:B------:R-:W-:Y:S01]  /*dfe0*/  IMAD.MOV.U32 R35, RZ, RZ, R7 ;  /* 0x000000ffff237224 */ /* 0x000fe200078e0007 */
[----:B------:R-:W-:Y:S01]  /*dff0*/  LOP3.LUT R8, R7, 0x7ff00000, RZ, 0xc0, !PT ;  /* 0x7ff0000007087812 */ /* 0x000fe200078ec0ff */
[----:B------:R-:W-:Y:S01]  /*e000*/  IMAD.MOV.U32 R38, RZ, RZ, 0x1 ;  /* 0x00000001ff267424 */ /* 0x000fe200078e00ff */
[C---:B------:R-:W-:Y:S01]  /*e010*/  FSETP.GEU.AND P2, PT, |R37|.reuse, 1.469367938527859385e-39, PT ;  /* 0x001000002500780b */ /* 0x040fe20003f4e200 */
[----:B------:R-:W-:Y:S01]  /*e020*/  BSSY.RECONVERGENT B0, `(.L_x_3677) ;  /* 0x000007a000007945 */ /* 0x000fe20003800200 */
[----:B------:R-:W-:Y:S02]  /*e030*/  LOP3.LUT R2, R37, 0x7ff00000, RZ, 0xc0, !PT ;  /* 0x7ff0000025027812 */ /* 0x000fe400078ec0ff */
[C---:B------:R-:W-:Y:S02]  /*e040*/  FSETP.GEU.AND P0, PT, |R7|.reuse, 1.469367938527859385e-39, PT ;  /* 0x001000000700780b */ /* 0x040fe40003f0e200 */
[----:B------:R-:W-:-:S02]  /*e050*/  LOP3.LUT R33, R7, 0x800fffff, RZ, 0xc0, !PT ;  /* 0x800fffff07217812 */ /* 0x000fc400078ec0ff */
[----:B------:R-:W-:Y:S02]  /*e060*/  ISETP.GE.U32.AND P1, PT, R2, R8, PT ;  /* 0x000000080200720c */ /* 0x000fe40003f26070 */
[----:B------:R-:W-:Y:S02]  /*e070*/  LOP3.LUT R33, R33, 0x3ff00000, RZ, 0xfc, !PT ;  /* 0x3ff0000021217812 */ /* 0x000fe400078efcff */
[----:B------:R-:W-:Y:S01]  /*e080*/  MOV R34, R32 ;  /* 0x0000002000227202 */ /* 0x000fe20000000f00 */
[----:B------:R-:W-:Y:S01]  /*e090*/  @!P2 IMAD.MOV.U32 R42, RZ, RZ, RZ ;  /* 0x000000ffff2aa224 */ /* 0x000fe200078e00ff */
[----:B------:R-:W-:-:S04]  /*e0a0*/  @!P2 LOP3.LUT R0, R35, 0x7ff00000, RZ, 0xc0, !PT ;  /* 0x7ff000002300a812 */ /* 0x000fc800078ec0ff */
[----:B------:R-:W-:Y:S01]  /*e0b0*/  @!P2 ISETP.GE.U32.AND P3, PT, R2, R0, PT ;  /* 0x000000000200a20c */ /* 0x000fe20003f66070 */
[----:B------:R-:W-:Y:S01]  /*e0c0*/  IMAD.MOV.U32 R0, RZ, RZ, 0x1ca00000 ;  /* 0x1ca00000ff007424 */ /* 0x000fe200078e00ff */
[----:B------:R-:W0:Y:S02]  /*e0d0*/  @!P0 DMUL R32, R34, 8.98846567431157953865e+307 ;  /* 0x7fe0000022208828 */ /* 0x000e240000000000 */
[----:B0-----:R-:W0:Y:S01]  /*e0e0*/  MUFU.RCP64H R39, R33 ;  /* 0x0000002100277308 */ /* 0x001e220000001800 */
[----:B------:R-:W-:Y:S02]  /*e0f0*/  @!P0 LOP3.LUT R8, R33, 0x7ff00000, RZ, 0xc0, !PT ;  /* 0x7ff0000021088812 */ /* 0x000fe400078ec0ff */
[C---:B------:R-:W-:Y:S02]  /*e100*/  @!P2 SEL R7, R0.reuse, 0x63400000, !P3 ;  /* 0x634000000007a807 */ /* 0x040fe40005800000 */
[----:B------:R-:W-:Y:S02]  /*e110*/  SEL R10, R0, 0x63400000, !P1 ;  /* 0x63400000000a7807 */ /* 0x000fe40004800000 */
[----:B------:R-:W-:-:S02]  /*e120*/  @!P2 LOP3.LUT R7, R7, 0x80000000, R37, 0xf8, !PT ;  /* 0x800000000707a812 */ /* 0x000fc400078ef825 */
[----:B------:R-:W-:Y:S02]  /*e130*/  LOP3.LUT R11, R10, 0x800fffff, R37, 0xf8, !PT ;  /* 0x800fffff0a0b7812 */ /* 0x000fe400078ef825 */
[----:B------:R-:W-:Y:S01]  /*e140*/  @!P2 LOP3.LUT R43, R7, 0x100000, RZ, 0xfc, !PT ;  /* 0x00100000072ba812 */ /* 0x000fe200078efcff */
[----:B------:R-:W-:Y:S01]  /*e150*/  IMAD.MOV.U32 R7, RZ, RZ, R2 ;  /* 0x000000ffff077224 */ /* 0x000fe200078e0002 */
[----:B------:R-:W-:-:S15]  /*e160*/  MOV R10, R36 ;  /* 0x00000024000a7202 */ /* 0x000fde0000000f00 */
[----:B------:R-:W-:-:S15]  /*e170*/  NOP ;  /* 0x0000000000007918 */ /* 0x000fde0000000000 */
[----:B------:R-:W-:-:S15]  /*e180*/  NOP ;  /* 0x0000000000007918 */ /* 0x000fde0000000000 */
[----:B------:R-:W-:-:S04]  /*e190*/  NOP ;  /* 0x0000000000007918 */ /* 0x000fc80000000000 */
[----:B------:R-:W1:Y:S02]  /*e1a0*/  @!P2 DFMA R10, R10, 2, -R42 ;  /* 0x400000000a0aa82b */ /* 0x000e64000000082a */
[----:B-1----:R-:W-:-:S04]  /*e1b0*/  @!P2 LOP3.LUT R7, R11, 0x7ff00000, RZ, 0xc0, !PT ;  /* 0x7ff000000b07a812 */ /* 0x002fc800078ec0ff */
[----:B------:R-:W-:-:S04]  /*e1c0*/  IADD3 R9, PT, PT, R7, -0x1, RZ ;  /* 0xffffffff07097810 */ /* 0x000fc80007ffe0ff */
[----:B------:R-:W-:Y:S01]  /*e1d0*/  ISETP.GT.U32.AND P0, PT, R9, 0x7feffffe, PT ;  /* 0x7feffffe0900780c */ /* 0x000fe20003f04070 */
[----:B------:R-:W-:-:S05]  /*e1e0*/  VIADD R9, R8, 0xffffffff ;  /* 0xffffffff08097836 */ /* 0x000fca0000000000 */
        /* <DEDUP_REMOVED lines=45> */
[----:B------:R-:W-:-:S05]  /*e4c0*/  SEL R7, R0, 0x63400000, !P0 ;  /* 0x6340000000077807 */ /* 0x000fca0004000000 */
[----:B------:R-:W-:Y:S02]  /*e4d0*/  IMAD.IADD R0, R8, 0x1, -R7 ;  /* 0x0000000108007824 */ /* 0x000fe400078e0a07 */
[----:B------:R-:W-:-:S03]  /*e4e0*/  IMAD.MOV.U32 R8, RZ, RZ, RZ ;  /* 0x000000ffff087224 */ /* 0x000fc600078e00ff */
[----:B------:R-:W-:-:S06]  /*e4f0*/  IADD3 R9, PT, PT, R0, 0x7fe00000, RZ ;  /* 0x7fe0000000097810 */ /* 0x000fcc0007ffe0ff */
[----:B------:R-:W0:Y:S02]  /*e500*/  DMUL R38, R42, R8 ;  /* 0x000000082a267228 */ /* 0x000e240000000000 */
[----:B0-----:R-:W-:-:S13]  /*e510*/  FSETP.GTU.AND P0, PT, |R39|, 1.469367938527859385e-39, PT ;  /* 0x001000002700780b */ /* 0x001fda0003f0c200 */
[----:B------:R-:W-:Y:S05]  /*e520*/  @P0 BRA `(.L_x_3679) ;  /* 0x0000000000a40947 */ /* 0x000fea0003800000 */
[----:B------:R-:W0:Y:S02]  /*e530*/  DFMA R10, R42, -R32, R10 ;  /* 0x800000202a0a722b */ /* 0x000e24000000000a */
[C---:B0-----:R-:W-:Y:S01]  /*e540*/  FSETP.NEU.AND P0, PT, R11.reuse, RZ, PT ;  /* 0x000000ff0b00720b */ /* 0x041fe20003f0d000 */
[----:B------:R-:W-:Y:S01]  /*e550*/  IMAD.MOV.U32 R10, RZ, RZ, RZ ;  /* 0x000000ffff0a7224 */ /* 0x000fe200078e00ff */
[----:B------:R-:W-:-:S04]  /*e560*/  LOP3.LUT R34, R11, 0x80000000, R35, 0x48, !PT ;  /* 0x800000000b227812 */ /* 0x000fc800078e4823 */
[----:B------:R-:W-:-:S07]  /*e570*/  LOP3.LUT R11, R34, R9, RZ, 0xfc, !PT ;  /* 0x00000009220b7212 */ /* 0x000fce00078efcff */
[----:B------:R-:W-:Y:S05]  /*e580*/  @!P0 BRA `(.L_x_3679) ;  /* 0x00000000008c8947 */ /* 0x000fea0003800000 */
[C---:B------:R-:W-:Y:S01]  /*e590*/  IADD3 R9, PT, PT, -R0.reuse, RZ, RZ ;  /* 0x000000ff00097210 */ /* 0x040fe20007ffe1ff */
[----:B------:R-:W-:Y:S01]  /*e5a0*/  IMAD.MOV.U32 R8, RZ, RZ, RZ ;  /* 0x000000ffff087224 */ /* 0x000fe200078e00ff */
[----:B------:R-:W-:Y:S01]  /*e5b0*/  IADD3 R0, PT, PT, -R0, -0x43300000, RZ ;  /* 0xbcd0000000007810 */ /* 0x000fe20007ffe1ff */
        /* <DEDUP_REMOVED lines=9> */
[----:B------:R-:W-:Y:S01]  /*e650*/  FSEL R39, R7, R39, !P0 ;  /* 0x0000002707277208 */ /* 0x000fe20004000000 */
[----:B------:R-:W-:Y:S06]  /*e660*/  BRA `(.L_x_3679) ;  /* 0x0000000000547947 */ /* 0x000fec0003800000 */
.L_x_3678:
        /* <DEDUP_REMOVED lines=12> */
[----:B------:R-:W-:Y:S02]  /*e730*/  @!P0 IMAD.MOV.U32 R38, RZ, RZ, RZ ;  /* 0x000000ffff268224 */ /* 0x000fe400078e00ff */
[----:B------:R-:W-:Y:S01]  /*e740*/  @P0 IMAD.MOV.U32 R38, RZ, RZ, RZ ;  /* 0x000000ffff260224 */ /* 0x000fe200078e00ff */
[----:B------:R-:W-:Y:S01]  /*e750*/  @P0 MOV R39, R0 ;  /* 0x0000000000270202 */ /* 0x000fe20000000f00 */
[----:B------:R-:W-:Y:S06]  /*e760*/  BRA `(.L_x_3679) ;  /* 0x0000000000147947 */ /* 0x000fec0003800000 */
.L_x_3681:
[----:B------:R-:W-:Y:S01]  /*e770*/  LOP3.LUT R39, R35, 0x80000, RZ, 0xfc, !PT ;  /* 0x0008000023277812 */ /* 0x000fe200078efcff */
[----:B------:R-:W-:Y:S01]  /*e780*/  IMAD.MOV.U32 R38, RZ, RZ, R34 ;  /* 0x000000ffff267224 */ /* 0x000fe200078e0022 */
[----:B------:R-:W-:Y:S06]  /*e790*/  BRA `(.L_x_3679) ;  /* 0x0000000000087947 */ /* 0x000fec0003800000 */
.L_x_3680:
[----:B------:R-:W-:Y:S01]  /*e7a0*/  LOP3.LUT R39, R37, 0x80000, RZ, 0xfc, !PT ;  /* 0x0008000025277812 */ /* 0x000fe200078efcff */
[----:B------:R-:W-:-:S07]  /*e7b0*/  IMAD.MOV.U32 R38, RZ, RZ, R36 ;  /* 0x000000ffff267224 */ /* 0x000fce00078e0024 */
.L_x_3679:
[----:B------:R-:W-:Y:S05]  /*e7c0*/  BSYNC.RECONVERGENT B0 ;  /* 0x0000000000007941 */ /* 0x000fea0003800200 */
.L_x_3677:
[----:B------:R-:W-:Y:S01]  /*e7d0*/  MOV R2, R3 ;  /* 0x0000000300027202 */ /* 0x000fe20000000f00 */
[----:B------:R-:W-:-:S04]  /*e7e0*/  IMAD.MOV.U32 R3, RZ, RZ, 0x0 ;  /* 0x00000000ff037424 */ /* 0x000fc800078e00ff */
[----:B------:R-:W-:Y:S05]  /*e7f0*/  RET.REL.NODEC R2 `(_ZN2at6native27unrolled_elementwise_kernelIZZZNS0_61_GLOBAL__N__b29612f4_23_ActivationMishKernel_cu_9e10b42f_310020mish_backward_kernelERNS_14TensorIteratorEENKUlvE_clEvENKUlvE_clEvEUlddE_St5arrayIPcLm3EELi4E23TrivialOffsetCalculatorILi2EjESB_ILi1EjENS0_6memory15LoadWithoutCastENSE_16StoreWithoutCastEEEviT_T0_T2_T3_T4_T5_) ;  /* 0xffffff1802007950 */ /* 0x000fea0003c3ffff */
.L_x_3682:
        /* <DEDUP_REMOVED lines=16> */
.L_x_7227:


//--------------------- .text._ZN2at6native29vectorized_elementwise_kernelILi2EZZZNS0_61_GLOBAL__N__b29612f4_23_ActivationMishKernel_cu_9e10b42f_310020mish_backward_kernelERNS_14TensorIteratorEENKUlvE_clEvENKUlvE_clEvEUlddE_St5arrayIPcLm3EEEEviT0_T1_ --------------------------
	.section	.text._ZN2at6native29vectorized_elementwise_kernelILi2EZZZNS0_61_GLOBAL__N__b29612f4_23_ActivationMishKernel_cu_9e10b42f_310020mish_backward_kernelERNS_14TensorIteratorEENKUlvE_clEvENKUlvE_clEvEUlddE_St5arrayIPcLm3EEEEviT0_T1_,"ax",@progbits
	.align	128
        .global         _ZN2at6native29vectorized_elementwise_kernelILi2EZZZNS0_61_GLOBAL__N__b29612f4_23_ActivationMishKernel_cu_9e10b42f_310020mish_backward_kernelERNS_14TensorIteratorEENKUlvE_clEvENKUlvE_clEvEUlddE_St5arrayIPcLm3EEEEviT0_T1_
        .type           _ZN2at6native29vectorized_elementwise_kernelILi2EZZZNS0_61_GLOBAL__N__b29612f4_23_ActivationMishKernel_cu_9e10b42f_310020mish_backward_kernelERNS_14TensorIteratorEENKUlvE_clEvENKUlvE_clEvEUlddE_St5arrayIPcLm3EEEEviT0_T1_,@function
        .size           _ZN2at6native29vectorized_elementwise_kernelILi2EZZZNS0_61_GLOBAL__N__b29612f4_23_ActivationMishKernel_cu_9e10b42f_310020mish_backward_kernelERNS_14TensorIteratorEENKUlvE_clEvENKUlvE_clEvEUlddE_St5arrayIPcLm3EEEEviT0_T1_,(.L_x_7229 - _ZN2at6native29vectorized_elementwise_kernelILi2EZZZNS0_61_GLOBAL__N__b29612f4_23_ActivationMishKernel_cu_9e10b42f_310020mish_backward_kernelERNS_14TensorIteratorEENKUlvE_clEvENKUlvE_clEvEUlddE_St5arrayIPcLm3EEEEviT0_T1_)
        .other          _ZN2at6native29vectorized_elementwise_kernelILi2EZZZNS0_61_GLOBAL__N__b29612f4_23_ActivationMishKernel_cu_9e10b42f_310020mish_backward_kernelERNS_14TensorIteratorEENKUlvE_clEvENKUlvE_clEvEUlddE_St5arrayIPcLm3EEEEviT0_T1_,@"STO_CUDA_ENTRY STV_DEFAULT"
_ZN2at6native29vectorized_elementwise_kernelILi2EZZZNS0_61_GLOBAL__N__b29612f4_23_ActivationMishKernel_cu_9e10b42f_310020mish_backward_kernelERNS_14TensorIteratorEENKUlvE_clEvENKUlvE_clEvEUlddE_St5arrayIPcLm3EEEEviT0_T1_:
.text._ZN2at6native29vectorized_elementwise_kernelILi2EZZZNS0_61_GLOBAL__N__b29612f4_23_ActivationMishKernel_cu_9e10b42f_310020mish_backward_kernelERNS_14TensorIteratorEENKUlvE_clEvENKUlvE_clEvEUlddE_St5arrayIPcLm3EEEEviT0_T1_:
[----:B------:R-:W-:Y:S01]  /*0000*/  LDC R1, c[0x0][0x37c] ;  /* 0x0000df00ff017b82 */ /* 0x000fe20000000800 */
[----:B------:R-:W0:Y:S01]  /*0010*/  S2R R0, SR_CTAID.X ;  /* 0x0000000000007919 */ /* 0x000e220000002500 */
[----:B------:R-:W1:Y:S01]  /*0020*/  LDCU UR4, c[0x0][0x380] ;  /* 0x00007000ff0477ac */ /* 0x000e620008000800 */
[----:B------:R-:W2:Y:S01]  /*0030*/  LDCU.64 UR6, c[0x0][0x358] ;  /* 0x00006b00ff0677ac */ /* 0x000ea20008000a00 */
[----:B0-----:R-:W-:-:S05]  /*0040*/  IMAD.SHL.U32 R0, R0, 0x400, RZ ;  /* 0x0000040000007824 */ /* 0x001fca00078e00ff */
[----:B-1----:R-:W-:-:S04]  /*0050*/  IADD3 R8, PT, PT, -R0, UR4, RZ ;  /* 0x0000000400087c10 */ /* 0x002fc8000fffe1ff */
[----:B------:R-:W-:-:S13]  /*0060*/  ISETP.GT.U32.AND P0, PT, R8, 0x3ff, PT ;  /* 0x000003ff0800780c */ /* 0x000fda0003f04070 */
[----:B--2---:R-:W-:Y:S05]  /*0070*/  @P0 BRA `(.L_x_3683) ;  /* 0x000001b000740947 */ /* 0x004fea0003800000 */
[----:B------:R-:W0:Y:S01]  /*0080*/  S2R R9, SR_TID.X ;  /* 0x0000000000097919 */ /* 0x000e220000002100 */
[----:B------:R-:W1:Y:S01]  /*0090*/  LDC.64 R10, c[0x0][0x390] ;  /* 0x0000e400ff0a7b82 */ /* 0x000e620000000a00 */
[----:B------:R-:W-:Y:S02]  /*00a0*/  CS2R R40, SRZ ;  /* 0x0000000000287805 */ /* 0x000fe4000001ff00 */
[----:B------:R-:W-:Y:S02]  /*00b0*/  CS2R R38, SRZ ;  /* 0x0000000000267805 */ /* 0x000fe4000001ff00 */
[----:B------:R-:W-:-:S03]  /*00c0*/  CS2R R36, SRZ ;  /* 0x0000000000247805 */ /* 0x000fc6000001ff00 */
[----:B------:R-:W2:Y:S08]  /*00d0*/  LDC.64 R12, c[0x0][0x398] ;  /* 0x0000e600ff0c7b82 */ /* 0x000eb00000000a00 */
[----:B------:R-:W3:Y:S08]  /*00e0*/  LDC.64 R4, c[0x0][0x390] ;  /* 0x0000e400ff047b82 */ /* 0x000ef00000000a00 */
[----:B------:R-:W4:Y:S01]  /*00f0*/  LDC.64 R6, c[0x0][0x398] ;  /* 0x0000e600ff067b82 */ /* 0x000f220000000a00 */
[----:B0-----:R-:W-:Y:S01]  /*0100*/  ISETP.GE.U32.AND P0, PT, R9, R8, PT ;  /* 0x000000080900720c */ /* 0x001fe20003f06070 */
[----:B------:R-:W-:-:S06]  /*0110*/  IMAD.MOV.U32 R3, RZ, RZ, R9 ;  /* 0x000000ffff037224 */ /* 0x000fcc00078e0009 */
[----:B------:R-:W0:Y:S08]  /*0120*/  LDC.64 R16, c[0x0][0x390] ;  /* 0x0000e400ff107b82 */ /* 0x000e300000000a00 */
[----:B------:R-:W0:Y:S01]  /*0130*/  LDC.64 R56, c[0x0][0x398] ;  /* 0x0000e600ff387b82 */ /* 0x000e220000000a00 */
[----:B------:R-:W-:-:S05]  /*0140*/  @!P0 VIADD R3, R9, 0x80 ;  /* 0x0000008009038836 */ /* 0x000fca0000000000 */
[C---:B------:R-:W-:Y:S02]  /*0150*/  ISETP.GE.U32.AND P6, PT, R3.reuse, R8, PT ;  /* 0x000000080300720c */ /* 0x040fe40003fc6070 */
[----:B------:R-:W0:Y:S08]  /*0160*/  LDC.64 R24, c[0x0][0x390] ;  /* 0x0000e400ff187b82 */ /* 0x000e300000000a00 */
[----:B------:R-:W0:Y:S03]  /*0170*/  LDC.64 R20, c[0x0][0x390] ;  /* 0x0000e400ff147b82 */ /* 0x000e260000000a00 */
[----:B------:R-:W-:Y:S01]  /*0180*/  @!P6 IMAD.IADD R15, R0, 0x1, R3 ;  /* 0x00000001000fe824 */ /* 0x000fe200078e0203 */
[----:B------:R-:W-:-:S03]  /*0190*/  @!P6 IADD3 R3, PT, PT, R3, 0x80, RZ ;  /* 0x000000800303e810 */ /* 0x000fc60007ffe0ff */
[----:B-1----:R-:W-:Y:S01]  /*01a0*/  @!P6 IMAD.WIDE.U32 R10, R15, 0x8, R10 ;  /* 0x000000080f0ae825 */ /* 0x002fe200078e000a */
[----:B------:R-:W-:Y:S01]  /*01b0*/  ISETP.GE.U32.AND P5, PT, R3, R8, PT ;  /* 0x000000080300720c */ /* 0x000fe20003fa6070 */
[----:B------:R-:W1:Y:S02]  /*01c0*/  LDC.64 R18, c[0x0][0x398] ;  /* 0x0000e600ff127b82 */ /* 0x000e640000000a00 */
[----:B--2---:R-:W-:Y:S01]  /*01d0*/  @!P6 IMAD.WIDE.U32 R12, R15, 0x8, R12 ;  /* 0x000000080f0ce825 */ /* 0x004fe200078e000c */
[----:B------:R-:W5:Y:S04]  /*01e0*/  @!P6 LDG.E.64 R40, desc[UR6][R10.64] ;  /* 0x000000060a28e981 */ /* 0x000f68000c1e1b00 */
[----:B------:R-:W5:Y:S01]  /*01f0*/  @!P6 LDG.E.64 R38, desc[UR6][R12.64] ;  /* 0x000000060c26e981 */ /* 0x000f62000c1e1b00 */
[----:B------:R-:W2:Y:S04]  /*0200*/  LDC.64 R22, c[0x0][0x398] ;  /* 0x0000e600ff167b82 */ /* 0x000ea80000000a00 */
[----:B------:R-:W-:-:S02]  /*0210*/  @!P5 IMAD.IADD R29, R0, 0x1, R3 ;  /* 0x00000001001dd824 */ /* 0x000fc400078e0203 */
[----:B------:R-:W-:Y:S02]  /*0220*/  @!P5 VIADD R3, R3, 0x80 ;  /* 0x000000800303d836 */ /* 0x000fe40000000000 */
[----:B---3--:R-:W-:Y:S01]  /*0230*/  @!P5 IMAD.WIDE.U32 R14, R29, 0x8, R4 ;  /* 0x000000081d0ed825 */ /* 0x008fe200078e0004 */
[----:B------:R-:W3:Y:S02]  /*0240*/  LDC.64 R26, c[0x0][0x398] ;  /* 0x0000e600ff1a7b82 */ /* 0x000ee40000000a00 */
[----:B------:R-:W-:Y:S01]  /*0250*/  ISETP.GE.U32.AND P4, PT, R3, R8, PT ;  /* 0x000000080300720c */ /* 0x000fe20003f86070 */
[----:B----4-:R-:W-:Y:S01]  /*0260*/  @!P5 IMAD.WIDE.U32 R28, R29, 0x8, R6 ;  /* 0x000000081d1cd825 */ /* 0x010fe200078e0006 */
[----:B------:R4:W5:Y:S04]  /*0270*/  @!P5 LDG.E.64 R36, desc[UR6][R14.64] ;  /* 0x000000060e24d981 */ /* 0x000968000c1e1b00 */
[----:B------:R-:W1:Y:S07]  /*0280*/  LDC.64 R6, c[0x0][0x390] ;  /* 0x0000e400ff067b82 */ /* 0x000e6e0000000a00 */
[----:B------:R-:W-:Y:S01]  /*0290*/  @!P4 IMAD.IADD R45, R0, 0x1, R3 ;  /* 0x00000001002dc824 */ /* 0x000fe200078e0203 */
[----:B----4-:R-:W4:Y:S01]  /*02a0*/  LDC.64 R14, c[0x0][0x398] ;  /* 0x0000e600ff0e7b82 */ /* 0x010f220000000a00 */
[----:B------:R-:W-:-:S05]  /*02b0*/  @!P4 VIADD R3, R3, 0x80 ;  /* 0x000000800303c836 */ /* 0x000fca0000000000 */
[C---:B------:R-:W-:Y:S02]  /*02c0*/  ISETP.GE.U32.AND P3, PT, R3.reuse, R8, PT ;  /* 0x000000080300720c */ /* 0x040fe40003f66070 */
[----:B------:R-:W4:Y:S08]  /*02d0*/  LDC.64 R12, c[0x0][0x390] ;  /* 0x0000e400ff0c7b82 */ /* 0x000f300000000a00 */
[----:B------:R-:W4:Y:S03]  /*02e0*/  LDC.64 R10, c[0x0][0x398] ;  /* 0x0000e600ff0a7b82 */ /* 0x000f260000000a00 */
[----:B------:R-:W-:Y:S01]  /*02f0*/  @!P3 IADD3 R49, PT, PT, R0, R3, RZ ;  /* 0x000000030031b210 */ /* 0x000fe20007ffe0ff */
[----:B------:R-:W-:-:S05]  /*0300*/  @!P3 VIADD R3, R3, 0x80 ;  /* 0x000000800303b836 */ /* 0x000fca0000000000 */
[----:B------:R-:W-:-:S13]  /*0310*/  ISETP.GE.U32.AND P2, PT, R3, R8, PT ;  /* 0x000000080300720c */ /* 0x000fda0003f46070 */
[----:B------:R-:W-:Y:S02]  /*0320*/  @!P2 IMAD.IADD R2, R0, 0x1, R3 ;  /* 0x000000010002a824 */ /* 0x000fe400078e0203 */
[----:B------:R-:W-:-:S05]  /*0330*/  @!P2 VIADD R3, R3, 0x80 ;  /* 0x000000800303a836 */ /* 0x000fca0000000000 */
[----:B------:R-:W-:Y:S01]  /*0340*/  ISETP.GE.U32.AND P1, PT, R3, R8, PT ;  /* 0x000000080300720c */ /* 0x000fe20003f26070 */
[----:B0-----:R-:W-:Y:S02]  /*0350*/  @!P4 IMAD.WIDE.U32 R42, R45, 0x8, R16 ;  /* 0x000000082d2ac825 */ /* 0x001fe400078e0010 */
[----:B------:R-:W0:Y:S10]  /*0360*/  LDC.64 R16, c[0x0][0x390] ;  /* 0x0000e400ff107b82 */ /* 0x000e340000000a00 */
[----:B------:R-:W-:Y:S01]  /*0370*/  @!P1 IMAD.IADD R4, R0, 0x1, R3 ;  /* 0x0000000100049824 */ /* 0x000fe200078e0203 */
[----:B------:R-:W-:-:S04]  /*0380*/  @!P1 IADD3 R3, PT, PT, R3, 0x80, RZ ;  /* 0x0000008003039810 */ /* 0x000fc80007ffe0ff */
[----:B------:R-:W-:Y:S02]  /*0390*/  ISETP.GE.U32.AND P6, PT, R3, R8, PT ;  /* 0x000000080300720c */ /* 0x000fe40003fc6070 */
[----:B------:R-:W-:Y:S02]  /*03a0*/  CS2R R34, SRZ ;  /* 0x0000000000227805 */ /* 0x000fe4000001ff00 */
[----:B------:R-:W-:Y:S01]  /*03b0*/  CS2R R32, SRZ ;  /* 0x0000000000207805 */ /* 0x000fe2000001ff00 */
[----:B-1----:R-:W-:-:S03]  /*03c0*/  @!P1 IMAD.WIDE.U32 R54, R4, 0x8, R6 ;  /* 0x0000000804369825 */ /* 0x002fc600078e0006 */
[----:B------:R1:W5:Y:S01]  /*03d0*/  @!P5 LDG.E.64 R34, desc[UR6][R28.64] ;  /* 0x000000061c22d981 */ /* 0x000362000c1e1b00 */
[----:B------:R-:W-:Y:S01]  /*03e0*/  @!P1 IMAD.WIDE.U32 R56, R4, 0x8, R56 ;  /* 0x0000000804389825 */ /* 0x000fe200078e0038 */
[----:B------:R-:W-:Y:S02]  /*03f0*/  CS2R R30, SRZ ;  /* 0x00000000001e7805 */ /* 0x000fe4000001ff00 */
[----:B------:R2:W5:Y:S01]  /*0400*/  @!P4 LDG.E.64 R32, desc[UR6][R42.64] ;  /* 0x000000062a20c981 */ /* 0x000562000c1e1b00 */
[C---:B------:R-:W-:Y:S02]  /*0410*/  @!P6 IMAD.IADD R7, R0.reuse, 0x1, R3 ;  /* 0x000000010007e824 */ /* 0x040fe400078e0203 */
[----:B-1----:R-:W-:Y:S02]  /*0420*/  @!P0 IMAD.IADD R29, R0, 0x1, R9 ;  /* 0x00000001001d8824 */ /* 0x002fe400078e0209 */
[----:B------:R-:W-:Y:S01]  /*0430*/  @!P3 IMAD.WIDE.U32 R46, R49, 0x8, R24 ;  /* 0x00000008312eb825 */ /* 0x000fe200078e0018 */
[----:B------:R-:W-:-:S02]  /*0440*/  CS2R R24, SRZ ;  /* 0x0000000000187805 */ /* 0x000fc4000001ff00 */
[----:B--2---:R-:W-:Y:S01]  /*0450*/  CS2R R42, SRZ ;  /* 0x00000000002a7805 */ /* 0x004fe2000001ff00 */
[----:B------:R-:W-:Y:S01]  /*0460*/  @!P2 IMAD.WIDE.U32 R50, R2, 0x8, R20 ;  /* 0x000000080232a825 */ /* 0x000fe200078e0014 */
[----:B------:R-:W-:-:S03]  /*0470*/  CS2R R20, SRZ ;  /* 0x0000000000147805 */ /* 0x000fc6000001ff00 */
[----:B------:R-:W-:Y:S01]  /*0480*/  @!P2 IMAD.WIDE.U32 R52, R2, 0x8, R18 ;  /* 0x000000080234a825 */ /* 0x000fe200078e0012 */
[----:B------:R-:W-:-:S03]  /*0490*/  CS2R R18, SRZ ;  /* 0x0000000000127805 */ /* 0x000fc6000001ff00 */
[----:B0-----:R-:W-:Y:S01]  /*04a0*/  @!P6 IMAD.WIDE.U32 R4, R7, 0x8, R16 ;  /* 0x000000080704e825 */ /* 0x001fe200078e0010 */
[----:B------:R-:W-:Y:S01]  /*04b0*/  CS2R R16, SRZ ;  /* 0x0000000000107805 */ /* 0x000fe2000001ff00 */
[----:B------:R0:W5:Y:S02]  /*04c0*/  @!P2 LDG.E.64 R20, desc[UR6][R52.64] ;  /* 0x000000063414a981 */ /* 0x000164000c1e1b00 */
[----:B------:R-:W-:Y:S01]  /*04d0*/  @!P4 IMAD.WIDE.U32 R44, R45, 0x8, R22 ;  /* 0x000000082d2cc825 */ /* 0x000fe200078e0016 */
[----:B------:R-:W-:Y:S01]  /*04e0*/  CS2R R22, SRZ ;  /* 0x0000000000167805 */ /* 0x000fe2000001ff00 */
[----:B------:R0:W5:Y:S02]  /*04f0*/  @!P1 LDG.E.64 R18, desc[UR6][R54.64] ;  /* 0x0000000636129981 */ /* 0x000164000c1e1b00 */
[----:B---3--:R-:W-:Y:S01]  /*0500*/  @!P3 IMAD.WIDE.U32 R48, R49, 0x8, R26 ;  /* 0x000000083130b825 */ /* 0x008fe200078e001a */
[----:B------:R-:W-:Y:S01]  /*0510*/  CS2R R26, SRZ ;  /* 0x00000000001a7805 */ /* 0x000fe2000001ff00 */
[----:B------:R0:W5:Y:S02]  /*0520*/  @!P4 LDG.E.64 R30, desc[UR6][R44.64] ;  /* 0x000000062c1ec981 */ /* 0x000164000c1e1b00 */
[----:B----4-:R-:W-:Y:S01]  /*0530*/  @!P6 IMAD.WIDE.U32 R6, R7, 0x8, R14 ;  /* 0x000000080706e825 */ /* 0x010fe200078e000e */
[----:B------:R-:W-:Y:S01]  /*0540*/  CS2R R14, SRZ ;  /* 0x00000000000e7805 */ /* 0x000fe2000001ff00 */
[----:B------:R0:W5:Y:S02]  /*0550*/  @!P3 LDG.E.64 R24, desc[UR6][R48.64] ;  /* 0x000000063018b981 */ /* 0x000164000c1e1b00 */
[C---:B------:R-:W-:Y:S01]  /*0560*/  @!P0 IMAD.WIDE.U32 R2, R29.reuse, 0x8, R12 ;  /* 0x000000081d028825 */ /* 0x040fe200078e000c */
[----:B------:R-:W-:Y:S01]  /*0570*/  CS2R R12, SRZ ;  /* 0x00000000000c7805 */ /* 0x000fe2000001ff00 */
[----:B------:R0:W5:Y:S02]  /*0580*/  @!P3 LDG.E.64 R26, desc[UR6][R46.64] ;  /* 0x000000062e1ab981 */ /* 0x000164000c1e1b00 */
[----:B------:R-:W-:Y:S01]  /*0590*/  @!P0 IMAD.WIDE.U32 R10, R29, 0x8, R10 ;  /* 0x000000081d0a8825 */ /* 0x000fe200078e000a */
[----:B------:R-:W-:Y:S01]  /*05a0*/  CS2R R28, SRZ ;  /* 0x00000000001c7805 */ /* 0x000fe2000001ff00 */
[----:B------:R0:W5:Y:S04]  /*05b0*/  @!P2 LDG.E.64 R22, desc[UR6][R50.64] ;  /* 0x000000063216a981 */ /* 0x000168000c1e1b00 */
[----:B------:R0:W5:Y:S04]  /*05c0*/  @!P1 LDG.E.64 R16, desc[UR6][R56.64] ;  /* 0x0000000638109981 */ /* 0x000168000c1e1b00 */
[----:B------:R0:W5:Y:S04]  /*05d0*/  @!P6 LDG.E.64 R14, desc[UR6][R4.64] ;  /* 0x00000006040ee981 */ /* 0x000168000c1e1b00 */
[----:B------:R0:W5:Y:S04]  /*05e0*/  @!P6 LDG.E.64 R12, desc[UR6][R6.64] ;  /* 0x00000006060ce981 */ /* 0x000168000c1e1b00 */
[----:B------:R0:W5:Y:S04]  /*05f0*/  @!P0 LDG.E.64 R42, desc[UR6][R2.64] ;  /* 0x00000006022a8981 */ /* 0x000168000c1e1b00 */
[----:B------:R0:W5:Y:S01]  /*0600*/  @!P0 LDG.E.64 R28, desc[UR6][R10.64] ;  /* 0x000000060a1c8981 */ /* 0x000162000c1e1b00 */
[----:B------:R-:W-:Y:S04]  /*0610*/  BSSY.RECONVERGENT B1, `(.L_x_3684) ;  /* 0x000034a000017945 */ /* 0x000fe80003800200 */
[----:B------:R-:W-:Y:S05]  /*0620*/  @P0 BRA `(.L_x_3685) ;  /* 0x0000003400200947 */ /* 0x000fea0003800000 */
[----:B------:R-:W-:Y:S01]  /*0630*/  IMAD.MOV.U32 R62, RZ, RZ, 0x652b82fe ;  /* 0x652b82feff3e7424 */ /* 0x000fe200078e00ff */
[----:B0-----:R-:W-:Y:S01]  /*0640*/  MOV R2, 0xfefa39ef ;  /* 0xfefa39ef00027802 */ /* 0x001fe20000000f00 */
        /* <DEDUP_REMOVED lines=120> */
.L_x_3687:
[----:B------:R-:W-:Y:S05]  /*0dd0*/  BSYNC.RECONVERGENT B0 ;  /* 0x0000000000007941 */ /* 0x000fea0003800200 */
.L_x_3686:
        /* <DEDUP_REMOVED lines=95> */
.L_x_3689:
[----:B------:R-:W-:Y:S05]  /*13d0*/  BSYNC.RECONVERGENT B0 ;  /* 0x0000000000007941 */ /* 0x000fea0003800200 */
.L_x_3688:
[C---:B--2---:R-:W-:Y:S01]  /*13e0*/  FSETP.GEU.FTZ.AND P0, PT, R57.reuse, 1.7916666269302368164, PT ;  /* 0x3fe555553900780b */ /* 0x044fe20003f1e000 */
[----:B------:R-:W-:Y:S01]  /*13f0*/  BSSY.RECONVERGENT B2, `(.L_x_3690) ;  /* 0x0000147000027945 */ /* 0x000fe20003800200 */
[----:B------:R-:W-:Y:S01]  /*1400*/  FSETP.GT.FTZ.AND P1, PT, R57, -1.6999999284744262695, PT ;  /* 0xbfd999993900780b */ /* 0x000fe20003f34000 */
[----:B-1----:R1:W2:Y:S03]  /*1410*/  DADD R54, R58, 1 ;  /* 0x3ff000003a367429 */ /* 0x0022a60000000000 */
[----:B------:R-:W-:-:S13]  /*1420*/  PLOP3.LUT P0, PT, P0, P1, PT, 0xf2, 0x2f ;  /* 0x00000000002f781c */ /* 0x000fda0000703e72 */
[----:B-12---:R-:W-:Y:S05]  /*1430*/  @P0 BRA `(.L_x_3691) ;  /* 0x0000000800100947 */ /* 0x006fea0003800000 */
[----:B------:R-:W1:Y:S01]  /*1440*/  DADD R10, R56, 2 ;  /* 0x40000000380a7429 */ /* 0x000e620000000000 */
[----:B------:R-:W-:Y:S01]  /*1450*/  IMAD.MOV.U32 R2, RZ, RZ, 0x1 ;  /* 0x00000001ff027424 */ /* 0x000fe200078e00ff */
        /* <DEDUP_REMOVED lines=50> */
[----:B------:R-:W-:Y:S05]  /*1780*/  CALL.REL.NOINC `($__internal_9_$__cuda_sm20_div_rn_f64_full) ;  /* 0x00000348009c7944 */ /* 0x000fea0003c00000 */
.L_x_3693:
[----:B------:R-:W-:Y:S05]  /*1790*/  BSYNC.RECONVERGENT B3 ;  /* 0x0000000000037941 */ /* 0x000fea0003800200 */
.L_x_3692:
        /* <DEDUP_REMOVED lines=78> */
.L_x_3691:
        /* <DEDUP_REMOVED lines=9> */
[----:B------:R-:W-:-:S03]  /*1d10*/  @!P0 IMAD.MOV.U32 R56, RZ, RZ, R4 ;  /* 0x000000ffff388224 */ /* 0x000fc600078e0004 */
[----:B------:R-:W-:-:S04]  /*1d20*/  IADD3 R0, PT, PT, R57, -0x1, RZ ;  /* 0xffffffff39007810 */ /* 0x000fc80007ffe0ff */
        /* <DEDUP_REMOVED lines=173> */
.L_x_3695:
[----:B------:R-:W-:Y:S01]  /*2800*/  MOV R2, 0x0 ;  /* 0x0000000000027802 */ /* 0x000fe20000000f00 */
[----:B------:R-:W-:Y:S01]  /*2810*/  IMAD.MOV.U32 R3, RZ, RZ, 0x7ff00000 ;  /* 0x7ff00000ff037424 */ /* 0x000fe200078e00ff */
[----:B------:R-:W-:-:S05]  /*2820*/  LOP3.LUT P0, RZ, R5, 0x7fffffff, RZ, 0xc0, !PT ;  /* 0x7fffffff05ff7812 */ /* 0x000fca000780c0ff */
[----:B------:R-:W0:Y:S02]  /*2830*/  DFMA R4, R4, R2, +INF ;  /* 0x7ff000000404742b */ /* 0x000e240000000002 */
[----:B0-----:R-:W-:Y:S02]  /*2840*/  FSEL R6, R4, RZ, P0 ;  /* 0x000000ff04067208 */ /* 0x001fe40000000000 */
[----:B------:R-:W-:-:S07]  /*2850*/  FSEL R7, R5, -QNAN , P0 ;  /* 0xfff0000005077808 */ /* 0x000fce0000000000 */
.L_x_3694:
[----:B------:R-:W-:Y:S05]  /*2860*/  BSYNC.RECONVERGENT B2 ;  /* 0x0000000000027941 */ /* 0x000fea0003800200 */
.L_x_3690:
        /* <DEDUP_REMOVED lines=159> */
.L_x_3697:
[----:B------:R-:W-:Y:S01]  /*3260*/  MOV R4, 0x420afc3d ;  /* 0x420afc3d00047802 */ /* 0x000fe20000000f00 */
[----:B------:R-:W-:Y:S01]  /*3270*/  IMAD.MOV.U32 R5, RZ, RZ, 0x3f14359f ;  /* 0x3f14359fff057424 */ /* 0x000fe200078e00ff */
        /* <DEDUP_REMOVED lines=81> */
.L_x_3698:
[----:B------:R-:W-:Y:S05]  /*3790*/  BSYNC.RECONVERGENT B0 ;  /* 0x0000000000007941 */ /* 0x000fea0003800200 */
.L_x_3696:
        /* <DEDUP_REMOVED lines=27> */
[----:B------:R-:W-:Y:S01]  /*3950*/  IMAD.MOV.U32 R4, RZ, RZ, R54 ;  /* 0x000000ffff047224 */ /* 0x000fe200078e0036 */
[----:B------:R-:W-:Y:S02]  /*3960*/  MOV R5, R55 ;  /* 0x0000003700057202 */ /* 0x000fe40000000f00 */
[----:B------:R-:W-:Y:S01]  /*3970*/  MOV R0, 0x39a0 ;  /* 0x000039a000007802 */ /* 0x000fe20000000f00 */
[----:B------:R-:W-:-:S07]  /*3980*/  VIADD R2, R2, 0xfff00000 ;  /* 0xfff0000002027836 */ /* 0x000fce0000000000 */
[----:B-1----:R-:W-:Y:S05]  /*3990*/  CALL.REL.NOINC `($__internal_8_$__cuda_sm20_dblrcp_rn_slowpath_v3) ;  /* 0x00000320008c7944 */ /* 0x002fea0003c00000 */
.L_x_3700:
[----:B------:R-:W-:Y:S05]  /*39a0*/  BSYNC.RECONVERGENT B2 ;  /* 0x0000000000027941 */ /* 0x000fea0003800200 */
.L_x_3699:
        /* <DEDUP_REMOVED lines=16> */
.L_x_3685:
[----:B------:R-:W-:Y:S05]  /*3ab0*/  BSYNC.RECONVERGENT B1 ;  /* 0x0000000000017941 */ /* 0x000fea0003800200 */
.L_x_3684:
[----:B------:R-:W3:Y:S01]  /*3ac0*/  S2UR UR4, SR_CTAID.X ;  /* 0x00000000000479c3 */ /* 0x000ee20000002500 */
[----:B------:R-:W3:Y:S01]  /*3ad0*/  LDCU UR5, c[0x0][0x380] ;  /* 0x00007000ff0577ac */ /* 0x000ee20008000800 */
[----:B------:R-:W-:Y:S01]  /*3ae0*/  VIADD R9, R9, 0x80 ;  /* 0x0000008009097836 */ /* 0x000fe20000000000 */
[----:B------:R-:W-:Y:S01]  /*3af0*/  BSSY.RECONVERGENT B1, `(.L_x_3701) ;  /* 0x0000349000017945 */ /* 0x000fe20003800200 */
[----:B---3--:R-:W-:-:S06]  /*3b00*/  UIMAD UR4, UR4, -0x400, UR5 ;  /* 0xfffffc00040478a4 */ /* 0x008fcc000f8e0205 */
[----:B------:R-:W-:-:S13]  /*3b10*/  ISETP.GE.U32.AND P0, PT, R9, UR4, PT ;  /* 0x0000000409007c0c */ /* 0x000fda000bf06070 */
[----:B------:R-:W-:Y:S05]  /*3b20*/  @P0 BRA `(.L_x_3702) ;  /* 0x0000003400140947 */ /* 0x000fea0003800000 */
[----:B0-----:R-:W-:Y:S01]  /*3b30*/  IMAD.MOV.U32 R6, RZ, RZ, 0x652b82fe ;  /* 0x652b82feff067424 */ /* 0x001fe200078e00ff */
[----:B------:R-:W-:Y:S01]  /*3b40*/  MOV R7, 0x3ff71547 ;  /* 0x3ff7154700077802 */ /* 0x000fe20000000f00 */
[----:B-1----:R-:W-:Y:S01]  /*3b50*/  IMAD.MOV.U32 R2, RZ, RZ, -0x105c611 ;  /* 0xfefa39efff027424 */ /* 0x002fe200078e00ff */
[----:B------:R-:W-:Y:S01]  /*3b60*/  MOV R5, 0x3c7abc9e ;  /* 0x3c7abc9e00057802 */ /* 0x000fe20000000f00 */
[----:B------:R-:W-:Y:S01]  /*3b70*/  IMAD.MOV.U32 R3, RZ, RZ, 0x3fe62e42 ;  /* 0x3fe62e42ff037424 */ /* 0x000fe200078e00ff */
[----:B-----5:R-:W-:Y:S01]  /*3b80*/  MOV R43, 0x3e928af3 ;  /* 0x3e928af3002b7802 */ /* 0x020fe20000000f00 */
[----:B------:R-:W-:Y:S01]  /*3b90*/  IMAD.MOV.U32 R4, RZ, RZ, 0x3b39803f ;  /* 0x3b39803fff047424 */ /* 0x000fe200078e00ff */
[----:B------:R-:W0:Y:S01]  /*3ba0*/  DFMA R6, R38, -R6, 6.75539944105574400000e+15 ;  /* 0x433800002606742b */ /* 0x000e220000000806 */
[----:B------:R-:W-:Y:S01]  /*3bb0*/  IMAD.MOV.U32 R10, RZ, RZ, 0x69ce2bdf ;  /* 0x69ce2bdfff0a7424 */ /* 0x000fe200078e00ff */
[----:B------:R-:W-:Y:S01]  /*3bc0*/  BSSY.RECONVERGENT B0, `(.L_x_3703) ;  /* 0x0000079000007945 */ /* 0x000fe20003800200 */
[----:B------:R-:W-:-:S02]  /*3bd0*/  IMAD.MOV.U32 R11, RZ, RZ, 0x3e5ade15 ;  /* 0x3e5ade15ff0b7424 */ /* 0x000fc400078e00ff */
[----:B------:R-:W-:-:S15]  /*3be0*/  IMAD.MOV.U32 R42, RZ, RZ, -0x35dec16 ;  /* 0xfca213eaff2a7424 */ /* 0x000fde00078e00ff */
[----:B------:R-:W-:-:S15]  /*3bf0*/  NOP ;  /* 0x0000000000007918 */ /* 0x000fde0000000000 */
[----:B------:R-:W-:-:S15]  /*3c00*/  NOP ;  /* 0x0000000000007918 */ /* 0x000fde0000000000 */
[----:B------:R-:W-:-:S14]  /*3c10*/  NOP ;  /* 0x0000000000007918 */ /* 0x000fdc0000000000 */
        /* <DEDUP_REMOVED lines=54> */
[----:B-1----:R0:W-:Y:S02]  /*3f80*/  DFMA R58, R54, R56, R52 ;  /* 0x00000038363a722b */ /* 0x0021e40000000034 */
[----:B0-----:R-:W-:Y:S02]  /*3f90*/  IMAD.MOV.U32 R56, RZ, RZ, 0x55555511 ;  /* 0x55555511ff387424 */ /* 0x001fe400078e00ff */
[----:B------:R-:W-:-:S15]  /*3fa0*/  IMAD.MOV.U32 R57, RZ, RZ, 0x3fc55555 ;  /* 0x3fc55555ff397424 */ /* 0x000fde00078e00ff */
[----:B------:R-:W-:-:S15]  /*3fb0*/  NOP ;  /* 0x0000000000007918 */ /* 0x000fde0000000000 */
[----:B------:R-:W-:-:S15]  /*3fc0*/  NOP ;  /* 0x0000000000007918 */ /* 0x000fde0000000000 */
[----:B------:R-:W-:-:S15]  /*3fd0*/  NOP ;  /* 0x0000000000007918 */ /* 0x000fde0000000000 */
[----:B------:R-:W0:Y:S02]  /*3fe0*/  DADD R62, -RZ, -R38 ;  /* 0x00000000ff3e7229 */ /* 0x000e240000000926 */
[----:B0-----:R-:W-:-:S05]  /*3ff0*/  IMAD.MOV.U32 R0, RZ, RZ, R63 ;  /* 0x000000ffff007224 */ /* 0x001fca00078e003f */
[----:B------:R-:W-:-:S15]  /*4000*/  FSETP.GEU.FTZ.AND P0, PT, |R0|, 4.1917929649353027344, PT ;  /* 0x4086232b0000780b */ /* 0x000fde0003f1e200 */
[----:B------:R-:W-:-:S15]  /*4010*/  NOP ;  /* 0x0000000000007918 */ /* 0x000fde0000000000 */
[----:B------:R-:W-:-:S15]  /*4020*/  NOP ;  /* 0x0000000000007918 */ /* 0x000fde0000000000 */
[----:B------:R-:W-:-:S12]  /*4030*/  NOP ;  /* 0x0000000000007918 */ /* 0x000fd80000000000 */
[----:B------:R0:W1:Y:S02]  /*4040*/  DFMA R60, R54, R58, R56 ;  /* 0x0000003a363c722b */ /* 0x0000640000000038 */
        /* <DEDUP_REMOVED lines=17> */
[----:B0-----:R-:W-:Y:S01]  /*4160*/  IMAD.MOV.U32 R60, RZ, RZ, 0x652b82fe ;  /* 0x652b82feff3c7424 */ /* 0x001fe200078e00ff */
[----:B-1----:R-:W-:Y:S01]  /*4170*/  LEA R63, R6, R65, 0x14 ;  /* 0x00000041063f7211 */ /* 0x002fe200078ea0ff */
[----:B------:R-:W-:Y:S02]  /*4180*/  IMAD.MOV.U32 R61, RZ, RZ, 0x3ff71547 ;  /* 0x3ff71547ff3d7424 */ /* 0x000fe400078e00ff */
[----:B------:R-:W-:-:S15]  /*4190*/  IMAD.MOV.U32 R62, RZ, RZ, R64 ;  /* 0x000000ffff3e7224 */ /* 0x000fde00078e0040 */
[----:B------:R-:W-:-:S15]  /*41a0*/  NOP ;  /* 0x0000000000007918 */ /* 0x000fde0000000000 */
[----:B------:R-:W-:-:S15]  /*41b0*/  NOP ;  /* 0x0000000000007918 */ /* 0x000fde0000000000 */
[----:B------:R-:W-:-:S13]  /*41c0*/  NOP ;  /* 0x0000000000007918 */ /* 0x000fda0000000000 */
        /* <DEDUP_REMOVED lines=24> */
.L_x_3704:
[----:B------:R-:W-:Y:S05]  /*4350*/  BSYNC.RECONVERGENT B0 ;  /* 0x0000000000007941 */ /* 0x000fea0003800200 */
.L_x_3703:
        /* <DEDUP_REMOVED lines=83> */
.L_x_3706:
[----:B------:R-:W-:Y:S05]  /*4890*/  BSYNC.RECONVERGENT B0 ;  /* 0x0000000000007941 */ /* 0x000fea0003800200 */
.L_x_3705:
[C---:B---3--:R-:W-:Y:S01]  /*48a0*/  FSETP.GEU.FTZ.AND P1, PT, R55.reuse, 1.7916666269302368164, PT ;  /* 0x3fe555553700780b */ /* 0x048fe20003f3e000 */
[----:B------:R-:W-:Y:S01]  /*48b0*/  BSSY.RECONVERGENT B2, `(.L_x_3707) ;  /* 0x0000148000027945 */ /* 0x000fe20003800200 */
[----:B------:R-:W-:Y:S01]  /*48c0*/  FSETP.GT.FTZ.AND P0, PT, R55, -1.6999999284744262695, PT ;  /* 0xbfd999993700780b */ /* 0x000fe20003f14000 */
[----:B-1----:R1:W3:-:S12]  /*48d0*/  DADD R42, R62, 1 ;  /* 0x3ff000003e2a7429 */ /* 0x0022d80000000000 */
[----:B-1-3--:R-:W-:Y:S05]  /*48e0*/  @P0 BRA !P1, `(.L_x_3708) ;  /* 0x0000000c00040947 */ /* 0x00afea0004800000 */
        /* <DEDUP_REMOVED lines=193> */
.L_x_3708:
        /* <DEDUP_REMOVED lines=50> */
[----:B------:R-:W-:Y:S02]  /*5820*/  IMAD.MOV.U32 R2, RZ, RZ, R54 ;  /* 0x000000ffff027224 */ /* 0x000fe400078e0036 */
[----:B------:R-:W-:-:S07]  /*5830*/  IMAD.MOV.U32 R3, RZ, RZ, R55 ;  /* 0x000000ffff037224 */ /* 0x000fce00078e0037 */
[----:B--2---:R-:W-:Y:S05]  /*5840*/  CALL.REL.NOINC `($__internal_9_$__cuda_sm20_div_rn_f64_full) ;  /* 0x00000308006c7944 */ /* 0x004fea0003c00000 */
.L_x_3711:
[----:B------:R-:W-:Y:S05]  /*5850*/  BSYNC.RECONVERGENT B3 ;  /* 0x0000000000037941 */ /* 0x000fea0003800200 */
.L_x_3710:
        /* <DEDUP_REMOVED lines=77> */
.L_x_3709:
[----:B------:R-:W-:Y:S05]  /*5d30*/  BSYNC.RECONVERGENT B2 ;  /* 0x0000000000027941 */ /* 0x000fea0003800200 */
.L_x_3707:
        /* <DEDUP_REMOVED lines=131> */
[----:B0-----:R-:W0:Y:S02]  /*6570*/  DADD R4, -R8, 2 ;  /* 0x4000000008047429 */ /* 0x001e240000000100 */
[----:B0-----:R-:W0:Y:S01]  /*6580*/  MUFU.RCP64H R9, R5 ;  /* 0x0000000500097308 */ /* 0x001e220000001800 */
[----:B------:R-:W-:-:S15]  /*6590*/  IMAD.MOV.U32 R8, RZ, RZ, RZ ;  /* 0x000000ffff087224 */ /* 0x000fde00078e00ff */
[----:B------:R-:W-:-:S15]  /*65a0*/  NOP ;  /* 0x0000000000007918 */ /* 0x000fde0000000000 */
[----:B------:R-:W-:-:S15]  /*65b0*/  NOP ;  /* 0x0000000000007918 */ /* 0x000fde0000000000 */
[----:B------:R-:W-:-:S15]  /*65c0*/  NOP ;  /* 0x0000000000007918 */ /* 0x000fde0000000000 */
[----:B------:R-:W-:-:S01]  /*65d0*/  NOP ;  /* 0x0000000000007918 */ /* 0x000fc20000000000 */
        /* <DEDUP_REMOVED lines=21> */
.L_x_3713:
        /* <DEDUP_REMOVED lines=77> */
[----:B-1----:R-:W0:-:S15]  /*6c00*/  DFMA R4, R2, R4, RZ ;  /* 0x000000040204722b */ /* 0x002e1e00000000ff */
[----:B------:R-:W-:-:S15]  /*6c10*/  NOP ;  /* 0x0000000000007918 */ /* 0x000fde0000000000 */
[----:B------:R-:W-:-:S15]  /*6c20*/  NOP ;  /* 0x0000000000007918 */ /* 0x000fde0000000000 */
[----:B------:R-:W-:-:S15]  /*6c30*/  NOP ;  /* 0x0000000000007918 */ /* 0x000fde0000000000 */
[----:B------:R-:W-:-:S04]  /*6c40*/  NOP ;  /* 0x0000000000007918 */ /* 0x000fc80000000000 */
[----:B0-----:R0:W1:Y:S02]  /*6c50*/  DFMA R8, R4, R6, R6 ;  /* 0x000000060408722b */ /* 0x0010640000000006 */
.L_x_3714:
[----:B------:R-:W-:Y:S05]  /*6c60*/  BSYNC.RECONVERGENT B0 ;  /* 0x0000000000007941 */ /* 0x000fea0003800200 */
.L_x_3712:
        /* <DEDUP_REMOVED lines=31> */
[----:B-12---:R-:W-:Y:S05]  /*6e60*/  CALL.REL.NOINC `($__internal_8_$__cuda_sm20_dblrcp_rn_slowpath_v3) ;  /* 0x000002ec00587944 */ /* 0x006fea0003c00000 */
.L_x_3716:
[----:B------:R-:W-:Y:S05]  /*6e70*/  BSYNC.RECONVERGENT B2 ;  /* 0x0000000000027941 */ /* 0x000fea0003800200 */
.L_x_3715:
        /* <DEDUP_REMOVED lines=15> */
[----:B0-----:R3:W4:Y:S02]  /*6f70*/  DMUL R40, R2, R40 ;  /* 0x0000002802287228 */ /* 0x0017240000000000 */
.L_x_3702:
[----:B------:R-:W-:Y:S05]  /*6f80*/  BSYNC.RECONVERGENT B1 ;  /* 0x0000000000017941 */ /* 0x000fea0003800200 */
.L_x_3701:
[----:B------:R-:W0:Y:S01]  /*6f90*/  S2R R9, SR_TID.X ;  /* 0x0000000000097919 */ /* 0x000e220000002100 */
[----:B------:R-:W1:Y:S01]  /*6fa0*/  S2UR UR4, SR_CTAID.X ;  /* 0x00000000000479c3 */ /* 0x000e620000002500 */
[----:B------:R-:W1:Y:S01]  /*6fb0*/  LDCU UR5, c[0x0][0x380] ;  /* 0x00007000ff0577ac */ /* 0x000e620008000800 */
[----:B------:R-:W-:Y:S01]  /*6fc0*/  BSSY.RECONVERGENT B1, `(.L_x_3717) ;  /* 0x000034e000017945 */ /* 0x000fe20003800200 */
[----:B-1----:R-:W-:Y:S01]  /*6fd0*/  UIMAD UR5, UR4, -0x400, UR5 ;  /* 0xfffffc00040578a4 */ /* 0x002fe2000f8e0205 */
[----:B0-----:R-:W-:-:S05]  /*6fe0*/  VIADD R0, R9, 0x100 ;  /* 0x0000010009007836 */ /* 0x001fca0000000000 */
[----:B------:R-:W-:-:S13]  /*6ff0*/  ISETP.GE.U32.AND P0, PT, R0, UR5, PT ;  /* 0x0000000500007c0c */ /* 0x000fda000bf06070 */
[----:B------:R-:W-:Y:S05]  /*7000*/  @P0 BRA `(.L_x_3718) ;  /* 0x0000003400240947 */ /* 0x000fea0003800000 */
[----:B------:R-:W-:Y:S01]  /*7010*/  IMAD.MOV.U32 R6, RZ, RZ, 0x652b82fe ;  /* 0x652b82feff067424 */ /* 0x000fe200078e00ff */
[----:B------:R-:W-:Y:S01]  /*7020*/  MOV R7, 0x3ff71547 ;  /* 0x3ff7154700077802 */ /* 0x000fe20000000f00 */
[----:B---3--:R-:W-:Y:S01]  /*7030*/  IMAD.MOV.U32 R2, RZ, RZ, -0x105c611 ;  /* 0xfefa39efff027424 */ /* 0x008fe200078e00ff */
        /* <DEDUP_REMOVED lines=96> */
[----:B0-----:R-:W-:Y:S01]  /*7640*/  IMAD.MOV.U32 R0, RZ, RZ, R61 ;  /* 0x000000ffff007224 */ /* 0x001fe200078e003d */
[----:B------:R-:W-:Y:S01]  /*7650*/  LEA R61, R6, R65, 0x14 ;  /* 0x00000041063d7211 */ /* 0x000fe200078ea0ff */
[----:B------:R-:W-:-:S03]  /*7660*/  IMAD.MOV.U32 R60, RZ, RZ, R64 ;  /* 0x000000ffff3c7224 */ /* 0x000fc600078e0040 */
[----:B------:R-:W-:-:S15]  /*7670*/  FSETP.GEU.FTZ.AND P0, PT, |R0|, 4.1917929649353027344, PT ;  /* 0x4086232b0000780b */ /* 0x000fde0003f1e200 */
[----:B------:R-:W-:-:S15]  /*7680*/  NOP ;  /* 0x0000000000007918 */ /* 0x000fde0000000000 */
[----:B------:R-:W-:-:S15]  /*7690*/  NOP ;  /* 0x0000000000007918 */ /* 0x000fde0000000000 */
[----:B------:R-:W-:-:S12]  /*76a0*/  NOP ;  /* 0x0000000000007918 */ /* 0x000fd80000000000 */
        /* <DEDUP_REMOVED lines=24> */
.L_x_3720:
[----:B------:R-:W-:Y:S05]  /*7830*/  BSYNC.RECONVERGENT B0 ;  /* 0x0000000000007941 */ /* 0x000fea0003800200 */
.L_x_3719:
        /* <DEDUP_REMOVED lines=83> */
.L_x_3722:
[----:B------:R-:W-:Y:S05]  /*7d70*/  BSYNC.RECONVERGENT B0 ;  /* 0x0000000000007941 */ /* 0x000fea0003800200 */
.L_x_3721:
[C---:B---3--:R-:W-:Y:S01]  /*7d80*/  FSETP.GEU.FTZ.AND P1, PT, R43.reuse, 1.7916666269302368164, PT ;  /* 0x3fe555552b00780b */ /* 0x048fe20003f3e000 */
[----:B------:R-:W-:Y:S01]  /*7d90*/  BSSY.RECONVERGENT B2, `(.L_x_3723) ;  /* 0x000014b000027945 */ /* 0x000fe20003800200 */
[----:B------:R-:W-:Y:S01]  /*7da0*/  FSETP.GT.FTZ.AND P0, PT, R43, -1.6999999284744262695, PT ;  /* 0xbfd999992b00780b */ /* 0x000fe20003f14000 */
[----:B-1----:R1:W3:-:S12]  /*7db0*/  DADD R38, R60, 1 ;  /* 0x3ff000003c267429 */ /* 0x0022d80000000000 */
[----:B-1-3--:R-:W-:Y:S05]  /*7dc0*/  @P0 BRA !P1, `(.L_x_3724) ;  /* 0x0000000c00100947 */ /* 0x00afea0004800000 */
[----:B------:R-:W1:Y:S01]  /*7dd0*/  DADD R42, R42, 1 ;  /* 0x3ff000002a2a7429 */ /* 0x000e620000000000 */
[----:B------:R-:W-:Y:S01]  /*7de0*/  IMAD.MOV.U32 R11, RZ, RZ, -0x3ff ;  /* 0xfffffc01ff0b7424 */ /* 0x000fe200078e00ff */
[----:B-1----:R-:W-:Y:S01]  /*7df0*/  ISETP.GT.AND P0, PT, R43, 0xfffff, PT ;  /* 0x000fffff2b00780c */ /* 0x002fe20003f04270 */
[--C-:B0-----:R-:W-:Y:S01]  /*7e00*/  IMAD.MOV.U32 R4, RZ, RZ, R42.reuse ;  /* 0x000000ffff047224 */ /* 0x101fe200078e002a */
[----:B------:R-:W-:Y:S01]  /*7e10*/  MOV R0, R43 ;  /* 0x0000002b00007202 */ /* 0x000fe20000000f00 */
[----:B------:R-:W-:Y:S02]  /*7e20*/  IMAD.MOV.U32 R5, RZ, RZ, R43 ;  /* 0x000000ffff057224 */ /* 0x000fe400078e002b */
[----:B------:R-:W-:-:S08]  /*7e30*/  IMAD.MOV.U32 R8, RZ, RZ, R42 ;  /* 0x000000ffff087224 */ /* 0x000fd000078e002a */
[----:B------:R-:W-:-:S15]  /*7e40*/  @!P0 MOV R11, 0xfffffbcb ;  /* 0xfffffbcb000b8802 */ /* 0x000fde0000000f00 */
[----:B------:R-:W-:-:S15]  /*7e50*/  NOP ;  /* 0x0000000000007918 */ /* 0x000fde0000000000 */
[----:B------:R-:W-:-:S15]  /*7e60*/  NOP ;  /* 0x0000000000007918 */ /* 0x000fde0000000000 */
[----:B------:R-:W-:-:S04]  /*7e70*/  NOP ;  /* 0x0000000000007918 */ /* 0x000fc80000000000 */
[----:B------:R-:W0:Y:S02]  /*7e80*/  @!P0 DMUL R4, R4, 1.80143985094819840000e+16 ;  /* 0x4350000004048828 */ /* 0x000e240000000000 */
[----:B0-----:R-:W-:Y:S02]  /*7e90*/  @!P0 IMAD.MOV.U32 R0, RZ, RZ, R5 ;  /* 0x000000ffff008224 */ /* 0x001fe400078e0005 */
[----:B------:R-:W-:Y:S02]  /*7ea0*/  @!P0 IMAD.MOV.U32 R8, RZ, RZ, R4 ;  /* 0x000000ffff088224 */ /* 0x000fe400078e0004 */
[----:B------:R-:W-:-:S05]  /*7eb0*/  VIADD R6, R0, 0xffffffff ;  /* 0xffffffff00067836 */ /* 0x000fca0000000000 */
[----:B------:R-:W-:-:S13]  /*7ec0*/  ISETP.GE.U32.AND P1, PT, R6, 0x7fefffff, PT ;  /* 0x7fefffff0600780c */ /* 0x000fda0003f26070 */
[----:B------:R-:W-:Y:S01]  /*7ed0*/  @P1 IMAD.MOV.U32 R6, RZ, RZ, 0x0 ;  /* 0x00000000ff061424 */ /* 0x000fe200078e00ff */
        /* <DEDUP_REMOVED lines=178> */
[----:B0--3--:R-:W-:Y:S05]  /*8a00*/  BRA `(.L_x_3725) ;  /* 0x00000008000c7947 */ /* 0x009fea0003800000 */
.L_x_3724:
        /* <DEDUP_REMOVED lines=52> */
[----:B--2-4-:R-:W-:Y:S05]  /*8d50*/  CALL.REL.NOINC `($__internal_9_$__cuda_sm20_div_rn_f64_full) ;  /* 0x000002d400287944 */ /* 0x014fea0003c00000 */
.L_x_3727:
[----:B------:R-:W-:Y:S05]  /*8d60*/  BSYNC.RECONVERGENT B3 ;  /* 0x0000000000037941 */ /* 0x000fea0003800200 */
.L_x_3726:
        /* <DEDUP_REMOVED lines=77> */
.L_x_3725:
[----:B------:R-:W-:Y:S05]  /*9240*/  BSYNC.RECONVERGENT B2 ;  /* 0x0000000000027941 */ /* 0x000fea0003800200 */
.L_x_3723:
[----:B-1----:R-:W-:Y:S01]  /*9250*/  LOP3.LUT R3, R43, 0x7fffffff, RZ, 0xc0, !PT ;  /* 0x7fffffff2b037812 */ /* 0x002fe200078ec0ff */
[----:B------:R-:W-:Y:S01]  /*9260*/  UMOV UR8, 0x24dd2f1a ;  /* 0x24dd2f1a00087882 */ /* 0x000fe20000000000 */
[----:B------:R-:W-:Y:S01]  /*9270*/  MOV R2, R42 ;  /* 0x0000002a00027202 */ /* 0x000fe20000000f00 */
[----:B------:R-:W-:Y:S01]  /*9280*/  UMOV UR9, 0x3fe4f922 ;  /* 0x3fe4f92200097882 */ /* 0x000fe20000000000 */
[----:B------:R-:W-:Y:S04]  /*9290*/  BSSY.RECONVERGENT B0, `(.L_x_3728) ;  /* 0x00000ef000007945 */ /* 0x000fe80003800200 */
        /* <DEDUP_REMOVED lines=144> */
[----:B0-----:R-:W-:Y:S01]  /*9ba0*/  MOV R4, 0x0 ;  /* 0x0000000000047802 */ /* 0x001fe20000000f00 */
[----:B------:R-:W-:-:S15]  /*9bb0*/  IMAD.MOV.U32 R5, RZ, RZ, 0x40000000 ;  /* 0x40000000ff057424 */ /* 0x000fde00078e00ff */
        /* <DEDUP_REMOVED lines=9> */
.L_x_3729:
        /* <DEDUP_REMOVED lines=82> */
[----:B-1----:R1:W3:Y:S02]  /*a170*/  DFMA R42, R4, R42, R42 ;  /* 0x0000002a042a722b */ /* 0x0022e4000000002a */
.L_x_3730:
[----:B------:R-:W-:Y:S05]  /*a180*/  BSYNC.RECONVERGENT B0 ;  /* 0x0000000000007941 */ /* 0x000fea0003800200 */
.L_x_3728:
        /* <DEDUP_REMOVED lines=24> */
[----:B-1----:R1:W0:Y:S02]  /*a310*/  DFMA R2, R4, R6, R4 ;  /* 0x000000060402722b */ /* 0x0022240000000004 */
[----:B01----:R-:W-:Y:S05]  /*a320*/  @P0 BRA `(.L_x_3732) ;  /* 0x0000000000180947 */ /* 0x003fea0003800000 */
[----:B------:R-:W-:Y:S01]  /*a330*/  LOP3.LUT R2, R39, 0x7fffffff, RZ, 0xc0, !PT ;  /* 0x7fffffff27027812 */ /* 0x000fe200078ec0ff */
[----:B------:R-:W-:Y:S01]  /*a340*/  IMAD.MOV.U32 R4, RZ, RZ, R38 ;  /* 0x000000ffff047224 */ /* 0x000fe200078e0026 */
[----:B------:R-:W-:Y:S01]  /*a350*/  MOV R0, 0xa390 ;  /* 0x0000a39000007802 */ /* 0x000fe20000000f00 */
[----:B------:R-:W-:Y:S02]  /*a360*/  IMAD.MOV.U32 R5, RZ, RZ, R39 ;  /* 0x000000ffff057224 */ /* 0x000fe400078e0027 */
[----:B------:R-:W-:-:S07]  /*a370*/  VIADD R2, R2, 0xfff00000 ;  /* 0xfff0000002027836 */ /* 0x000fce0000000000 */
[----:B--234-:R-:W-:Y:S05]  /*a380*/  CALL.REL.NOINC `($__internal_8_$__cuda_sm20_dblrcp_rn_slowpath_v3) ;  /* 0x000002b800107944 */ /* 0x01cfea0003c00000 */
.L_x_3732:
[----:B------:R-:W-:Y:S05]  /*a390*/  BSYNC.RECONVERGENT B2 ;  /* 0x0000000000027941 */ /* 0x000fea0003800200 */
.L_x_3731:
        /* <DEDUP_REMOVED lines=16> */
.L_x_3718:
[----:B------:R-:W-:Y:S05]  /*a4a0*/  BSYNC.RECONVERGENT B1 ;  /* 0x0000000000017941 */ /* 0x000fea0003800200 */
.L_x_3717:
[----:B------:R-:W0:Y:S01]  /*a4b0*/  LDCU UR5, c[0x0][0x380] ;  /* 0x00007000ff0577ac */ /* 0x000e220008000800 */
[----:B------:R-:W-:Y:S01]  /*a4c0*/  IADD3 R0, PT, PT, R9, 0x180, RZ ;  /* 0x0000018009007810 */ /* 0x000fe20007ffe0ff */
[----:B------:R-:W-:Y:S01]  /*a4d0*/  BSSY.RECONVERGENT B1, `(.L_x_3733) ;  /* 0x0000350000017945 */ /* 0x000fe20003800200 */
[----:B0-----:R-:W-:-:S06]  /*a4e0*/  UIMAD UR4, UR4, -0x400, UR5 ;  /* 0xfffffc00040478a4 */ /* 0x001fcc000f8e0205 */
[----:B------:R-:W-:-:S13]  /*a4f0*/  ISETP.GE.U32.AND P0, PT, R0, UR4, PT ;  /* 0x0000000400007c0c */ /* 0x000fda000bf06070 */
[----:B------:R-:W-:Y:S05]  /*a500*/  @P0 BRA `(.L_x_3734) ;  /* 0x0000003400300947 */ /* 0x000fea0003800000 */
[----:B------:R-:W-:Y:S01]  /*a510*/  IMAD.MOV.U32 R6, RZ, RZ, 0x652b82fe ;  /* 0x652b82feff067424 */ /* 0x000fe200078e00ff */
[----:B------:R-:W-:Y:S01]  /*a520*/  MOV R5, 0x3ff71547 ;  /* 0x3ff7154700057802 */ /* 0x000fe20000000f00 */
[----:B------:R-:W-:Y:S01]  /*a530*/  IMAD.MOV.U32 R7, RZ, RZ, 0x3ff71547 ;  /* 0x3ff71547ff077424 */ /* 0x000fe200078e00ff */
[----:B------:R-:W-:Y:S01]  /*a540*/  MOV R47, 0x3c7abc9e ;  /* 0x3c7abc9e002f7802 */ /* 0x000fe20000000f00 */
[----:B------:R-:W-:Y:S01]  /*a550*/  IMAD.MOV.U32 R4, RZ, RZ, 0x652b82fe ;  /* 0x652b82feff047424 */ /* 0x000fe200078e00ff */
[----:B-----5:R-:W0:Y:S01]  /*a560*/  DADD R10, -RZ, -R30 ;  /* 0x00000000ff0a7229 */ /* 0x020e22000000091e */
[----:B---3--:R-:W-:Y:S01]  /*a570*/  IMAD.MOV.U32 R2, RZ, RZ, -0x105c611 ;  /* 0xfefa39efff027424 */ /* 0x008fe200078e00ff */
        /* <DEDUP_REMOVED lines=13> */
[----:B------:R-:W3:-:S15]  /*a650*/  DFMA R4, R30, R4, 6.75539944105574400000e+15 ;  /* 0x433800001e04742b */ /* 0x000ede0000000004 */
        /* <DEDUP_REMOVED lines=9> */
[----:B---3--:R-:W3:-:S15]  /*a6f0*/  DADD R42, R4, -6.75539944105574400000e+15 ;  /* 0xc3380000042a7429 */ /* 0x008ede0000000000 */
        /* <DEDUP_REMOVED lines=9> */
[----:B---3--:R-:W3:-:S15]  /*a790*/  DFMA R44, R42, -R2, R30 ;  /* 0x800000022a2c722b */ /* 0x008ede000000001e */
        /* <DEDUP_REMOVED lines=9> */
[----:B---3--:R3:W1:Y:S02]  /*a830*/  DFMA R38, R42, -R46, R44 ;  /* 0x8000002e2a26722b */ /* 0x008664000000002c */
[----:B---3--:R-:W-:Y:S01]  /*a840*/  IMAD.MOV.U32 R44, RZ, RZ, 0x69ce2bdf ;  /* 0x69ce2bdfff2c7424 */ /* 0x008fe200078e00ff */
[----:B------:R-:W-:Y:S01]  /*a850*/  MOV R47, 0x3e928af3 ;  /* 0x3e928af3002f7802 */ /* 0x000fe20000000f00 */
[----:B------:R-:W-:Y:S02]  /*a860*/  IMAD.MOV.U32 R45, RZ, RZ, 0x3e5ade15 ;  /* 0x3e5ade15ff2d7424 */ /* 0x000fe400078e00ff */
[----:B------:R-:W-:-:S15]  /*a870*/  IMAD.MOV.U32 R46, RZ, RZ, -0x35dec16 ;  /* 0xfca213eaff2e7424 */ /* 0x000fde00078e00ff */
        /* <DEDUP_REMOVED lines=8> */
[----:B-1----:R1:W3:Y:S02]  /*a900*/  DFMA R44, R38, R44, R46 ;  /* 0x0000002c262c722b */ /* 0x0022e4000000002e */
        /* <DEDUP_REMOVED lines=91> */
[----:B---3--:R-:W1:-:S15]  /*aec0*/  DFMA R44, R38, R44, R46 ;  /* 0x0000002c262c722b */ /* 0x008e5e000000002e */
        /* <DEDUP_REMOVED lines=21> */
[----:B0-----:R-:W-:Y:S01]  /*b020*/  IMAD R39, R4, 0x100000, R45 ;  /* 0x0010000004277824 */ /* 0x001fe200078e022d */
[----:B------:R-:W-:Y:S01]  /*b030*/  MOV R38, R44 ;  /* 0x0000002c00267202 */ /* 0x000fe20000000f00 */
[----:B------:R-:W-:Y:S06]  /*b040*/  @!P0 BRA `(.L_x_3736) ;  /* 0x0000000000488947 */ /* 0x000fec0003800000 */
[----:B------:R-:W-:Y:S01]  /*b050*/  FSETP.GEU.FTZ.AND P1, PT, |R11|, 4.2275390625, PT ;  /* 0x408748000b00780b */ /* 0x000fe20003f3e200 */
[----:B------:R-:W-:-:S12]  /*b060*/  DSETP.GT.AND P0, PT, R30, RZ, PT ;  /* 0x000000ff1e00722a */ /* 0x000fd80003f04000 */
[----:B------:R-:W-:Y:S02]  /*b070*/  @!P1 LEA.HI R0, R6, R6, RZ, 0x1 ;  /* 0x0000000606009211 */ /* 0x000fe400078f08ff */
[----:B------:R-:W-:Y:S02]  /*b080*/  @!P1 MOV R10, RZ ;  /* 0x000000ff000a9202 */ /* 0x000fe40000000f00 */
[----:B------:R-:W-:-:S05]  /*b090*/  @!P1 SHF.R.S32.HI R7, RZ, 0x1, R0 ;  /* 0x00000001ff079819 */ /* 0x000fca0000011400 */
[----:B------:R-:W-:Y:S02]  /*b0a0*/  @!P1 IMAD.IADD R6, R6, 0x1, -R7 ;  /* 0x0000000106069824 */ /* 0x000fe400078e0a07 */
[----:B------:R-:W-:-:S03]  /*b0b0*/  @!P1 IMAD R7, R7, 0x100000, R43 ;  /* 0x0010000007079824 */ /* 0x000fc600078e022b */
        /* <DEDUP_REMOVED lines=11> */
.L_x_3736:
[----:B------:R-:W-:Y:S05]  /*b170*/  BSYNC.RECONVERGENT B0 ;  /* 0x0000000000007941 */ /* 0x000fea0003800200 */
.L_x_3735:
[----:B------:R-:W-:Y:S04]  /*b180*/  BSSY.RECONVERGENT B0, `(.L_x_3737) ;  /* 0x0000014000007945 */ /* 0x000fe80003800200 */
[----:B------:R-:W-:Y:S05]  /*b190*/  @!P2 BRA `(.L_x_3738) ;  /* 0x000000000048a947 */ /* 0x000fea0003800000 */
        /* <DEDUP_REMOVED lines=17> */
[----:B------:R3:W0:Y:S02]  /*b2b0*/  @!P0 DMUL R38, R4, R6 ;  /* 0x0000000604268228 */ /* 0x0006240000000000 */
.L_x_3738:
[----:B------:R-:W-:Y:S05]  /*b2c0*/  BSYNC.RECONVERGENT B0 ;  /* 0x0000000000007941 */ /* 0x000fea0003800200 */
.L_x_3737:
[C---:B0-----:R-:W-:Y:S01]  /*b2d0*/  FSETP.GEU.FTZ.AND P1, PT, R39.reuse, 1.7916666269302368164, PT ;  /* 0x3fe555552700780b */ /* 0x041fe20003f3e000 */
[----:B------:R-:W-:Y:S01]  /*b2e0*/  BSSY.RECONVERGENT B2, `(.L_x_3739) ;  /* 0x0000149000027945 */ /* 0x000fe20003800200 */
[----:B------:R-:W-:Y:S01]  /*b2f0*/  FSETP.GT.FTZ.AND P0, PT, R39, -1.6999999284744262695, PT ;  /* 0xbfd999992700780b */ /* 0x000fe20003f14000 */
[----:B-1----:R-:W0:-:S12]  /*b300*/  DADD R34, R34, 1 ;  /* 0x3ff0000022227429 */ /* 0x002e180000000000 */
[----:B0-----:R-:W-:Y:S05]  /*b310*/  @P0 BRA !P1, `(.L_x_3740) ;  /* 0x0000000c00080947 */ /* 0x001fea0004800000 */
[----:B------:R-:W0:Y:S01]  /*b320*/  DADD R38, R38, 1 ;  /* 0x3ff0000026267429 */ /* 0x000e220000000000 */
[----:B------:R-:W-:Y:S01]  /*b330*/  IMAD.MOV.U32 R11, RZ, RZ, -0x3ff ;  /* 0xfffffc01ff0b7424 */ /* 0x000fe200078e00ff */
[----:B0-----:R-:W-:Y:S01]  /*b340*/  ISETP.GT.AND P0, PT, R39, 0xfffff, PT ;  /* 0x000fffff2700780c */ /* 0x001fe20003f04270 */
[----:B---3--:R-:W-:Y:S01]  /*b350*/  IMAD.MOV.U32 R4, RZ, RZ, R38 ;  /* 0x000000ffff047224 */ /* 0x008fe200078e0026 */
[----:B------:R-:W-:Y:S01]  /*b360*/  MOV R8, R38 ;  /* 0x0000002600087202 */ /* 0x000fe20000000f00 */
[--C-:B------:R-:W-:Y:S02]  /*b370*/  IMAD.MOV.U32 R5, RZ, RZ, R39.reuse ;  /* 0x000000ffff057224 */ /* 0x100fe400078e0027 */
[----:B------:R-:W-:-:S08]  /*b380*/  IMAD.MOV.U32 R0, RZ, RZ, R39 ;  /* 0x000000ffff007224 */ /* 0x000fd000078e0027 */
[----:B------:R-:W-:-:S15]  /*b390*/  @!P0 IMAD.MOV.U32 R11, RZ, RZ, -0x435 ;  /* 0xfffffbcbff0b8424 */ /* 0x000fde00078e00ff */
[----:B------:R-:W-:-:S15]  /*b3a0*/  NOP ;  /* 0x0000000000007918 */ /* 0x000fde0000000000 */
[----:B------:R-:W-:-:S15]  /*b3b0*/  NOP ;  /* 0x0000000000007918 */ /* 0x000fde0000000000 */
[----:B------:R-:W-:-:S04]  /*b3c0*/  NOP ;  /* 0x0000000000007918 */ /* 0x000fc80000000000 */
[----:B------:R-:W0:Y:S02]  /*b3d0*/  @!P0 DMUL R4, R4, 1.80143985094819840000e+16 ;  /* 0x4350000004048828 */ /* 0x000e240000000000 */
[----:B0-----:R-:W-:Y:S01]  /*b3e0*/  @!P0 MOV R0, R5 ;  /* 0x0000000500008202 */ /* 0x001fe20000000f00 */
[----:B------:R-:W-:-:S04]  /*b3f0*/  @!P0 IMAD.MOV.U32 R8, RZ, RZ, R4 ;  /* 0x000000ffff088224 */ /* 0x000fc800078e0004 */
[----:B------:R-:W-:-:S05]  /*b400*/  VIADD R6, R0, 0xffffffff ;  /* 0xffffffff00067836 */ /* 0x000fca0000000000 */
[----:B------:R-:W-:-:S13]  /*b410*/  ISETP.GE.U32.AND P1, PT, R6, 0x7fefffff, PT ;  /* 0x7fefffff0600780c */ /* 0x000fda0003f26070 */
        /* <DEDUP_REMOVED lines=178> */
.L_x_3740:
[----:B------:R-:W0:Y:S01]  /*bf40*/  DADD R10, R38, 2 ;  /* 0x40000000260a7429 */ /* 0x000e220000000000 */
[----:B------:R-:W-:Y:S01]  /*bf50*/  MOV R2, 0x1 ;  /* 0x0000000100027802 */ /* 0x000fe20000000f00 */
        /* <DEDUP_REMOVED lines=51> */
.L_x_3743:
[----:B------:R-:W-:Y:S05]  /*c290*/  BSYNC.RECONVERGENT B3 ;  /* 0x0000000000037941 */ /* 0x000fea0003800200 */
.L_x_3742:
        /* <DEDUP_REMOVED lines=77> */
.L_x_3741:
[----:B------:R-:W-:Y:S05]  /*c770*/  BSYNC.RECONVERGENT B2 ;  /* 0x0000000000027941 */ /* 0x000fea0003800200 */
.L_x_3739:
        /* <DEDUP_REMOVED lines=15> */
[----:B0-----:R-:W-:Y:S01]  /*c870*/  MOV R10, 0xf89b6999 ;  /* 0xf89b6999000a7802 */ /* 0x001fe20000000f00 */
        /* <DEDUP_REMOVED lines=144> */
.L_x_3745:
        /* <DEDUP_REMOVED lines=83> */
.L_x_3746:
[----:B------:R-:W-:Y:S05]  /*d6b0*/  BSYNC.RECONVERGENT B0 ;  /* 0x0000000000007941 */ /* 0x000fea0003800200 */
.L_x_3744:
        /* <DEDUP_REMOVED lines=28> */
[----:B------:R-:W-:Y:S02]  /*d880*/  MOV R4, R34 ;  /* 0x0000002200047202 */ /* 0x000fe40000000f00 */
[----:B------:R-:W-:Y:S01]  /*d890*/  MOV R0, 0xd8c0 ;  /* 0x0000d8c000007802 */ /* 0x000fe20000000f00 */
[----:B------:R-:W-:-:S07]  /*d8a0*/  VIADD R2, R2, 0xfff00000 ;  /* 0xfff0000002027836 */ /* 0x000fce0000000000 */
[----:B--234-:R-:W-:Y:S05]  /*d8b0*/  CALL.REL.NOINC `($__internal_8_$__cuda_sm20_dblrcp_rn_slowpath_v3) ;  /* 0x0000028000c47944 */ /* 0x01cfea0003c00000 */
.L_x_3748:
[----:B------:R-:W-:Y:S05]  /*d8c0*/  BSYNC.RECONVERGENT B2 ;  /* 0x0000000000027941 */ /* 0x000fea0003800200 */
.L_x_3747:
        /* <DEDUP_REMOVED lines=16> */
.L_x_3734:
[----:B------:R-:W-:Y:S05]  /*d9d0*/  BSYNC.RECONVERGENT B1 ;  /* 0x0000000000017941 */ /* 0x000fea0003800200 */
.L_x_3733:
[----:B------:R-:W-:Y:S01]  /*d9e0*/  VIADD R0, R9, 0x200 ;  /* 0x0000020009007836 */ /* 0x000fe20000000000 */
[----:B------:R-:W-:Y:S04]  /*d9f0*/  BSSY.RECONVERGENT B1, `(.L_x_3749) ;  /* 0x0000350000017945 */ /* 0x000fe80003800200 */
[----:B------:R-:W-:-:S13]  /*da00*/  ISETP.GE.U32.AND P0, PT, R0, UR4, PT ;  /* 0x0000000400007c0c */ /* 0x000fda000bf06070 */
[----:B------:R-:W-:Y:S05]  /*da10*/  @P0 BRA `(.L_x_3750) ;  /* 0x0000003400340947 */ /* 0x000fea0003800000 */
[----:B------:R-:W-:Y:S01]  /*da20*/  MOV R6, 0x652b82fe ;  /* 0x652b82fe00067802 */ /* 0x000fe20000000f00 */
[----:B------:R-:W-:Y:S01]  /*da30*/  IMAD.MOV.U32 R7, RZ, RZ, 0x3ff71547 ;  /* 0x3ff71547ff077424 */ /* 0x000fe200078e00ff */
[----:B0--3--:R-:W-:Y:S01]  /*da40*/  MOV R2, 0xfefa39ef ;  /* 0xfefa39ef00027802 */ /* 0x009fe20000000f00 */
[----:B------:R-:W-:Y:S01]  /*da50*/  IMAD.MOV.U32 R4, RZ, RZ, 0x652b82fe ;  /* 0x652b82feff047424 */ /* 0x000fe200078e00ff */
[----:B-----5:R-:W0:Y:S01]  /*da60*/  DADD R10, -RZ, -R24 ;  /* 0x00000000ff0a7229 */ /* 0x020e220000000918 */
[----:B------:R-:W-:Y:S01]  /*da70*/  IMAD.MOV.U32 R5, RZ, RZ, 0x3ff71547 ;  /* 0x3ff71547ff057424 */ /* 0x000fe200078e00ff */
[----:B0-----:R-:W-:Y:S01]  /*da80*/  FSETP.GEU.FTZ.AND P0, PT, |R11|, 4.1917929649353027344, PT ;  /* 0x4086232b0b00780b */ /* 0x001fe20003f1e200 */
[----:B------:R-:W-:Y:S01]  /*da90*/  IMAD.MOV.U32 R3, RZ, RZ, 0x3fe62e42 ;  /* 0x3fe62e42ff037424 */ /* 0x000fe200078e00ff */
[----:B------:R-:W-:Y:S01]  /*daa0*/  BSSY.RECONVERGENT B0, `(.L_x_3751) ;  /* 0x00000bf000007945 */ /* 0x000fe20003800200 */
[----:B------:R-:W-:Y:S01]  /*dab0*/  IMAD.MOV.U32 R44, RZ, RZ, 0x3b39803f ;  /* 0x3b39803fff2c7424 */ /* 0x000fe200078e00ff */
[----:B------:R-:W-:Y:S01]  /*dac0*/  FSETP.GEU.FTZ.AND P2, PT, |R25|, 4.1917929649353027344, PT ;  /* 0x4086232b1900780b */ /* 0x000fe20003f5e200 */
[----:B------:R-:W-:-:S15]  /*dad0*/  IMAD.MOV.U32 R45, RZ, RZ, 0x3c7abc9e ;  /* 0x3c7abc9eff2d7424 */ /* 0x000fde00078e00ff */
[----:B------:R-:W-:-:S15]  /*dae0*/  NOP ;  /* 0x0000000000007918 */ /* 0x000fde0000000000 */
[----:B------:R-:W-:-:S15]  /*daf0*/  NOP ;  /* 0x0000000000007918 */ /* 0x000fde0000000000 */
[----:B------:R-:W-:-:S12]  /*db00*/  NOP ;  /* 0x0000000000007918 */ /* 0x000fd80000000000 */
        /* <DEDUP_REMOVED lines=36> */
[----:B---3--:R-:W-:Y:S01]  /*dd50*/  MOV R42, 0x69ce2bdf ;  /* 0x69ce2bdf002a7802 */ /* 0x008fe20000000f00 */
[----:B------:R-:W-:Y:S02]  /*dd60*/  IMAD.MOV.U32 R43, RZ, RZ, 0x3e5ade15 ;  /* 0x3e5ade15ff2b7424 */ /* 0x000fe400078e00ff */
[----:B------:R-:W-:Y:S02]  /*dd70*/  IMAD.MOV.U32 R44, RZ, RZ, -0x35dec16 ;  /* 0xfca213eaff2c7424 */ /* 0x000fe400078e00ff */
[----:B------:R-:W-:-:S15]  /*dd80*/  IMAD.MOV.U32 R45, RZ, RZ, 0x3e928af3 ;  /* 0x3e928af3ff2d7424 */ /* 0x000fde00078e00ff */
        /* <DEDUP_REMOVED lines=8> */
[----:B-1----:R1:W3:Y:S02]  /*de10*/  DFMA R42, R34, R42, R44 ;  /* 0x0000002a222a722b */ /* 0x0022e4000000002c */
        /* <DEDUP_REMOVED lines=135> */
.L_x_3752:
[----:B------:R-:W-:Y:S05]  /*e690*/  BSYNC.RECONVERGENT B0 ;  /* 0x0000000000007941 */ /* 0x000fea0003800200 */
.L_x_3751:
[----:B------:R-:W-:Y:S04]  /*e6a0*/  BSSY.RECONVERGENT B0, `(.L_x_3753) ;  /* 0x0000014000007945 */ /* 0x000fe80003800200 */
[----:B------:R-:W-:Y:S05]  /*e6b0*/  @!P2 BRA `(.L_x_3754) ;  /* 0x000000000048a947 */ /* 0x000fea0003800000 */
        /* <DEDUP_REMOVED lines=8> */
[----:B0-----:R-:W0:Y:S02]  /*e740*/  DADD R6, R24, +INF ;  /* 0x7ff0000018067429 */ /* 0x001e240000000000 */
        /* <DEDUP_REMOVED lines=8> */
[----:B------:R3:W0:Y:S02]  /*e7d0*/  @!P0 DMUL R34, R4, R6 ;  /* 0x0000000604228228 */ /* 0x0006240000000000 */
.L_x_3754:
[----:B------:R-:W-:Y:S05]  /*e7e0*/  BSYNC.RECONVERGENT B0 ;  /* 0x0000000000007941 */ /* 0x000fea0003800200 */
.L_x_3753:
[C---:B0-----:R-:W-:Y:S01]  /*e7f0*/  FSETP.GEU.FTZ.AND P1, PT, R35.reuse, 1.7916666269302368164, PT ;  /* 0x3fe555552300780b */ /* 0x041fe20003f3e000 */
[----:B------:R-:W-:Y:S01]  /*e800*/  BSSY.RECONVERGENT B2, `(.L_x_3755) ;  /* 0x000014a000027945 */ /* 0x000fe20003800200 */
[----:B------:R-:W-:Y:S01]  /*e810*/  FSETP.GT.FTZ.AND P0, PT, R35, -1.6999999284744262695, PT ;  /* 0xbfd999992300780b */ /* 0x000fe20003f14000 */
[----:B-1----:R-:W0:-:S12]  /*e820*/  DADD R30, R30, 1 ;  /* 0x3ff000001e1e7429 */ /* 0x002e180000000000 */
[----:B0-----:R-:W-:Y:S05]  /*e830*/  @P0 BRA !P1, `(.L_x_3756) ;  /* 0x0000000c000c0947 */ /* 0x001fea0004800000 */
[----:B------:R-:W3:Y:S01]  /*e840*/  DADD R34, R34, 1 ;  /* 0x3ff0000022227429 */ /* 0x000ee20000000000 */
[----:B------:R-:W-:Y:S01]  /*e850*/  MOV R11, 0xfffffc01 ;  /* 0xfffffc01000b7802 */ /* 0x000fe20000000f00 */
[--C-:B---3--:R-:W-:Y:S01]  /*e860*/  IMAD.MOV.U32 R5, RZ, RZ, R35.reuse ;  /* 0x000000ffff057224 */ /* 0x108fe200078e0023 */
[----:B------:R-:W-:Y:S01]  /*e870*/  ISETP.GT.AND P0, PT, R35, 0xfffff, PT ;  /* 0x000fffff2300780c */ /* 0x000fe20003f04270 */
[----:B------:R-:W-:Y:S01]  /*e880*/  IMAD.MOV.U32 R0, RZ, RZ, R35 ;  /* 0x000000ffff007224 */ /* 0x000fe200078e0023 */
[----:B------:R-:W-:Y:S01]  /*e890*/  MOV R4, R34 ;  /* 0x0000002200047202 */ /* 0x000fe20000000f00 */
[----:B------:R-:W-:-:S10]  /*e8a0*/  IMAD.MOV.U32 R8, RZ, RZ, R34 ;  /* 0x000000ffff087224 */ /* 0x000fd400078e0022 */
[----:B------:R-:W-:-:S15]  /*e8b0*/  @!P0 IMAD.MOV.U32 R11, RZ, RZ, -0x435 ;  /* 0xfffffbcbff0b8424 */ /* 0x000fde00078e00ff */
[----:B------:R-:W-:-:S15]  /*e8c0*/  NOP ;  /* 0x0000000000007918 */ /* 0x000fde0000000000 */
[----:B------:R-:W-:-:S15]  /*e8d0*/  NOP ;  /* 0x0000000000007918 */ /* 0x000fde0000000000 */
[----:B------:R-:W-:-:S03]  /*e8e0*/  NOP ;  /* 0x0000000000007918 */ /* 0x000fc60000000000 */
[----:B------:R-:W0:Y:S02]  /*e8f0*/  @!P0 DMUL R4, R4, 1.80143985094819840000e+16 ;  /* 0x4350000004048828 */ /* 0x000e240000000000 */
[----:B0-----:R-:W-:Y:S02]  /*e900*/  @!P0 IMAD.MOV.U32 R0, RZ, RZ, R5 ;  /* 0x000000ffff008224 */ /* 0x001fe400078e0005 */
[----:B------:R-:W-:-:S03]  /*e910*/  @!P0 IMAD.MOV.U32 R8, RZ, RZ, R4 ;  /* 0x000000ffff088224 */ /* 0x000fc600078e0004 */
[----:B------:R-:W-:-:S04]  /*e920*/  IADD3 R6, PT, PT, R0, -0x1, RZ ;  /* 0xffffffff00067810 */ /* 0x000fc80007ffe0ff */
[----:B------:R-:W-:-:S13]  /*e930*/  ISETP.GE.U32.AND P1, PT, R6, 0x7fefffff, PT ;  /* 0x7fefffff0600780c */ /* 0x000fda0003f26070 */
        /* <DEDUP_REMOVED lines=179> */
.L_x_3756:
[----:B------:R-:W0:Y:S01]  /*f470*/  DADD R10, R34, 2 ;  /* 0x40000000220a7429 */ /* 0x000e220000000000 */
        /* <DEDUP_REMOVED lines=51> */
[----:B--2-4-:R-:W-:Y:S05]  /*f7b0*/  CALL.REL.NOINC `($__internal_9_$__cuda_sm20_div_rn_f64_full) ;  /* 0x0000026800907944 */ /* 0x014fea0003c00000 */
.L_x_3759:
[----:B------:R-:W-:Y:S05]  /*f7c0*/  BSYNC.RECONVERGENT B3 ;  /* 0x0000000000037941 */ /* 0x000fea0003800200 */
.L_x_3758:
        /* <DEDUP_REMOVED lines=77> */
.L_x_3757:
[----:B------:R-:W-:Y:S05]  /*fca0*/  BSYNC.RECONVERGENT B2 ;  /* 0x0000000000027941 */ /* 0x000fea0003800200 */
.L_x_3755:
        /* <DEDUP_REMOVED lines=15> */
[----:B0-----:R-:W-:Y:S01]  /*fda0*/  IMAD.MOV.U32 R10, RZ, RZ, -0x7649667 ;  /* 0xf89b6999ff0a7424 */ /* 0x001fe200078e00ff */
[----:B------:R-:W-:-:S15]  /*fdb0*/  MOV R11, 0x3e928a27 ;  /* 0x3e928a27000b7802 */ /* 0x000fde0000000f00 */
        /* <DEDUP_REMOVED lines=142> */
.L_x_3761:
        /* <DEDUP_REMOVED lines=83> */
.L_x_3762:
[----:B------:R-:W-:Y:S05]  /*10bd0*/  BSYNC.RECONVERGENT B0 ;  /* 0x0000000000007941 */ /* 0x000fea0003800200 */
.L_x_3760:
        /* <DEDUP_REMOVED lines=32> */
.L_x_3764:
[----:B------:R-:W-:Y:S05]  /*10de0*/  BSYNC.RECONVERGENT B2 ;  /* 0x0000000000027941 */ /* 0x000fea0003800200 */
.L_x_3763:
        /* <DEDUP_REMOVED lines=16> */
.L_x_3750:
[----:B------:R-:W-:Y:S05]  /*10ef0*/  BSYNC.RECONVERGENT B1 ;  /* 0x0000000000017941 */ /* 0x000fea0003800200 */
.L_x_3749:
[----:B------:R-:W-:Y:S01]  /*10f00*/  VIADD R0, R9, 0x280 ;  /* 0x0000028009007836 */ /* 0x000fe20000000000 */
[----:B------:R-:W-:Y:S04]  /*10f10*/  BSSY.RECONVERGENT B1, `(.L_x_3765) ;  /* 0x0000350000017945 */ /* 0x000fe80003800200 */
[----:B------:R-:W-:-:S13]  /*10f20*/  ISETP.GE.U32.AND P0, PT, R0, UR4, PT ;  /* 0x0000000400007c0c */ /* 0x000fda000bf06070 */
[----:B------:R-:W-:Y:S05]  /*10f30*/  @P0 BRA `(.L_x_3766) ;  /* 0x0000003400340947 */ /* 0x000fea0003800000 */
[----:B------:R-:W-:Y:S01]  /*10f40*/  IMAD.MOV.U32 R6, RZ, RZ, 0x652b82fe ;  /* 0x652b82feff067424 */ /* 0x000fe200078e00ff */
[----:B------:R-:W-:Y:S01]  /*10f50*/  MOV R7, 0x3ff71547 ;  /* 0x3ff7154700077802 */ /* 0x000fe20000000f00 */
[----:B------:R-:W-:Y:S01]  /*10f60*/  IMAD.MOV.U32 R4, RZ, RZ, 0x652b82fe ;  /* 0x652b82feff047424 */ /* 0x000fe200078e00ff */
[----:B0--3--:R-:W-:Y:S01]  /*10f70*/  MOV R3, 0x3fe62e42 ;  /* 0x3fe62e4200037802 */ /* 0x009fe20000000f00 */
        /* <DEDUP_REMOVED lines=194> */
.L_x_3768:
[----:B------:R-:W-:Y:S05]  /*11ba0*/  BSYNC.RECONVERGENT B0 ;  /* 0x0000000000007941 */ /* 0x000fea0003800200 */
.L_x_3767:
        /* <DEDUP_REMOVED lines=20> */
.L_x_3770:
[----:B------:R-:W-:Y:S05]  /*11cf0*/  BSYNC.RECONVERGENT B0 ;  /* 0x0000000000007941 */ /* 0x000fea0003800200 */
.L_x_3769:
        /* <DEDUP_REMOVED lines=8> */
[--C-:B---3--:R-:W-:Y:S01]  /*11d80*/  IMAD.MOV.U32 R4, RZ, RZ, R30.reuse ;  /* 0x000000ffff047224 */ /* 0x108fe200078e001e */
[----:B------:R-:W-:Y:S01]  /*11d90*/  MOV R5, R31 ;  /* 0x0000001f00057202 */ /* 0x000fe20000000f00 */
[----:B------:R-:W-:Y:S02]  /*11da0*/  IMAD.MOV.U32 R0, RZ, RZ, R31 ;  /* 0x000000ffff007224 */ /* 0x000fe400078e001f */
[----:B------:R-:W-:-:S08]  /*11db0*/  IMAD.MOV.U32 R8, RZ, RZ, R30 ;  /* 0x000000ffff087224 */ /* 0x000fd000078e001e */
[----:B------:R-:W-:-:S15]  /*11dc0*/  @!P0 IMAD.MOV.U32 R11, RZ, RZ, -0x435 ;  /* 0xfffffbcbff0b8424 */ /* 0x000fde00078e00ff */
[----:B------:R-:W-:-:S15]  /*11dd0*/  NOP ;  /* 0x0000000000007918 */ /* 0x000fde0000000000 */
[----:B------:R-:W-:-:S15]  /*11de0*/  NOP ;  /* 0x0000000000007918 */ /* 0x000fde0000000000 */
[----:B------:R-:W-:-:S04]  /*11df0*/  NOP ;  /* 0x0000000000007918 */ /* 0x000fc80000000000 */
[----:B------:R-:W0:Y:S02]  /*11e00*/  @!P0 DMUL R4, R4, 1.80143985094819840000e+16 ;  /* 0x4350000004048828 */ /* 0x000e240000000000 */
[----:B0-----:R-:W-:Y:S01]  /*11e10*/  @!P0 IMAD.MOV.U32 R0, RZ, RZ, R5 ;  /* 0x000000ffff008224 */ /* 0x001fe200078e0005 */
[----:B------:R-:W-:-:S03]  /*11e20*/  @!P0 MOV R8, R4 ;  /* 0x0000000400088202 */ /* 0x000fc60000000f00 */
[----:B------:R-:W-:-:S05]  /*11e30*/  VIADD R6, R0, 0xffffffff ;  /* 0xffffffff00067836 */ /* 0x000fca0000000000 */
[----:B------:R-:W-:-:S13]  /*11e40*/  ISETP.GE.U32.AND P1, PT, R6, 0x7fefffff, PT ;  /* 0x7fefffff0600780c */ /* 0x000fda0003f26070 */
        /* <DEDUP_REMOVED lines=180> */
.L_x_3772:
        /* <DEDUP_REMOVED lines=53> */
.L_x_3775:
[----:B------:R-:W-:Y:S05]  /*12ce0*/  BSYNC.RECONVERGENT B3 ;  /* 0x0000000000037941 */ /* 0x000fea0003800200 */
.L_x_3774:
        /* <DEDUP_REMOVED lines=77> */
.L_x_3773:
[----:B------:R-:W-:Y:S05]  /*131c0*/  BSYNC.RECONVERGENT B2 ;  /* 0x0000000000027941 */ /* 0x000fea0003800200 */
.L_x_3771:
        /* <DEDUP_REMOVED lines=159> */
.L_x_3777:
        /* <DEDUP_REMOVED lines=83> */
.L_x_3778:
[----:B------:R-:W-:Y:S05]  /*140f0*/  BSYNC.RECONVERGENT B0 ;  /* 0x0000000000007941 */ /* 0x000fea0003800200 */
.L_x_3776:
        /* <DEDUP_REMOVED lines=29> */
[----:B------:R-:W-:Y:S01]  /*142d0*/  IMAD.MOV.U32 R5, RZ, RZ, R25 ;  /* 0x000000ffff057224 */ /* 0x000fe200078e0019 */
[----:B------:R-:W-:-:S07]  /*142e0*/  IADD3 R2, PT, PT, R2, -0x100000, RZ ;  /* 0xfff0000002027810 */ /* 0x000fce0007ffe0ff */
[----:B--234-:R-:W-:Y:S05]  /*142f0*/  CALL.REL.NOINC `($__internal_8_$__cuda_sm20_dblrcp_rn_slowpath_v3) ;  /* 0x0000021800347944 */ /* 0x01cfea0003c00000 */
.L_x_3780:
[----:B------:R-:W-:Y:S05]  /*14300*/  BSYNC.RECONVERGENT B2 ;  /* 0x0000000000027941 */ /* 0x000fea0003800200 */
.L_x_3779:
        /* <DEDUP_REMOVED lines=16> */
.L_x_3766:
[----:B------:R-:W-:Y:S05]  /*14410*/  BSYNC.RECONVERGENT B1 ;  /* 0x0000000000017941 */ /* 0x000fea0003800200 */
.L_x_3765:
[----:B------:R-:W-:Y:S01]  /*14420*/  VIADD R0, R9, 0x300 ;  /* 0x0000030009007836 */ /* 0x000fe20000000000 */
[----:B------:R-:W-:Y:S04]  /*14430*/  BSSY.RECONVERGENT B1, `(.L_x_3781) ;  /* 0x0000352000017945 */ /* 0x000fe80003800200 */
[----:B------:R-:W-:-:S13]  /*14440*/  ISETP.GE.U32.AND P0, PT, R0, UR4, PT ;  /* 0x0000000400007c0c */ /* 0x000fda000bf06070 */
[----:B------:R-:W-:Y:S05]  /*14450*/  @P0 BRA `(.L_x_3782) ;  /* 0x00000034003c0947 */ /* 0x000fea0003800000 */
[----:B------:R-:W-:Y:S01]  /*14460*/  IMAD.MOV.U32 R6, RZ, RZ, 0x652b82fe ;  /* 0x652b82feff067424 */ /* 0x000fe200078e00ff */
[----:B------:R-:W-:Y:S01]  /*14470*/  MOV R4, 0x652b82fe ;  /* 0x652b82fe00047802 */ /* 0x000fe20000000f00 */
[----:B------:R-:W-:Y:S01]  /*14480*/  IMAD.MOV.U32 R7, RZ, RZ, 0x3ff71547 ;  /* 0x3ff71547ff077424 */ /* 0x000fe200078e00ff */
[----:B-----5:R-:W-:Y:S01]  /*14490*/  MOV R38, 0x3b39803f ;  /* 0x3b39803f00267802 */ /* 0x020fe20000000f00 */
[----:B------:R-:W-:Y:S01]  /*144a0*/  IMAD.MOV.U32 R5, RZ, RZ, 0x3ff71547 ;  /* 0x3ff71547ff057424 */ /* 0x000fe200078e00ff */
[----:B------:R-:W1:Y:S01]  /*144b0*/  DADD R10, -RZ, -R16 ;  /* 0x00000000ff0a7229 */ /* 0x000e620000000910 */
[----:B0--3--:R-:W-:Y:S01]  /*144c0*/  IMAD.MOV.U32 R2, RZ, RZ, -0x105c611 ;  /* 0xfefa39efff027424 */ /* 0x009fe200078e00ff */
[----:B-1----:R-:W-:Y:S01]  /*144d0*/  FSETP.GEU.FTZ.AND P0, PT, |R11|, 4.1917929649353027344, PT ;  /* 0x4086232b0b00780b */ /* 0x002fe20003f1e200 */
        /* <DEDUP_REMOVED lines=42> */
[----:B-1----:R1:W3:Y:S02]  /*14780*/  DFMA R24, R30, -R38, R34 ;  /* 0x800000261e18722b */ /* 0x0022e40000000022 */
[----:B-1----:R-:W-:Y:S01]  /*14790*/  IMAD.MOV.U32 R34, RZ, RZ, 0x69ce2bdf ;  /* 0x69ce2bdfff227424 */ /* 0x002fe200078e00ff */
        /* <DEDUP_REMOVED lines=147> */
.L_x_3784:
[----:B------:R-:W-:Y:S05]  /*150d0*/  BSYNC.RECONVERGENT B0 ;  /* 0x0000000000007941 */ /* 0x000fea0003800200 */
.L_x_3783:
        /* <DEDUP_REMOVED lines=19> */
[----:B------:R3:W0:Y:S02]  /*15210*/  @!P0 DMUL R24, R4, R6 ;  /* 0x0000000604188228 */ /* 0x0006240000000000 */
.L_x_3786:
[----:B------:R-:W-:Y:S05]  /*15220*/  BSYNC.RECONVERGENT B0 ;  /* 0x0000000000007941 */ /* 0x000fea0003800200 */
.L_x_3785:
        /* <DEDUP_REMOVED lines=201> */
.L_x_3788:
        /* <DEDUP_REMOVED lines=53> */
.L_x_3791:
[----:B------:R-:W-:Y:S05]  /*16210*/  BSYNC.RECONVERGENT B3 ;  /* 0x0000000000037941 */ /* 0x000fea0003800200 */
.L_x_3790:
        /* <DEDUP_REMOVED lines=77> */
.L_x_3789:
[----:B------:R-:W-:Y:S05]  /*166f0*/  BSYNC.RECONVERGENT B2 ;  /* 0x0000000000027941 */ /* 0x000fea0003800200 */
.L_x_3787:
        /* <DEDUP_REMOVED lines=160> */
.L_x_3793:
        /* <DEDUP_REMOVED lines=83> */
.L_x_3794:
[----:B------:R-:W-:Y:S05]  /*17630*/  BSYNC.RECONVERGENT B0 ;  /* 0x0000000000007941 */ /* 0x000fea0003800200 */
.L_x_3792:
        /* <DEDUP_REMOVED lines=32> */
.L_x_3796:
[----:B------:R-:W-:Y:S05]  /*17840*/  BSYNC.RECONVERGENT B2 ;  /* 0x0000000000027941 */ /* 0x000fea0003800200 */
.L_x_3795:
        /* <DEDUP_REMOVED lines=16> */
.L_x_3782:
[----:B------:R-:W-:Y:S05]  /*17950*/  BSYNC.RECONVERGENT B1 ;  /* 0x0000000000017941 */ /* 0x000fea0003800200 */
.L_x_3781:
[----:B------:R-:W-:Y:S01]  /*17960*/  IADD3 R0, PT, PT, R9, 0x380, RZ ;  /* 0x0000038009007810 */ /* 0x000fe20007ffe0ff */
[----:B------:R-:W-:Y:S03]  /*17970*/  BSSY.RECONVERGENT B1, `(.L_x_3797) ;  /* 0x000034f000017945 */ /* 0x000fe60003800200 */
        /* <DEDUP_REMOVED lines=200> */
.L_x_3800:
[----:B------:R-:W-:Y:S05]  /*18600*/  BSYNC.RECONVERGENT B0 ;  /* 0x0000000000007941 */ /* 0x000fea0003800200 */
.L_x_3799:
        /* <DEDUP_REMOVED lines=20> */
.L_x_3802:
[----:B------:R-:W-:Y:S05]  /*18750*/  BSYNC.RECONVERGENT B0 ;  /* 0x0000000000007941 */ /* 0x000fea0003800200 */
.L_x_3801:
        /* <DEDUP_REMOVED lines=199> */
.L_x_3804:
        /* <DEDUP_REMOVED lines=53> */
.L_x_3807:
[----:B------:R-:W-:Y:S05]  /*19720*/  BSYNC.RECONVERGENT B3 ;  /* 0x0000000000037941 */ /* 0x000fea0003800200 */
.L_x_3806:
        /* <DEDUP_REMOVED lines=77> */
.L_x_3805:
[----:B------:R-:W-:Y:S05]  /*19c00*/  BSYNC.RECONVERGENT B2 ;  /* 0x0000000000027941 */ /* 0x000fea0003800200 */
.L_x_3803:
        /* <DEDUP_REMOVED lines=160> */
.L_x_3809:
        /* <DEDUP_REMOVED lines=83> */
.L_x_3810:
[----:B------:R-:W-:Y:S05]  /*1ab40*/  BSYNC.RECONVERGENT B0 ;  /* 0x0000000000007941 */ /* 0x000fea0003800200 */
.L_x_3808:
        /* <DEDUP_REMOVED lines=32> */
.L_x_3812:
[----:B------:R-:W-:Y:S05]  /*1ad50*/  BSYNC.RECONVERGENT B2 ;  /* 0x0000000000027941 */ /* 0x000fea0003800200 */
.L_x_3811:
        /* <DEDUP_REMOVED lines=16> */
.L_x_3798:
[----:B------:R-:W-:Y:S05]  /*1ae60*/  BSYNC.RECONVERGENT B1 ;  /* 0x0000000000017941 */ /* 0x000fea0003800200 */
.L_x_3797:
[----:B------:R-:W0:Y:S01]  /*1ae70*/  S2R R0, SR_CTAID.X ;  /* 0x0000000000007919 */ /* 0x000e220000002500 */
[----:B------:R-:W-:Y:S01]  /*1ae80*/  ISETP.GE.U32.AND P0, PT, R9, UR4, PT ;  /* 0x0000000409007c0c */ /* 0x000fe2000bf06070 */
[----:B------:R-:W-:Y:S04]  /*1ae90*/  BSSY.RECONVERGENT B0, `(.L_x_3813) ;  /* 0x0000033000007945 */ /* 0x000fe80003800200 */
[----:B------:R-:W-:Y:S08]  /*1aea0*/  BSSY.RELIABLE B1, `(.L_x_3814) ;  /* 0x000002b000017945 */ /* 0x000ff00003800100 */
[----:B------:R-:W-:Y:S05]  /*1aeb0*/  @P0 BRA `(.L_x_3815) ;  /* 0x0000000000300947 */ /* 0x000fea0003800000 */
[----:B0--3--:R-:W0:Y:S01]  /*1aec0*/  LDC.64 R2, c[0x0][0x388] ;  /* 0x0000e200ff027b82 */ /* 0x009e220000000a00 */
[----:B------:R-:W-:Y:S01]  /*1aed0*/  IMAD R5, R0, 0x400, R9 ;  /* 0x0000040000057824 */ /* 0x000fe200078e0209 */
[----:B------:R-:W-:-:S04]  /*1aee0*/  IADD3 R9, PT, PT, R9, 0x80, RZ ;  /* 0x0000008009097810 */ /* 0x000fc80007ffe0ff */
[----:B------:R-:W-:Y:S01]  /*1aef0*/  ISETP.GE.U32.AND P0, PT, R9, UR4, PT ;  /* 0x0000000409007c0c */ /* 0x000fe2000bf06070 */
[----:B0-----:R-:W-:-:S05]  /*1af00*/  IMAD.WIDE.U32 R2, R5, 0x8, R2 ;  /* 0x0000000805027825 */ /* 0x001fca00078e0002 */
[----:B--2--5:R0:W-:Y:S07]  /*1af10*/  STG.E.64 desc[UR6][R2.64], R28 ;  /* 0x0000001c02007986 */ /* 0x0241ee000c101b06 */
[----:B------:R-:W-:Y:S05]  /*1af20*/  @P0 BRA `(.L_x_3816) ;  /* 0x0000000000300947 */ /* 0x000fea0003800000 */
[----:B0-----:R-:W0:Y:S01]  /*1af30*/  LDC.64 R2, c[0x0][0x388] ;  /* 0x0000e200ff027b82 */ /* 0x001e220000000a00 */
[----:B------:R-:W-:Y:S02]  /*1af40*/  IMAD R5, R0, 0x400, R9 ;  /* 0x0000040000057824 */ /* 0x000fe400078e0209 */
[----:B------:R-:W-:Y:S02]  /*1af50*/  VIADD R9, R9, 0x80 ;  /* 0x0000008009097836 */ /* 0x000fe40000000000 */
[----:B0-----:R-:W-:-:S05]  /*1af60*/  IMAD.WIDE.U32 R2, R5, 0x8, R2 ;  /* 0x0000000805027825 */ /* 0x001fca00078e0002 */
[----:B----4-:R0:W-:Y:S02]  /*1af70*/  STG.E.64 desc[UR6][R2.64], R40 ;  /* 0x0000002802007986 */ /* 0x0101e4000c101b06 */
.L_x_3815:
[----:B------:R-:W-:-:S13]  /*1af80*/  ISETP.GE.U32.AND P0, PT, R9, UR4, PT ;  /* 0x0000000409007c0c */ /* 0x000fda000bf06070 */
[----:B------:R-:W-:Y:S05]  /*1af90*/  @P0 BRA `(.L_x_3817) ;  /* 0x0000000000300947 */ /* 0x000fea0003800000 */
[----:B0--3--:R-:W0:Y:S01]  /*1afa0*/  LDC.64 R2, c[0x0][0x388] ;  /* 0x0000e200ff027b82 */ /* 0x009e220000000a00 */
[----:B------:R-:W-:Y:S01]  /*1afb0*/  IMAD R5, R0, 0x400, R9 ;  /* 0x0000040000057824 */ /* 0x000fe200078e0209 */
[----:B------:R-:W-:-:S03]  /*1afc0*/  IADD3 R9, PT, PT, R9, 0x80, RZ ;  /* 0x0000008009097810 */ /* 0x000fc60007ffe0ff */
[----:B0-----:R-:W-:-:S05]  /*1afd0*/  IMAD.WIDE.U32 R2, R5, 0x8, R2 ;  /* 0x0000000805027825 */ /* 0x001fca00078e0002 */
[----:B-1---5:R3:W-:Y:S02]  /*1afe0*/  STG.E.64 desc[UR6][R2.64], R36 ;  /* 0x0000002402007986 */ /* 0x0227e4000c101b06 */
.L_x_3816:
[----:B------:R-:W-:-:S13]  /*1aff0*/  ISETP.GE.U32.AND P0, PT, R9, UR4, PT ;  /* 0x0000000409007c0c */ /* 0x000fda000bf06070 */
[----:B------:R-:W-:Y:S05]  /*1b000*/  @P0 BRA `(.L_x_3818) ;  /* 0x0000000000300947 */ /* 0x000fea0003800000 */
[----:B0--3--:R-:W0:Y:S01]  /*1b010*/  LDC.64 R2, c[0x0][0x388] ;  /* 0x0000e200ff027b82 */ /* 0x009e220000000a00 */
[----:B------:R-:W-:Y:S02]  /*1b020*/  IMAD R5, R0, 0x400, R9 ;  /* 0x0000040000057824 */ /* 0x000fe400078e0209 */
[----:B------:R-:W-:Y:S02]  /*1b030*/  VIADD R9, R9, 0x80 ;  /* 0x0000008009097836 */ /* 0x000fe40000000000 */
[----:B0-----:R-:W-:-:S05]  /*1b040*/  IMAD.WIDE.U32 R2, R5, 0x8, R2 ;  /* 0x0000000805027825 */ /* 0x001fca00078e0002 */
[----:B-1----:R0:W-:Y:S02]  /*1b050*/  STG.E.64 desc[UR6][R2.64], R32 ;  /* 0x0000002002007986 */ /* 0x0021e4000c101b06 */
.L_x_3817:
[----:B------:R-:W-:-:S13]  /*1b060*/  ISETP.GE.U32.AND P0, PT, R9, UR4, PT ;  /* 0x0000000409007c0c */ /* 0x000fda000bf06070 */
[----:B------:R-:W-:Y:S05]  /*1b070*/  @P0 BRA `(.L_x_3819) ;  /* 0x0000000000340947 */ /* 0x000fea0003800000 */
[----:B0--3--:R-:W0:Y:S01]  /*1b080*/  LDC.64 R2, c[0x0][0x388] ;  /* 0x0000e200ff027b82 */ /* 0x009e220000000a00 */
[----:B------:R-:W-:Y:S01]  /*1b090*/  IMAD R5, R0, 0x400, R9 ;  /* 0x0000040000057824 */ /* 0x000fe200078e0209 */
[----:B------:R-:W-:-:S03]  /*1b0a0*/  IADD3 R9, PT, PT, R9, 0x80, RZ ;  /* 0x0000008009097810 */ /* 0x000fc60007ffe0ff */
[----:B0-----:R-:W-:-:S05]  /*1b0b0*/  IMAD.WIDE.U32 R2, R5, 0x8, R2 ;  /* 0x0000000805027825 */ /* 0x001fca00078e0002 */
[----:B-1---5:R0:W-:Y:S02]  /*1b0c0*/  STG.E.64 desc[UR6][R2.64], R26 ;  /* 0x0000001a02007986 */ /* 0x0221e4000c101b06 */
.L_x_3818:
[----:B------:R-:W-:-:S13]  /*1b0d0*/  ISETP.GE.U32.AND P0, PT, R9, UR4, PT ;  /* 0x0000000409007c0c */ /* 0x000fda000bf06070 */
[----:B------:R-:W-:Y:S05]  /*1b0e0*/  @P0 BREAK.RELIABLE B1 ;  /* 0x0000000000010942 */ /* 0x000fea0003800100 */
[----:B------:R-:W-:Y:S05]  /*1b0f0*/  @P0 BRA `(.L_x_3820) ;  /* 0x0000000000300947 */ /* 0x000fea0003800000 */
[----:B0--3--:R-:W0:Y:S01]  /*1b100*/  LDC.64 R2, c[0x0][0x388] ;  /* 0x0000e200ff027b82 */ /* 0x009e220000000a00 */
[----:B------:R-:W-:Y:S02]  /*1b110*/  IMAD R5, R0, 0x400, R9 ;  /* 0x0000040000057824 */ /* 0x000fe400078e0209 */
[----:B------:R-:W-:Y:S02]  /*1b120*/  VIADD R9, R9, 0x80 ;  /* 0x0000008009097836 */ /* 0x000fe40000000000 */
[----:B0-----:R-:W-:-:S05]  /*1b130*/  IMAD.WIDE.U32 R2, R5, 0x8, R2 ;  /* 0x0000000805027825 */ /* 0x001fca00078e0002 */
[----:B-1----:R0:W-:Y:S02]  /*1b140*/  STG.E.64 desc[UR6][R2.64], R22 ;  /* 0x0000001602007986 */ /* 0x0021e4000c101b06 */
.L_x_3819:
[----:B------:R-:W-:Y:S05]  /*1b150*/  BSYNC.RELIABLE B1 ;  /* 0x0000000000017941 */ /* 0x000fea0003800100 */
.L_x_3814:
[----:B------:R-:W-:-:S13]  /*1b160*/  ISETP.GE.U32.AND P0, PT, R9, UR4, PT ;  /* 0x0000000409007c0c */ /* 0x000fda000bf06070 */
[----:B0--3--:R-:W0:Y:S01]  /*1b170*/  @!P0 LDC.64 R2, c[0x0][0x388] ;  /* 0x0000e200ff028b82 */ /* 0x009e220000000a00 */
[----:B------:R-:W-:Y:S01]  /*1b180*/  @!P0 IMAD R5, R0, 0x400, R9 ;  /* 0x0000040000058824 */ /* 0x000fe200078e0209 */
[----:B------:R-:W-:-:S03]  /*1b190*/  @!P0 IADD3 R9, PT, PT, R9, 0x80, RZ ;  /* 0x0000008009098810 */ /* 0x000fc60007ffe0ff */
[----:B0-----:R-:W-:-:S05]  /*1b1a0*/  @!P0 IMAD.WIDE.U32 R2, R5, 0x8, R2 ;  /* 0x0000000805028825 */ /* 0x001fca00078e0002 */
[----:B-1---5:R0:W-:Y:S02]  /*1b1b0*/  @!P0 STG.E.64 desc[UR6][R2.64], R18 ;  /* 0x0000001202008986 */ /* 0x0221e4000c101b06 */
.L_x_3820:
[----:B------:R-:W-:Y:S05]  /*1b1c0*/  BSYNC.RECONVERGENT B0 ;  /* 0x0000000000007941 */ /* 0x000fea0003800200 */
.L_x_3813:
[----:B------:R-:W-:Y:S05]  /*1b1d0*/  WARPSYNC.ALL ;  /* 0x0000000000007948 */ /* 0x000fea0003800000 */
[----:B------:R-:W-:-:S13]  /*1b1e0*/  ISETP.GE.U32.AND P0, PT, R9, UR4, PT ;  /* 0x0000000409007c0c */ /* 0x000fda000bf06070 */
[----:B------:R-:W-:Y:S05]  /*1b1f0*/  @P0 EXIT ;  /* 0x000000000000094d */ /* 0x000fea0003800000 */
[----:B0--3--:R-:W0:Y:S01]  /*1b200*/  LDC.64 R2, c[0x0][0x388] ;  /* 0x0000e200ff027b82 */ /* 0x009e220000000a00 */
[----:B------:R-:W-:-:S04]  /*1b210*/  IMAD R9, R0, 0x400, R9 ;  /* 0x0000040000097824 */ /* 0x000fc800078e0209 */
[----:B0-----:R-:W-:-:S05]  /*1b220*/  IMAD.WIDE.U32 R2, R9, 0x8, R2 ;  /* 0x0000000809027825 */ /* 0x001fca00078e0002 */
[----:B-1----:R-:W-:Y:S01]  /*1b230*/  STG.E.64 desc[UR6][R2.64], R14 ;  /* 0x0000000e02007986 */ /* 0x002fe2000c101b06 */
[----:B------:R-:W-:Y:S05]  /*1b240*/  EXIT ;  /* 0x000000000000794d */ /* 0x000fea0003800000 */
.L_x_3683:
[----:B------:R-:W0:Y:S01]  /*1b250*/  S2R R5, SR_TID.X ;  /* 0x0000000000057919 */ /* 0x000e220000002100 */
[----:B------:R-:W1:Y:S02]  /*1b260*/  LDC.64 R2, c[0x0][0x398] ;  /* 0x0000e600ff027b82 */ /* 0x000e640000000a00 */
[----:B-1----:R-:W-:-:S04]  /*1b270*/  IMAD.WIDE.U32 R2, R0, 0x8, R2 ;  /* 0x0000000800027825 */ /* 0x002fc800078e0002 */
[----:B0-----:R-:W-:Y:S02]  /*1b280*/  IMAD.WIDE.U32 R6, R5, 0x10, R2 ;  /* 0x0000001005067825 */ /* 0x001fe400078e0002 */
[----:B------:R-:W0:Y:S03]  /*1b290*/  LDC.64 R2, c[0x0][0x390] ;  /* 0x0000e400ff027b82 */ /* 0x000e260000000a00 */
[----:B------:R-:W2:Y:S01]  /*1b2a0*/  LDG.E.128 R12, desc[UR6][R6.64] ;  /* 0x00000006060c7981 */ /* 0x000ea2000c1e1d00 */
[----:B------:R-:W-:Y:S01]  /*1b2b0*/  UMOV UR4, 0xfefa39ef ;  /* 0xfefa39ef00047882 */ /* 0x000fe20000000000 */
[----:B------:R-:W-:Y:S01]  /*1b2c0*/  UMOV UR5, 0x3fe62e42 ;  /* 0x3fe62e4200057882 */ /* 0x000fe20000000000 */
[----:B------:R-:W-:Y:S01]  /*1b2d0*/  UMOV UR8, 0x3b39803f ;  /* 0x3b39803f00087882 */ /* 0x000fe20000000000 */
[----:B------:R-:W-:Y:S01]  /*1b2e0*/  UMOV UR9, 0x3c7abc9e ;  /* 0x3c7abc9e00097882 */ /* 0x000fe20000000000 */
[----:B------:R-:W-:Y:S01]  /*1b2f0*/  IMAD.MOV.U32 R44, RZ, RZ, -0x35dec16 ;  /* 0xfca213eaff2c7424 */ /* 0x000fe200078e00ff */
[----:B------:R-:W5:Y:S01]  /*1b300*/  LDG.E.128 R32, desc[UR6][R6.64+0x800] ;  /* 0x0008000606207981 */ /* 0x000f62000c1e1d00 */
[----:B------:R-:W-:Y:S01]  /*1b310*/  IMAD.MOV.U32 R45, RZ, RZ, 0x3e928af3 ;  /* 0x3e928af3ff2d7424 */ /* 0x000fe200078e00ff */
[----:B------:R-:W-:Y:S01]  /*1b320*/  UMOV UR10, 0x69ce2bdf ;  /* 0x69ce2bdf000a7882 */ /* 0x000fe20000000000 */
[----:B------:R-:W-:Y:S01]  /*1b330*/  UMOV UR11, 0x3e5ade15 ;  /* 0x3e5ade15000b7882 */ /* 0x000fe20000000000 */
[----:B------:R-:W5:Y:S01]  /*1b340*/  LDG.E.128 R36, desc[UR6][R6.64+0x1000] ;  /* 0x0010000606247981 */ /* 0x000f62000c1e1d00 */
[----:B------:R-:W-:Y:S01]  /*1b350*/  UMOV UR12, 0x62401315 ;  /* 0x62401315000c7882 */ /* 0x000fe20000000000 */
[----:B------:R-:W-:-:S02]  /*1b360*/  UMOV UR13, 0x3ec71dee ;  /* 0x3ec71dee000d7882 */ /* 0x000fc40000000000 */
[----:B------:R-:W5:Y:S01]  /*1b370*/  LDG.E.128 R40, desc[UR6][R6.64+0x1800] ;  /* 0x0018000606287981 */ /* 0x000f62000c1e1d00 */
[----:B0-----:R-:W-:-:S04]  /*1b380*/  IMAD.WIDE.U32 R2, R0, 0x8, R2 ;  /* 0x0000000800027825 */ /* 0x001fc800078e0002 */
[----:B------:R-:W-:-:S04]  /*1b390*/  IMAD.WIDE.U32 R4, R5, 0x10, R2 ;  /* 0x0000001005047825 */ /* 0x000fc800078e0002 */
[----:B------:R-:W-:Y:S01]  /*1b3a0*/  IMAD.MOV.U32 R2, RZ, RZ, 0x652b82fe ;  /* 0x652b82feff027424 */ /* 0x000fe200078e00ff */
[----:B------:R-:W5:Y:S01]  /*1b3b0*/  LDG.E.128 R16, desc[UR6][R4.64] ;  /* 0x0000000604107981 */ /* 0x000f62000c1e1d00 */
[----:B------:R-:W-:-:S03]  /*1b3c0*/  IMAD.MOV.U32 R3, RZ, RZ, 0x3ff71547 ;  /* 0x3ff71547ff037424 */ /* 0x000fc600078e00ff */
[----:B------:R-:W5:Y:S04]  /*1b3d0*/  LDG.E.128 R20, desc[UR6][R4.64+0x800] ;  /* 0x0008000604147981 */ /* 0x000f68000c1e1d00 */
[----:B------:R-:W5:Y:S04]  /*1b3e0*/  LDG.E.128 R24, desc[UR6][R4.64+0x1000] ;  /* 0x0010000604187981 */ /* 0x000f68000c1e1d00 */
[----:B------:R0:W5:Y:S02]  /*1b3f0*/  LDG.E.128 R28, desc[UR6][R4.64+0x1800] ;  /* 0x00180006041c7981 */ /* 0x000164000c1e1d00 */
[----:B0-----:R-:W-:Y:S01]  /*1b400*/  MOV R4, 0x652b82fe ;  /* 0x652b82fe00047802 */ /* 0x001fe20000000f00 */
[----:B------:R-:W-:Y:S01]  /*1b410*/  IMAD.MOV.U32 R5, RZ, RZ, 0x3ff71547 ;  /* 0x3ff71547ff057424 */ /* 0x000fe200078e00ff */
        /* <DEDUP_REMOVED lines=14> */
[----:B------:R-:W-:Y:S01]  /*1b500*/  BSSY.RECONVERGENT B0, `(.L_x_3821) ;  /* 0x00000af000007945 */ /* 0x000fe20003800200 */
[----:B--2---:R-:W0:Y:S01]  /*1b510*/  DFMA R2, R12, -R2, 6.75539944105574400000e+15 ;  /* 0x433800000c02742b */ /* 0x004e220000000802 */
[----:B------:R-:W-:-:S15]  /*1b520*/  FSETP.GEU.FTZ.AND P2, PT, |R13|, 4.1917929649353027344, PT ;  /* 0x4086232b0d00780b */ /* 0x000fde0003f5e200 */
[----:B------:R-:W-:-:S15]  /*1b530*/  NOP ;  /* 0x0000000000007918 */ /* 0x000fde0000000000 */
[----:B------:R-:W-:-:S15]  /*1b540*/  NOP ;  /* 0x0000000000007918 */ /* 0x000fde0000000000 */
[----:B------:R-:W-:-:S15]  /*1b550*/  NOP ;  /* 0x0000000000007918 */ /* 0x000fde0000000000 */
[----:B------:R-:W-:-:S03]  /*1b560*/  NOP ;  /* 0x0000000000007918 */ /* 0x000fc60000000000 */
[----:B0-----:R-:W0:-:S15]  /*1b570*/  DADD R8, R2, -6.75539944105574400000e+15 ;  /* 0xc338000002087429 */ /* 0x001e1e0000000000 */
        /* <DEDUP_REMOVED lines=9> */
[----:B0-----:R-:W-:-:S15]  /*1b610*/  DFMA R8, R8, -UR8, R10 ;  /* 0x8000000808087c2b */ /* 0x001fde000800000a */
[----:B------:R-:W-:-:S15]  /*1b620*/  NOP ;  /* 0x0000000000007918 */ /* 0x000fde0000000000 */
[----:B------:R-:W-:-:S15]  /*1b630*/  NOP ;  /* 0x0000000000007918 */ /* 0x000fde0000000000 */
[----:B------:R-:W-:-:S15]  /*1b640*/  NOP ;  /* 0x0000000000007918 */ /* 0x000fde0000000000 */
[----:B------:R-:W-:-:S04]  /*1b650*/  NOP ;  /* 0x0000000000007918 */ /* 0x000fc80000000000 */
        /* <DEDUP_REMOVED lines=128> */
[----:B0-----:R-:W-:-:S15]  /*1be60*/  IMAD R57, R4, 0x100000, R7 ;  /* 0x0010000004397824 */ /* 0x001fde00078e0207 */
[----:B------:R-:W-:-:S15]  /*1be70*/  NOP ;  /* 0x0000000000007918 */ /* 0x000fde0000000000 */
[----:B------:R-:W-:-:S15]  /*1be80*/  NOP ;  /* 0x0000000000007918 */ /* 0x000fde0000000000 */
[----:B------:R-:W-:-:S15]  /*1be90*/  NOP ;  /* 0x0000000000007918 */ /* 0x000fde0000000000 */
[----:B------:R-:W-:-:S02]  /*1bea0*/  NOP ;  /* 0x0000000000007918 */ /* 0x000fc40000000000 */
[----:B------:R-:W0:Y:S02]  /*1beb0*/  DADD R10, -RZ, -R12 ;  /* 0x00000000ff0a7229 */ /* 0x000e24000000090c */
[----:B0-----:R-:W-:-:S13]  /*1bec0*/  FSETP.GEU.FTZ.AND P0, PT, |R11|, 4.1917929649353027344, PT ;  /* 0x4086232b0b00780b */ /* 0x001fda0003f1e200 */
[----:B------:R-:W-:Y:S05]  /*1bed0*/  @!P0 BRA `(.L_x_3822) ;  /* 0x0000000000448947 */ /* 0x000fea0003800000 */
        /* <DEDUP_REMOVED lines=17> */
.L_x_3822:
[----:B------:R-:W-:Y:S05]  /*1bff0*/  BSYNC.RECONVERGENT B0 ;  /* 0x0000000000007941 */ /* 0x000fea0003800200 */
.L_x_3821:
[----:B------:R-:W-:Y:S01]  /*1c000*/  BSSY.RECONVERGENT B0, `(.L_x_3823) ;  /* 0x0000014000007945 */ /* 0x000fe20003800200 */
[----:B------:R-:W-:-:S03]  /*1c010*/  IMAD.MOV.U32 R56, RZ, RZ, R6 ;  /* 0x000000ffff387224 */ /* 0x000fc600078e0006 */
[----:B------:R-:W-:Y:S05]  /*1c020*/  @!P2 BRA `(.L_x_3824) ;  /* 0x000000000044a947 */ /* 0x000fea0003800000 */
[----:B------:R-:W-:Y:S01]  /*1c030*/  FSETP.GEU.FTZ.AND P0, PT, |R13|, 4.2275390625, PT ;  /* 0x408748000d00780b */ /* 0x000fe20003f1e200 */
[----:B------:R-:W-:-:S12]  /*1c040*/  DSETP.GEU.AND P1, PT, R12, RZ, PT ;  /* 0x000000ff0c00722a */ /* 0x000fd80003f2e000 */
[----:B------:R-:W-:-:S04]  /*1c050*/  @!P0 LEA.HI R0, R4, R4, RZ, 0x1 ;  /* 0x0000000404008211 */ /* 0x000fc800078f08ff */
[----:B0-----:R-:W-:-:S04]  /*1c060*/  @!P0 SHF.R.S32.HI R3, RZ, 0x1, R0 ;  /* 0x00000001ff038819 */ /* 0x001fc80000011400 */
        /* <DEDUP_REMOVED lines=13> */
.L_x_3824:
[----:B------:R-:W-:Y:S05]  /*1c140*/  BSYNC.RECONVERGENT B0 ;  /* 0x0000000000007941 */ /* 0x000fea0003800200 */
.L_x_3823:
[C---:B---3--:R-:W-:Y:S01]  /*1c150*/  FSETP.GEU.FTZ.AND P0, PT, R57.reuse, 1.7916666269302368164, PT ;  /* 0x3fe555553900780b */ /* 0x048fe20003f1e000 */
[----:B------:R-:W-:Y:S01]  /*1c160*/  BSSY.RECONVERGENT B1, `(.L_x_3825) ;  /* 0x0000147000017945 */ /* 0x000fe20003800200 */
[----:B------:R-:W-:Y:S01]  /*1c170*/  FSETP.GT.FTZ.AND P1, PT, R57, -1.6999999284744262695, PT ;  /* 0xbfd999993900780b */ /* 0x000fe20003f34000 */
[----:B-1----:R-:W1:Y:S03]  /*1c180*/  DADD R54, R54, 1 ;  /* 0x3ff0000036367429 */ /* 0x002e660000000000 */
[----:B------:R-:W-:-:S13]  /*1c190*/  PLOP3.LUT P0, PT, P0, P1, PT, 0xf2, 0x2f ;  /* 0x00000000002f781c */ /* 0x000fda0000703e72 */
[----:B-1----:R-:W-:Y:S05]  /*1c1a0*/  @P0 BRA `(.L_x_3826) ;  /* 0x0000000800100947 */ /* 0x002fea0003800000 */
[----:B0-----:R-:W0:Y:S01]  /*1c1b0*/  DADD R8, R56, 2 ;  /* 0x4000000038087429 */ /* 0x001e220000000000 */
[----:B--2---:R-:W-:Y:S01]  /*1c1c0*/  IMAD.MOV.U32 R2, RZ, RZ, 0x1 ;  /* 0x00000001ff027424 */ /* 0x004fe200078e00ff */
        /* <DEDUP_REMOVED lines=50> */
[----:B-----5:R-:W-:Y:S05]  /*1c4f0*/  CALL.REL.NOINC `($__internal_9_$__cuda_sm20_div_rn_f64_full) ;  /* 0x0000019c00407944 */ /* 0x020fea0003c00000 */
.L_x_3828:
[----:B------:R-:W-:Y:S05]  /*1c500*/  BSYNC.RECONVERGENT B2 ;  /* 0x0000000000027941 */ /* 0x000fea0003800200 */
.L_x_3827:
        /* <DEDUP_REMOVED lines=78> */
.L_x_3826:
        /* <DEDUP_REMOVED lines=184> */
.L_x_3830:
[----:B------:R-:W-:Y:S01]  /*1d570*/  MOV R4, 0x0 ;  /* 0x0000000000047802 */ /* 0x000fe20000000f00 */
[----:B------:R-:W-:Y:S01]  /*1d580*/  IMAD.MOV.U32 R5, RZ, RZ, 0x7ff00000 ;  /* 0x7ff00000ff057424 */ /* 0x000fe200078e00ff */
[----:B------:R-:W-:-:S05]  /*1d590*/  LOP3.LUT P0, RZ, R3, 0x7fffffff, RZ, 0xc0, !PT ;  /* 0x7fffffff03ff7812 */ /* 0x000fca000780c0ff */
[----:B------:R-:W0:Y:S02]  /*1d5a0*/  DFMA R2, R2, R4, +INF ;  /* 0x7ff000000202742b */ /* 0x000e240000000004 */
[----:B0-----:R-:W-:Y:S02]  /*1d5b0*/  FSEL R4, R2, RZ, P0 ;  /* 0x000000ff02047208 */ /* 0x001fe40000000000 */
[----:B------:R-:W-:-:S07]  /*1d5c0*/  FSEL R5, R3, -QNAN , P0 ;  /* 0xfff0000003057808 */ /* 0x000fce0000000000 */
.L_x_3829:
[----:B------:R-:W-:Y:S05]  /*1d5d0*/  BSYNC.RECONVERGENT B1 ;  /* 0x0000000000017941 */ /* 0x000fea0003800200 */
.L_x_3825:
        /* <DEDUP_REMOVED lines=159> */
.L_x_3832:
        /* <DEDUP_REMOVED lines=83> */
.L_x_3833:
[----:B------:R-:W-:Y:S05]  /*1e500*/  BSYNC.RECONVERGENT B0 ;  /* 0x0000000000007941 */ /* 0x000fea0003800200 */
.L_x_3831:
        /* <DEDUP_REMOVED lines=31> */
[----:B-1---5:R-:W-:Y:S05]  /*1e700*/  CALL.REL.NOINC `($__internal_8_$__cuda_sm20_dblrcp_rn_slowpath_v3) ;  /* 0x0000017400307944 */ /* 0x022fea0003c00000 */
.L_x_3835:
[----:B------:R-:W-:Y:S05]  /*1e710*/  BSYNC.RECONVERGENT B1 ;  /* 0x0000000000017941 */ /* 0x000fea0003800200 */
.L_x_3834:
[----:B------:R-:W-:Y:S01]  /*1e720*/  DMUL R2, R12, R2 ;  /* 0x000000020c027228 */ /* 0x000fe20000000000 */
        /* <DEDUP_REMOVED lines=23> */
[----:B------:R-:W-:-:S15]  /*1e8a0*/  FSETP.GEU.FTZ.AND P2, PT, |R15|, 4.1917929649353027344, PT ;  /* 0x4086232b0f00780b */ /* 0x000fde0003f5e200 */
[----:B------:R-:W-:-:S15]  /*1e8b0*/  NOP ;  /* 0x0000000000007918 */ /* 0x000fde0000000000 */
[----:B------:R-:W-:-:S10]  /*1e8c0*/  NOP ;  /* 0x0000000000007918 */ /* 0x000fd40000000000 */
[----:B-1----:R-:W0:-:S15]  /*1e8d0*/  DFMA R4, -R8, R8, 1 ;  /* 0x3ff000000804742b */ /* 0x002e1e0000000108 */
[----:B------:R-:W-:-:S15]  /*1e8e0*/  NOP ;  /* 0x0000000000007918 */ /* 0x000fde0000000000 */
[----:B------:R-:W-:-:S15]  /*1e8f0*/  NOP ;  /* 0x0000000000007918 */ /* 0x000fde0000000000 */
[----:B------:R-:W-:-:S15]  /*1e900*/  NOP ;  /* 0x0000000000007918 */ /* 0x000fde0000000000 */
[----:B------:R-:W-:-:S04]  /*1e910*/  NOP ;  /* 0x0000000000007918 */ /* 0x000fc80000000000 */
[----:B0-----:R0:W1:Y:S02]  /*1e920*/  DFMA R8, R2, R4, R8 ;  /* 0x000000040208722b */ /* 0x0010640000000008 */
[----:B0-----:R-:W-:Y:S01]  /*1e930*/  IMAD.MOV.U32 R4, RZ, RZ, 0x652b82fe ;  /* 0x652b82feff047424 */ /* 0x001fe200078e00ff */
[----:B------:R-:W-:Y:S01]  /*1e940*/  MOV R2, 0x652b82fe ;  /* 0x652b82fe00027802 */ /* 0x000fe20000000f00 */
[----:B------:R-:W-:Y:S02]  /*1e950*/  IMAD.MOV.U32 R5, RZ, RZ, 0x3ff71547 ;  /* 0x3ff71547ff057424 */ /* 0x000fe400078e00ff */
[----:B------:R-:W-:-:S15]  /*1e960*/  IMAD.MOV.U32 R3, RZ, RZ, 0x3ff71547 ;  /* 0x3ff71547ff037424 */ /* 0x000fde00078e00ff */
        /* <DEDUP_REMOVED lines=8> */
[----:B------:R-:W2:-:S15]  /*1e9f0*/  DFMA R2, R14, R2, 6.75539944105574400000e+15 ;  /* 0x433800000e02742b */ /* 0x000e9e0000000002 */
[----:B------:R-:W-:-:S15]  /*1ea00*/  NOP ;  /* 0x0000000000007918 */ /* 0x000fde0000000000 */
[----:B------:R-:W-:-:S15]  /*1ea10*/  NOP ;  /* 0x0000000000007918 */ /* 0x000fde0000000000 */
[----:B------:R-:W-:-:S15]  /*1ea20*/  NOP ;  /* 0x0000000000007918 */ /* 0x000fde0000000000 */
[----:B------:R-:W-:-:S04]  /*1ea30*/  NOP ;  /* 0x0000000000007918 */ /* 0x000fc80000000000 */
[----:B-1---5:R-:W-:-:S15]  /*1ea40*/  DMUL R16, R16, R8 ;  /* 0x0000000810107228 */ /* 0x022fde0000000000 */
        /* <DEDUP_REMOVED lines=9> */
[----:B--2---:R-:W1:-:S15]  /*1eae0*/  DADD R10, R2, -6.75539944105574400000e+15 ;  /* 0xc3380000020a7429 */ /* 0x004e5e0000000000 */
        /* <DEDUP_REMOVED lines=20> */
[----:B-1----:R-:W-:Y:S02]  /*1ec30*/  IMAD.MOV.U32 R12, RZ, RZ, -0x35dec16 ;  /* 0xfca213eaff0c7424 */ /* 0x002fe400078e00ff */
[----:B------:R-:W-:-:S15]  /*1ec40*/  IMAD.MOV.U32 R13, RZ, RZ, 0x3e928af3 ;  /* 0x3e928af3ff0d7424 */ /* 0x000fde00078e00ff */
[----:B------:R-:W-:-:S15]  /*1ec50*/  NOP ;  /* 0x0000000000007918 */ /* 0x000fde0000000000 */
[----:B------:R-:W-:-:S15]  /*1ec60*/  NOP ;  /* 0x0000000000007918 */ /* 0x000fde0000000000 */
[----:B------:R-:W-:-:S15]  /*1ec70*/  NOP ;  /* 0x0000000000007918 */ /* 0x000fde0000000000 */
        /* <DEDUP_REMOVED lines=56> */
[----:B0-----:R-:W-:-:S15]  /*1f000*/  FSETP.GEU.FTZ.AND P0, PT, |R7|, 4.1917929649353027344, PT ;  /* 0x4086232b0700780b */ /* 0x001fde0003f1e200 */
[----:B------:R-:W-:-:S15]  /*1f010*/  NOP ;  /* 0x0000000000007918 */ /* 0x000fde0000000000 */
[----:B------:R-:W-:-:S15]  /*1f020*/  NOP ;  /* 0x0000000000007918 */ /* 0x000fde0000000000 */
[----:B------:R-:W-:-:S15]  /*1f030*/  NOP ;  /* 0x0000000000007918 */ /* 0x000fde0000000000 */
[----:B------:R-:W-:-:S02]  /*1f040*/  NOP ;  /* 0x0000000000007918 */ /* 0x000fc40000000000 */
        /* <DEDUP_REMOVED lines=51> */
[----:B0-----:R-:W-:Y:S01]  /*1f380*/  LEA R13, R4, R11, 0x14 ;  /* 0x0000000b040d7211 */ /* 0x001fe200078ea0ff */
[----:B-1----:R-:W-:Y:S02]  /*1f390*/  IMAD R55, R2, 0x100000, R9 ;  /* 0x0010000002377824 */ /* 0x002fe400078e0209 */
[----:B------:R-:W-:Y:S01]  /*1f3a0*/  IMAD.MOV.U32 R12, RZ, RZ, R10 ;  /* 0x000000ffff0c7224 */ /* 0x000fe200078e000a */
[----:B------:R-:W-:Y:S06]  /*1f3b0*/  @!P0 BRA `(.L_x_3837) ;  /* 0x0000000000448947 */ /* 0x000fec0003800000 */
        /* <DEDUP_REMOVED lines=17> */
.L_x_3837:
[----:B------:R-:W-:Y:S05]  /*1f4d0*/  BSYNC.RECONVERGENT B0 ;  /* 0x0000000000007941 */ /* 0x000fea0003800200 */
.L_x_3836:
[----:B------:R-:W-:Y:S01]  /*1f4e0*/  BSSY.RECONVERGENT B0, `(.L_x_3838) ;  /* 0x0000014000007945 */ /* 0x000fe20003800200 */
[----:B------:R-:W-:-:S03]  /*1f4f0*/  IMAD.MOV.U32 R54, RZ, RZ, R8 ;  /* 0x000000ffff367224 */ /* 0x000fc600078e0008 */
[----:B------:R-:W-:Y:S05]  /*1f500*/  @!P2 BRA `(.L_x_3839) ;  /* 0x000000000044a947 */ /* 0x000fea0003800000 */
        /* <DEDUP_REMOVED lines=10> */
[----:B0-----:R-:W0:Y:S02]  /*1f5b0*/  DADD R4, R14, +INF ;  /* 0x7ff000000e047429 */ /* 0x001e240000000000 */
[----:B0-----:R-:W-:Y:S02]  /*1f5c0*/  FSEL R54, R4, RZ, P1 ;  /* 0x000000ff04367208 */ /* 0x001fe40000800000 */
[----:B------:R-:W-:-:S15]  /*1f5d0*/  FSEL R55, R5, RZ, P1 ;  /* 0x000000ff05377208 */ /* 0x000fde0000800000 */
[----:B------:R-:W-:-:S15]  /*1f5e0*/  NOP ;  /* 0x0000000000007918 */ /* 0x000fde0000000000 */
[----:B------:R-:W-:-:S15]  /*1f5f0*/  NOP ;  /* 0x0000000000007918 */ /* 0x000fde0000000000 */
[----:B------:R-:W-:-:S15]  /*1f600*/  NOP ;  /* 0x0000000000007918 */ /* 0x000fde0000000000 */
[----:B------:R2:W3:Y:S02]  /*1f610*/  @!P0 DMUL R54, R8, R2 ;  /* 0x0000000208368228 */ /* 0x0004e40000000000 */
.L_x_3839:
[----:B------:R-:W-:Y:S05]  /*1f620*/  BSYNC.RECONVERGENT B0 ;  /* 0x0000000000007941 */ /* 0x000fea0003800200 */
.L_x_3838:
[C---:B---3--:R-:W-:Y:S01]  /*1f630*/  FSETP.GEU.FTZ.AND P1, PT, R55.reuse, 1.7916666269302368164, PT ;  /* 0x3fe555553700780b */ /* 0x048fe20003f3e000 */
[----:B------:R-:W-:Y:S01]  /*1f640*/  BSSY.RECONVERGENT B1, `(.L_x_3840) ;  /* 0x0000148000017945 */ /* 0x000fe20003800200 */
[----:B------:R-:W-:Y:S01]  /*1f650*/  FSETP.GT.FTZ.AND P0, PT, R55, -1.6999999284744262695, PT ;  /* 0xbfd999993700780b */ /* 0x000fe20003f14000 */
[----:B-1----:R-:W1:-:S12]  /*1f660*/  DADD R12, R12, 1 ;  /* 0x3ff000000c0c7429 */ /* 0x002e580000000000 */
[----:B-1----:R-:W-:Y:S05]  /*1f670*/  @P0 BRA !P1, `(.L_x_3841) ;  /* 0x0000000c00040947 */ /* 0x002fea0004800000 */
[----:B------:R-:W1:Y:S02]  /*1f680*/  DADD R54, R54, 1 ;  /* 0x3ff0000036367429 */ /* 0x000e640000000000 */
[----:B-1----:R-:W-:Y:S01]  /*1f690*/  ISETP.GT.AND P0, PT, R55, 0xfffff, PT ;  /* 0x000fffff3700780c */ /* 0x002fe20003f04270 */
[----:B--2---:R-:W-:Y:S02]  /*1f6a0*/  IMAD.MOV.U32 R2, RZ, RZ, R54 ;  /* 0x000000ffff027224 */ /* 0x004fe400078e0036 */
[----:B------:R-:W-:-:S15]  /*1f6b0*/  IMAD.MOV.U32 R3, RZ, RZ, R55 ;  /* 0x000000ffff037224 */ /* 0x000fde00078e0037 */
[----:B------:R-:W-:-:S15]  /*1f6c0*/  NOP ;  /* 0x0000000000007918 */ /* 0x000fde0000000000 */
[----:B------:R-:W-:-:S15]  /*1f6d0*/  NOP ;  /* 0x0000000000007918 */ /* 0x000fde0000000000 */
[----:B------:R-:W-:-:S14]  /*1f6e0*/  NOP ;  /* 0x0000000000007918 */ /* 0x000fdc0000000000 */
[----:B------:R-:W1:Y:S02]  /*1f6f0*/  @!P0 DMUL R2, R2, 1.80143985094819840000e+16 ;  /* 0x4350000002028828 */ /* 0x000e640000000000 */
[----:B-1----:R-:W-:Y:S01]  /*1f700*/  @!P0 MOV R55, R3 ;  /* 0x0000000300378202 */ /* 0x002fe20000000f00 */
[----:B------:R-:W-:-:S04]  /*1f710*/  @!P0 IMAD.MOV.U32 R54, RZ, RZ, R2 ;  /* 0x000000ffff368224 */ /* 0x000fc800078e0002 */
[----:B------:R-:W-:-:S05]  /*1f720*/  VIADD R0, R55, 0xffffffff ;  /* 0xffffffff37007836 */ /* 0x000fca0000000000 */
[----:B------:R-:W-:Y:S02]  /*1f730*/  ISETP.GE.U32.AND P1, PT, R0, 0x7fefffff, PT ;  /* 0x7fefffff0000780c */ /* 0x000fe40003f26070 */
[----:B------:R-:W-:Y:S01]  /*1f740*/  MOV R0, 0xfffffc01 ;  /* 0xfffffc0100007802 */ /* 0x000fe20000000f00 */
[----:B------:R-:W-:-:S10]  /*1f750*/  @!P0 IMAD.MOV.U32 R0, RZ, RZ, -0x435 ;  /* 0xfffffbcbff008424 */ /* 0x000fd400078e00ff */
[----:B0-----:R-:W-:Y:S01]  /*1f760*/  @P1 IMAD.MOV.U32 R4, RZ, RZ, 0x0 ;  /* 0x00000000ff041424 */ /* 0x001fe200078e00ff */
        /* <DEDUP_REMOVED lines=178> */
.L_x_3841:
[----:B--2---:R-:W1:Y:S01]  /*20290*/  DADD R8, R54, 2 ;  /* 0x4000000036087429 */ /* 0x004e620000000000 */
        /* <DEDUP_REMOVED lines=51> */
[----:B------:R-:W-:Y:S05]  /*205d0*/  CALL.REL.NOINC `($__internal_9_$__cuda_sm20_div_rn_f64_full) ;  /* 0x0000015c00087944 */ /* 0x000fea0003c00000 */
.L_x_3844:
[----:B------:R-:W-:Y:S05]  /*205e0*/  BSYNC.RECONVERGENT B2 ;  /* 0x0000000000027941 */ /* 0x000fea0003800200 */
.L_x_3843:
        /* <DEDUP_REMOVED lines=77> */
.L_x_3842:
[----:B------:R-:W-:Y:S05]  /*20ac0*/  BSYNC.RECONVERGENT B1 ;  /* 0x0000000000017941 */ /* 0x000fea0003800200 */
.L_x_3840:
        /* <DEDUP_REMOVED lines=15> */
[----:B------:R-:W-:Y:S01]  /*20bc0*/  IMAD.MOV.U32 R10, RZ, RZ, -0x7649667 ;  /* 0xf89b6999ff0a7424 */ /* 0x000fe200078e00ff */
        /* <DEDUP_REMOVED lines=29> */
[----:B-1----:R1:W2:Y:S01]  /*20da0*/  DFMA R8, R6, UR4, R10 ;  /* 0x0000000406087c2b */ /* 0x0022a2000800000a */
[----:B------:R-:W-:Y:S01]  /*20db0*/  UMOV UR4, 0x15ff7e07 ;  /* 0x15ff7e0700047882 */ /* 0x000fe20000000000 */
[----:B------:R-:W-:-:S15]  /*20dc0*/  UMOV UR5, 0x3ec71de7 ;  /* 0x3ec71de700057882 */ /* 0x000fde0000000000 */
[----:B------:R-:W-:-:S15]  /*20dd0*/  NOP ;  /* 0x0000000000007918 */ /* 0x000fde0000000000 */
[----:B------:R-:W-:-:S15]  /*20de0*/  NOP ;  /* 0x0000000000007918 */ /* 0x000fde0000000000 */
[----:B------:R-:W-:-:S15]  /*20df0*/  NOP ;  /* 0x0000000000007918 */ /* 0x000fde0000000000 */
[----:B------:R-:W-:-:S02]  /*20e00*/  NOP ;  /* 0x0000000000007918 */ /* 0x000fc40000000000 */
[----:B-1----:R-:W1:-:S15]  /*20e10*/  F2F.F64.F32 R10, R4 ;  /* 0x00000004000a7310 */ /* 0x002e5e0000201800 */
        /* <DEDUP_REMOVED lines=73> */
[----:B-1----:R-:W1:-:S15]  /*212b0*/  DFMA R8, -R8, R10, R44 ;  /* 0x0000000a0808722b */ /* 0x002e5e000000012c */
[----:B------:R-:W-:-:S15]  /*212c0*/  NOP ;  /* 0x0000000000007918 */ /* 0x000fde0000000000 */
[----:B------:R-:W-:-:S15]  /*212d0*/  NOP ;  /* 0x0000000000007918 */ /* 0x000fde0000000000 */
[----:B------:R-:W-:-:S15]  /*212e0*/  NOP ;  /* 0x0000000000007918 */ /* 0x000fde0000000000 */
[----:B------:R-:W-:-:S04]  /*212f0*/  NOP ;  /* 0x0000000000007918 */ /* 0x000fc80000000000 */
[----:B-1----:R-:W1:Y:S02]  /*21300*/  DADD R6, -R8, 2 ;  /* 0x4000000008067429 */ /* 0x002e640000000100 */
[----:B-1----:R-:W1:Y:S01]  /*21310*/  MUFU.RCP64H R9, R7 ;  /* 0x0000000700097308 */ /* 0x002e620000001800 */
[----:B------:R-:W-:-:S15]  /*21320*/  IMAD.MOV.U32 R8, RZ, RZ, RZ ;  /* 0x000000ffff087224 */ /* 0x000fde00078e00ff */
[----:B------:R-:W-:-:S15]  /*21330*/  NOP ;  /* 0x0000000000007918 */ /* 0x000fde0000000000 */
[----:B------:R-:W-:-:S15]  /*21340*/  NOP ;  /* 0x0000000000007918 */ /* 0x000fde0000000000 */
[----:B------:R-:W-:-:S15]  /*21350*/  NOP ;  /* 0x0000000000007918 */ /* 0x000fde0000000000 */
[----:B------:R-:W-:-:S01]  /*21360*/  NOP ;  /* 0x0000000000007918 */ /* 0x000fc20000000000 */
        /* <DEDUP_REMOVED lines=21> */
.L_x_3846:
        /* <DEDUP_REMOVED lines=83> */
.L_x_3847:
[----:B------:R-:W-:Y:S05]  /*219f0*/  BSYNC.RECONVERGENT B0 ;  /* 0x0000000000007941 */ /* 0x000fea0003800200 */
.L_x_3845:
        /* <DEDUP_REMOVED lines=29> */
[----:B------:R-:W-:Y:S01]  /*21bd0*/  MOV R0, 0x21c00 ;  /* 0x00021c0000007802 */ /* 0x000fe20000000f00 */
[----:B------:R-:W-:-:S07]  /*21be0*/  VIADD R2, R2, 0xfff00000 ;  /* 0xfff0000002027836 */ /* 0x000fce0000000000 */
[----:B0-2---:R-:W-:Y:S05]  /*21bf0*/  CALL.REL.NOINC `($__internal_8_$__cuda_sm20_dblrcp_rn_slowpath_v3) ;  /* 0x0000013c00f47944 */ /* 0x005fea0003c00000 */
.L_x_3849:
[----:B------:R-:W-:Y:S05]  /*21c00*/  BSYNC.RECONVERGENT B1 ;  /* 0x0000000000017941 */ /* 0x000fea0003800200 */
.L_x_3848:
        /* <DEDUP_REMOVED lines=27> */
[----:B--2---:R-:W1:-:S15]  /*21dc0*/  DFMA R4, -R8, R8, 1 ;  /* 0x3ff000000804742b */ /* 0x004e5e0000000108 */
[----:B------:R-:W-:-:S15]  /*21dd0*/  NOP ;  /* 0x0000000000007918 */ /* 0x000fde0000000000 */
[----:B------:R-:W-:-:S15]  /*21de0*/  NOP ;  /* 0x0000000000007918 */ /* 0x000fde0000000000 */
[----:B------:R-:W-:-:S15]  /*21df0*/  NOP ;  /* 0x0000000000007918 */ /* 0x000fde0000000000 */
[----:B------:R-:W-:-:S04]  /*21e00*/  NOP ;  /* 0x0000000000007918 */ /* 0x000fc80000000000 */
[----:B-1----:R1:W2:Y:S02]  /*21e10*/  DFMA R8, R2, R4, R8 ;  /* 0x000000040208722b */ /* 0x0022a40000000008 */
[----:B-1----:R-:W-:Y:S01]  /*21e20*/  IMAD.MOV.U32 R4, RZ, RZ, 0x652b82fe ;  /* 0x652b82feff047424 */ /* 0x002fe200078e00ff */
[----:B------:R-:W-:Y:S01]  /*21e30*/  MOV R2, 0x652b82fe ;  /* 0x652b82fe00027802 */ /* 0x000fe20000000f00 */
[----:B------:R-:W-:Y:S02]  /*21e40*/  IMAD.MOV.U32 R5, RZ, RZ, 0x3ff71547 ;  /* 0x3ff71547ff057424 */ /* 0x000fe400078e00ff */
[----:B------:R-:W-:-:S15]  /*21e50*/  IMAD.MOV.U32 R3, RZ, RZ, 0x3ff71547 ;  /* 0x3ff71547ff037424 */ /* 0x000fde00078e00ff */
[----:B------:R-:W-:-:S15]  /*21e60*/  NOP ;  /* 0x0000000000007918 */ /* 0x000fde0000000000 */
[----:B------:R-:W-:-:S15]  /*21e70*/  NOP ;  /* 0x0000000000007918 */ /* 0x000fde0000000000 */
[----:B------:R-:W-:-:S13]  /*21e80*/  NOP ;  /* 0x0000000000007918 */ /* 0x000fda0000000000 */
[----:B------:R-:W1:-:S15]  /*21e90*/  DFMA R4, R32, -R4, 6.75539944105574400000e+15 ;  /* 0x433800002004742b */ /* 0x000e5e0000000804 */
        /* <DEDUP_REMOVED lines=9> */
[----:B--2---:R-:W-:-:S15]  /*21f30*/  DMUL R18, R18, R8 ;  /* 0x0000000812127228 */ /* 0x004fde0000000000 */
        /* <DEDUP_REMOVED lines=9> */
[----:B---3--:R-:W2:-:S15]  /*21fd0*/  DADD R10, R2, -6.75539944105574400000e+15 ;  /* 0xc3380000020a7429 */ /* 0x008e9e0000000000 */
[----:B------:R-:W-:-:S15]  /*21fe0*/  NOP ;  /* 0x0000000000007918 */ /* 0x000fde0000000000 */
[----:B------:R-:W-:-:S15]  /*21ff0*/  NOP ;  /* 0x0000000000007918 */ /* 0x000fde0000000000 */
[----:B------:R-:W-:-:S15]  /*22000*/  NOP ;  /* 0x0000000000007918 */ /* 0x000fde0000000000 */
[----:B------:R-:W-:-:S04]  /*22010*/  NOP ;  /* 0x0000000000007918 */ /* 0x000fc80000000000 */
[----:B-1----:R-:W1:-:S15]  /*22020*/  DFMA R8, R6, -UR4, -R32 ;  /* 0x8000000406087c2b */ /* 0x002e5e0008000820 */
[----:B------:R-:W-:-:S15]  /*22030*/  NOP ;  /* 0x0000000000007918 */ /* 0x000fde0000000000 */
[----:B------:R-:W-:-:S15]  /*22040*/  NOP ;  /* 0x0000000000007918 */ /* 0x000fde0000000000 */
[----:B------:R-:W-:-:S15]  /*22050*/  NOP ;  /* 0x0000000000007918 */ /* 0x000fde0000000000 */
[----:B------:R-:W-:-:S04]  /*22060*/  NOP ;  /* 0x0000000000007918 */ /* 0x000fc80000000000 */
[----:B--2---:R-:W2:-:S15]  /*22070*/  DFMA R12, R10, -UR4, R32 ;  /* 0x800000040a0c7c2b */ /* 0x004e9e0008000020 */
        /* <DEDUP_REMOVED lines=9> */
[----:B--2---:R2:W-:Y:S02]  /*22110*/  DFMA R8, R10, -UR8, R12 ;  /* 0x800000080a087c2b */ /* 0x0045e4000800000c */
[----:B--2---:R-:W-:Y:S02]  /*22120*/  IMAD.MOV.U32 R12, RZ, RZ, -0x35dec16 ;  /* 0xfca213eaff0c7424 */ /* 0x004fe400078e00ff */
[----:B------:R-:W-:-:S15]  /*22130*/  IMAD.MOV.U32 R13, RZ, RZ, 0x3e928af3 ;  /* 0x3e928af3ff0d7424 */ /* 0x000fde00078e00ff */
[----:B------:R-:W-:-:S15]  /*22140*/  NOP ;  /* 0x0000000000007918 */ /* 0x000fde0000000000 */
[----:B------:R-:W-:-:S15]  /*22150*/  NOP ;  /* 0x0000000000007918 */ /* 0x000fde0000000000 */
[----:B------:R-:W-:-:S15]  /*22160*/  NOP ;  /* 0x0000000000007918 */ /* 0x000fde0000000000 */
[----:B-1----:R-:W1:-:S15]  /*22170*/  DFMA R10, R6, UR10, R12 ;  /* 0x0000000a060a7c2b */ /* 0x002e5e000800000c */
[----:B------:R-:W-:-:S15]  /*22180*/  NOP ;  /* 0x0000000000007918 */ /* 0x000fde0000000000 */
[----:B------:R-:W-:-:S15]  /*22190*/  NOP ;  /* 0x0000000000007918 */ /* 0x000fde0000000000 */
[----:B------:R-:W-:-:S15]  /*221a0*/  NOP ;  /* 0x0000000000007918 */ /* 0x000fde0000000000 */
[----:B------:R-:W-:-:S04]  /*221b0*/  NOP ;  /* 0x0000000000007918 */ /* 0x000fc80000000000 */
[----:B-1----:R-:W1:-:S15]  /*221c0*/  DFMA R10, R6, R10, UR12 ;  /* 0x0000000c060a7e2b */ /* 0x002e5e000800000a */
        /* <DEDUP_REMOVED lines=49> */
[----:B------:R-:W1:Y:S02]  /*224e0*/  DADD R6, -RZ, -R32 ;  /* 0x00000000ff067229 */ /* 0x000e640000000920 */
[----:B-1----:R-:W-:-:S15]  /*224f0*/  FSETP.GEU.FTZ.AND P0, PT, |R7|, 4.1917929649353027344, PT ;  /* 0x4086232b0700780b */ /* 0x002fde0003f1e200 */
[----:B------:R-:W-:-:S15]  /*22500*/  NOP ;  /* 0x0000000000007918 */ /* 0x000fde0000000000 */
[----:B------:R-:W-:-:S15]  /*22510*/  NOP ;  /* 0x0000000000007918 */ /* 0x000fde0000000000 */
[----:B------:R-:W-:-:S15]  /*22520*/  NOP ;  /* 0x0000000000007918 */ /* 0x000fde0000000000 */
[----:B------:R-:W-:-:S02]  /*22530*/  NOP ;  /* 0x0000000000007918 */ /* 0x000fc40000000000 */
[----:B------:R-:W1:-:S15]  /*22540*/  DFMA R12, R8, UR10, R12 ;  /* 0x0000000a080c7c2b */ /* 0x000e5e000800000c */
        /* <DEDUP_REMOVED lines=49> */
[----:B-1----:R1:W2:Y:S02]  /*22860*/  DFMA R8, R8, R12, 1 ;  /* 0x3ff000000808742b */ /* 0x0022a4000000000c */
[----:B-1----:R-:W-:Y:S01]  /*22870*/  LEA R13, R4, R11, 0x14 ;  /* 0x0000000b040d7211 */ /* 0x002fe200078ea0ff */
[----:B--2---:R-:W-:Y:S02]  /*22880*/  IMAD R15, R2, 0x100000, R9 ;  /* 0x00100000020f7824 */ /* 0x004fe400078e0209 */
        /* <DEDUP_REMOVED lines=12> */
[----:B------:R-:W1:Y:S02]  /*22950*/  DADD R12, -R32, +INF ;  /* 0x7ff00000200c7429 */ /* 0x000e640000000100 */
[----:B-1----:R-:W-:Y:S02]  /*22960*/  FSEL R12, R12, RZ, !P0 ;  /* 0x000000ff0c0c7208 */ /* 0x002fe40004000000 */
[----:B------:R-:W-:-:S15]  /*22970*/  FSEL R13, R13, RZ, !P0 ;  /* 0x000000ff0d0d7208 */ /* 0x000fde0004000000 */
[----:B------:R-:W-:-:S15]  /*22980*/  NOP ;  /* 0x0000000000007918 */ /* 0x000fde0000000000 */
[----:B------:R-:W-:-:S15]  /*22990*/  NOP ;  /* 0x0000000000007918 */ /* 0x000fde0000000000 */
[----:B------:R-:W-:-:S15]  /*229a0*/  NOP ;  /* 0x0000000000007918 */ /* 0x000fde0000000000 */
[----:B------:R1:W2:Y:S02]  /*229b0*/  @!P1 DMUL R12, R10, R4 ;  /* 0x000000040a0c9228 */ /* 0x0002a40000000000 */
.L_x_3851:
[----:B------:R-:W-:Y:S05]  /*229c0*/  BSYNC.RECONVERGENT B0 ;  /* 0x0000000000007941 */ /* 0x000fea0003800200 */
.L_x_3850:
        /* <DEDUP_REMOVED lines=13> */
[----:B-1----:R-:W1:Y:S02]  /*22aa0*/  DADD R4, R32, +INF ;  /* 0x7ff0000020047429 */ /* 0x002e640000000000 */
[----:B-1----:R-:W-:Y:S02]  /*22ab0*/  FSEL R14, R4, RZ, P1 ;  /* 0x000000ff040e7208 */ /* 0x002fe40000800000 */
[----:B------:R-:W-:-:S15]  /*22ac0*/  FSEL R15, R5, RZ, P1 ;  /* 0x000000ff050f7208 */ /* 0x000fde0000800000 */
[----:B------:R-:W-:-:S15]  /*22ad0*/  NOP ;  /* 0x0000000000007918 */ /* 0x000fde0000000000 */
[----:B------:R-:W-:-:S15]  /*22ae0*/  NOP ;  /* 0x0000000000007918 */ /* 0x000fde0000000000 */
[----:B------:R-:W-:-:S15]  /*22af0*/  NOP ;  /* 0x0000000000007918 */ /* 0x000fde0000000000 */
[----:B------:R3:W4:Y:S02]  /*22b00*/  @!P0 DMUL R14, R8, R2 ;  /* 0x00000002080e8228 */ /* 0x0007240000000000 */
.L_x_3853:
[----:B------:R-:W-:Y:S05]  /*22b10*/  BSYNC.RECONVERGENT B0 ;  /* 0x0000000000007941 */ /* 0x000fea0003800200 */
.L_x_3852:
[C---:B----4-:R-:W-:Y:S01]  /*22b20*/  FSETP.GEU.FTZ.AND P1, PT, R15.reuse, 1.7916666269302368164, PT ;  /* 0x3fe555550f00780b */ /* 0x050fe20003f3e000 */
[----:B------:R-:W-:Y:S01]  /*22b30*/  BSSY.RECONVERGENT B1, `(.L_x_3854) ;  /* 0x0000148000017945 */ /* 0x000fe20003800200 */
[----:B------:R-:W-:Y:S01]  /*22b40*/  FSETP.GT.FTZ.AND P0, PT, R15, -1.6999999284744262695, PT ;  /* 0xbfd999990f00780b */ /* 0x000fe20003f14000 */
[----:B--2---:R-:W2:-:S12]  /*22b50*/  DADD R12, R12, 1 ;  /* 0x3ff000000c0c7429 */ /* 0x004e980000000000 */
[----:B--2---:R-:W-:Y:S05]  /*22b60*/  @P0 BRA !P1, `(.L_x_3855) ;  /* 0x0000000c00040947 */ /* 0x004fea0004800000 */
[----:B------:R-:W2:Y:S01]  /*22b70*/  DADD R14, R14, 1 ;  /* 0x3ff000000e0e7429 */ /* 0x000ea20000000000 */
[----:B------:R-:W-:Y:S01]  /*22b80*/  IMAD.MOV.U32 R7, RZ, RZ, -0x3ff ;  /* 0xfffffc01ff077424 */ /* 0x000fe200078e00ff */
[----:B--2---:R-:W-:Y:S01]  /*22b90*/  ISETP.GT.AND P0, PT, R15, 0xfffff, PT ;  /* 0x000fffff0f00780c */ /* 0x004fe20003f04270 */
[----:B---3--:R-:W-:Y:S01]  /*22ba0*/  IMAD.MOV.U32 R2, RZ, RZ, R14 ;  /* 0x000000ffff027224 */ /* 0x008fe200078e000e */
[----:B------:R-:W-:Y:S01]  /*22bb0*/  MOV R0, R15 ;  /* 0x0000000f00007202 */ /* 0x000fe20000000f00 */
[----:B------:R-:W-:-:S10]  /*22bc0*/  IMAD.MOV.U32 R3, RZ, RZ, R15 ;  /* 0x000000ffff037224 */ /* 0x000fd400078e000f */
[----:B------:R-:W-:-:S15]  /*22bd0*/  @!P0 IMAD.MOV.U32 R7, RZ, RZ, -0x435 ;  /* 0xfffffbcbff078424 */ /* 0x000fde00078e00ff */
[----:B------:R-:W-:-:S15]  /*22be0*/  NOP ;  /* 0x0000000000007918 */ /* 0x000fde0000000000 */
[----:B------:R-:W-:-:S15]  /*22bf0*/  NOP ;  /* 0x0000000000007918 */ /* 0x000fde0000000000 */
[----:B------:R-:W-:-:S04]  /*22c00*/  NOP ;  /* 0x0000000000007918 */ /* 0x000fc80000000000 */
[----:B------:R-:W2:Y:S02]  /*22c10*/  @!P0 DMUL R2, R2, 1.80143985094819840000e+16 ;  /* 0x4350000002028828 */ /* 0x000ea40000000000 */
[----:B--2---:R-:W-:Y:S02]  /*22c20*/  @!P0 IMAD.MOV.U32 R0, RZ, RZ, R3 ;  /* 0x000000ffff008224 */ /* 0x004fe400078e0003 */
[----:B------:R-:W-:Y:S02]  /*22c30*/  @!P0 IMAD.MOV.U32 R14, RZ, RZ, R2 ;  /* 0x000000ffff0e8224 */ /* 0x000fe400078e0002 */
[----:B-1----:R-:W-:-:S05]  /*22c40*/  VIADD R4, R0, 0xffffffff ;  /* 0xffffffff00047836 */ /* 0x002fca0000000000 */
[----:B------:R-:W-:-:S13]  /*22c50*/  ISETP.GE.U32.AND P1, PT, R4, 0x7fefffff, PT ;  /* 0x7fefffff0400780c */ /* 0x000fda0003f26070 */
[----:B------:R-:W-:Y:S01]  /*22c60*/  @P1 IMAD.MOV.U32 R4, RZ, RZ, 0x0 ;  /* 0x00000000ff041424 */ /* 0x000fe200078e00ff */
[----:B------:R-:W-:Y:S02]  /*22c70*/  @P1 MOV R5, 0x7ff00000 ;  /* 0x7ff0000000051802 */ /* 0x000fe40000000f00 */
[----:B------:R-:W-:-:S15]  /*22c80*/  @P1 LOP3.LUT P2, RZ, R3, 0x7fffffff, RZ, 0xc0, !PT ;  /* 0x7fffffff03ff1812 */ /* 0x000fde000784c0ff */
[----:B------:R-:W-:-:S15]  /*22c90*/  NOP ;  /* 0x0000000000007918 */ /* 0x000fde0000000000 */
[----:B------:R-:W-:-:S07]  /*22ca0*/  NOP ;  /* 0x0000000000007918 */ /* 0x000fce0000000000 */
[----:B------:R-:W1:Y:S02]  /*22cb0*/  @P1 DFMA R4, R2, R4, +INF ;  /* 0x7ff000000204142b */ /* 0x000e640000000004 */
[----:B-1----:R-:W-:Y:S02]  /*22cc0*/  @P1 FSEL R4, R4, RZ, P2 ;  /* 0x000000ff04041208 */ /* 0x002fe40001000000 */
        /* <DEDUP_REMOVED lines=13> */
[----:B------:R-:W1:Y:S02]  /*22da0*/  DADD R14, R2, 1 ;  /* 0x3ff00000020e7429 */ /* 0x000e640000000000 */
[----:B-1----:R-:W1:-:S15]  /*22db0*/  MUFU.RCP64H R5, R15 ;  /* 0x0000000f00057308 */ /* 0x002e5e0000001800 */
[----:B------:R-:W-:-:S15]  /*22dc0*/  NOP ;  /* 0x0000000000007918 */ /* 0x000fde0000000000 */
[----:B------:R-:W-:-:S15]  /*22dd0*/  NOP ;  /* 0x0000000000007918 */ /* 0x000fde0000000000 */
[----:B------:R-:W-:-:S15]  /*22de0*/  NOP ;  /* 0x0000000000007918 */ /* 0x000fde0000000000 */
[----:B------:R-:W-:-:S02]  /*22df0*/  NOP ;  /* 0x0000000000007918 */ /* 0x000fc40000000000 */
[----:B------:R2:W-:Y:S02]  /*22e00*/  DADD R10, R2, -1 ;  /* 0xbff00000020a7429 */ /* 0x0005e40000000000 */
[----:B--2---:R-:W-:Y:S02]  /*22e10*/  LOP3.LUT R2, R0, 0x80000000, RZ, 0x3c, !PT ;  /* 0x8000000000027812 */ /* 0x004fe400078e3cff */
[----:B------:R-:W-:-:S15]  /*22e20*/  MOV R3, 0x43300000 ;  /* 0x4330000000037802 */ /* 0x000fde0000000f00 */
[----:B------:R-:W-:-:S15]  /*22e30*/  NOP ;  /* 0x0000000000007918 */ /* 0x000fde0000000000 */
[----:B------:R-:W-:-:S15]  /*22e40*/  NOP ;  /* 0x0000000000007918 */ /* 0x000fde0000000000 */
[----:B------:R-:W-:-:S15]  /*22e50*/  NOP ;  /* 0x0000000000007918 */ /* 0x000fde0000000000 */
[----:B-1----:R1:W2:Y:S02]  /*22e60*/  DFMA R6, -R14, R4, 1 ;  /* 0x3ff000000e06742b */ /* 0x0022a40000000104 */
[----:B-1----:R-:W-:Y:S02]  /*22e70*/  IMAD.MOV.U32 R14, RZ, RZ, -0x748574fc ;  /* 0x8b7a8b04ff0e7424 */ /* 0x002fe400078e00ff */
[----:B------:R-:W-:-:S15]  /*22e80*/  IMAD.MOV.U32 R15, RZ, RZ, 0x3ed0ee25 ;  /* 0x3ed0ee25ff0f7424 */ /* 0x000fde00078e00ff */
        /* <DEDUP_REMOVED lines=15> */
[----:B-1----:R-:W1:-:S15]  /*22f80*/  DFMA R44, R4, R6, R4 ;  /* 0x00000006042c722b */ /* 0x002e5e0000000004 */
        /* <DEDUP_REMOVED lines=14> */
[----:B-1----:R-:W-:Y:S01]  /*23070*/  DFMA R4, R2, UR8, R6 ;  /* 0x0000000802047c2b */ /* 0x002fe20008000006 */
[----:B------:R-:W-:Y:S01]  /*23080*/  UMOV UR8, 0x3ae80f1e ;  /* 0x3ae80f1e00087882 */ /* 0x000fe20000000000 */
[----:B------:R-:W-:-:S15]  /*23090*/  UMOV UR9, 0x3eb1380b ;  /* 0x3eb1380b00097882 */ /* 0x000fde0000000000 */
[----:B------:R-:W-:-:S15]  /*230a0*/  NOP ;  /* 0x0000000000007918 */ /* 0x000fde0000000000 */
[----:B------:R-:W-:-:S15]  /*230b0*/  NOP ;  /* 0x0000000000007918 */ /* 0x000fde0000000000 */
[----:B------:R-:W-:-:S15]  /*230c0*/  NOP ;  /* 0x0000000000007918 */ /* 0x000fde0000000000 */
[----:B------:R-:W-:-:S02]  /*230d0*/  NOP ;  /* 0x0000000000007918 */ /* 0x000fc40000000000 */
[----:B------:R-:W1:-:S15]  /*230e0*/  DMUL R8, R6, R6 ;  /* 0x0000000606087228 */ /* 0x000e5e0000000000 */
        /* <DEDUP_REMOVED lines=39> */
[----:B-1----:R-:W-:Y:S01]  /*23360*/  DFMA R14, R8, R14, UR8 ;  /* 0x00000008080e7e2b */ /* 0x002fe2000800000e */
[----:B------:R-:W-:Y:S01]  /*23370*/  UMOV UR8, 0x55555554 ;  /* 0x5555555400087882 */ /* 0x000fe20000000000 */
[----:B------:R-:W-:-:S15]  /*23380*/  UMOV UR9, 0x3fb55555 ;  /* 0x3fb5555500097882 */ /* 0x000fde0000000000 */
[----:B------:R-:W-:-:S15]  /*23390*/  NOP ;  /* 0x0000000000007918 */ /* 0x000fde0000000000 */
[----:B------:R-:W-:-:S15]  /*233a0*/  NOP ;  /* 0x0000000000007918 */ /* 0x000fde0000000000 */
[----:B------:R-:W-:-:S15]  /*233b0*/  NOP ;  /* 0x0000000000007918 */ /* 0x000fde0000000000 */
[----:B------:R-:W-:-:S02]  /*233c0*/  NOP ;  /* 0x0000000000007918 */ /* 0x000fc40000000000 */
[----:B------:R-:W1:-:S15]  /*233d0*/  DADD R46, R10, -R6 ;  /* 0x000000000a2e7229 */ /* 0x000e5e0000000806 */
[----:B------:R-:W-:-:S15]  /*233e0*/  NOP ;  /* 0x0000000000007918 */ /* 0x000fde0000000000 */
[----:B------:R-:W-:-:S15]  /*233f0*/  NOP ;  /* 0x0000000000007918 */ /* 0x000fde0000000000 */
[----:B------:R-:W-:-:S15]  /*23400*/  NOP ;  /* 0x0000000000007918 */ /* 0x000fde0000000000 */
[----:B------:R-:W-:-:S04]  /*23410*/  NOP ;  /* 0x0000000000007918 */ /* 0x000fc80000000000 */
[----:B-1----:R-:W1:-:S15]  /*23420*/  DADD R46, R46, R46 ;  /* 0x000000002e2e7229 */ /* 0x002e5e000000002e */
        /* <DEDUP_REMOVED lines=16> */
[----:B------:R-:W3:-:S15]  /*23530*/  DFMA R48, R2, -UR4, R4 ;  /* 0x8000000402307c2b */ /* 0x000ede0008000004 */
[----:B------:R-:W-:-:S15]  /*23540*/  NOP ;  /* 0x0000000000007918 */ /* 0x000fde0000000000 */
[----:B------:R-:W-:-:S15]  /*23550*/  NOP ;  /* 0x0000000000007918 */ /* 0x000fde0000000000 */
[----:B------:R-:W-:-:S15]  /*23560*/  NOP ;  /* 0x0000000000007918 */ /* 0x000fde0000000000 */
[----:B------:R-:W-:-:S04]  /*23570*/  NOP ;  /* 0x0000000000007918 */ /* 0x000fc80000000000 */
[----:B-1----:R-:W-:-:S15]  /*23580*/  DMUL R46, R44, R46 ;  /* 0x0000002e2c2e7228 */ /* 0x002fde0000000000 */
[----:B------:R-:W-:-:S15]  /*23590*/  NOP ;  /* 0x0000000000007918 */ /* 0x000fde0000000000 */
[----:B------:R-:W-:-:S15]  /*235a0*/  NOP ;  /* 0x0000000000007918 */ /* 0x000fde0000000000 */
[----:B------:R-:W-:-:S15]  /*235b0*/  NOP ;  /* 0x0000000000007918 */ /* 0x000fde0000000000 */
[----:B------:R-:W-:-:S04]  /*235c0*/  NOP ;  /* 0x0000000000007918 */ /* 0x000fc80000000000 */
[----:B--2---:R-:W1:-:S15]  /*235d0*/  DMUL R14, R8, R14 ;  /* 0x0000000e080e7228 */ /* 0x004e5e0000000000 */
        /* <DEDUP_REMOVED lines=14> */
[----:B-1----:R-:W1:-:S15]  /*236c0*/  DADD R14, R14, -R48 ;  /* 0x000000000e0e7229 */ /* 0x002e5e0000000830 */
[----:B------:R-:W-:-:S15]  /*236d0*/  NOP ;  /* 0x0000000000007918 */ /* 0x000fde0000000000 */
[----:B------:R-:W-:-:S15]  /*236e0*/  NOP ;  /* 0x0000000000007918 */ /* 0x000fde0000000000 */
[----:B------:R-:W-:-:S15]  /*236f0*/  NOP ;  /* 0x0000000000007918 */ /* 0x000fde0000000000 */
[----:B------:R-:W-:-:S04]  /*23700*/  NOP ;  /* 0x0000000000007918 */ /* 0x000fc80000000000 */
[----:B-1----:R-:W1:-:S15]  /*23710*/  DFMA R14, R2, UR8, R14 ;  /* 0x00000008020e7c2b */ /* 0x002e5e000800000e */
[----:B------:R-:W-:-:S15]  /*23720*/  NOP ;  /* 0x0000000000007918 */ /* 0x000fde0000000000 */
[----:B------:R-:W-:-:S15]  /*23730*/  NOP ;  /* 0x0000000000007918 */ /* 0x000fde0000000000 */
[----:B------:R-:W-:-:S15]  /*23740*/  NOP ;  /* 0x0000000000007918 */ /* 0x000fde0000000000 */
[----:B------:R-:W-:-:S04]  /*23750*/  NOP ;  /* 0x0000000000007918 */ /* 0x000fc80000000000 */
[----:B-1----:R3:W4:Y:S02]  /*23760*/  DADD R4, R4, R14 ;  /* 0x0000000004047229 */ /* 0x002724000000000e */
[----:B---34-:R-:W-:Y:S05]  /*23770*/  BRA `(.L_x_3856) ;  /* 0x00000008000c7947 */ /* 0x018fea0003800000 */
.L_x_3855:
[----:B---3--:R-:W2:Y:S01]  /*23780*/  DADD R8, R14, 2 ;  /* 0x400000000e087429 */ /* 0x008ea20000000000 */
[----:B------:R-:W-:Y:S01]  /*23790*/  MOV R2, 0x1 ;  /* 0x0000000100027802 */ /* 0x000fe20000000f00 */
[----:B--2---:R-:W1:Y:S01]  /*237a0*/  MUFU.RCP64H R3, R9 ;  /* 0x0000000900037308 */ /* 0x004e620000001800 */
        /* <DEDUP_REMOVED lines=40> */
[----:B-1----:R-:W1:Y:S02]  /*23a30*/  DFMA R2, R2, R6, R4 ;  /* 0x000000060202722b */ /* 0x002e640000000004 */
[----:B-1----:R-:W-:-:S05]  /*23a40*/  FFMA R0, RZ, R9, R3 ;  /* 0x00000009ff007223 */ /* 0x002fca0000000003 */
[----:B------:R-:W-:-:S13]  /*23a50*/  FSETP.GT.AND P0, PT, |R0|, 1.469367938527859385e-39, PT ;  /* 0x001000000000780b */ /* 0x000fda0003f04200 */
[----:B------:R-:W-:Y:S05]  /*23a60*/  @P0 BRA P1, `(.L_x_3858) ;  /* 0x0000000000180947 */ /* 0x000fea0000800000 */
[----:B------:R-:W-:Y:S01]  /*23a70*/  IMAD.MOV.U32 R4, RZ, RZ, R8 ;  /* 0x000000ffff047224 */ /* 0x000fe200078e0008 */
[----:B------:R-:W-:Y:S01]  /*23a80*/  MOV R3, R15 ;  /* 0x0000000f00037202 */ /* 0x000fe20000000f00 */
[----:B------:R-:W-:Y:S01]  /*23a90*/  IMAD.MOV.U32 R5, RZ, RZ, R9 ;  /* 0x000000ffff057224 */ /* 0x000fe200078e0009 */
[----:B------:R-:W-:Y:S01]  /*23aa0*/  MOV R0, 0x23ad0 ;  /* 0x00023ad000007802 */ /* 0x000fe20000000f00 */
[----:B------:R-:W-:-:S07]  /*23ab0*/  IMAD.MOV.U32 R2, RZ, RZ, R14 ;  /* 0x000000ffff027224 */ /* 0x000fce00078e000e */
[----:B0-----:R-:W-:Y:S05]  /*23ac0*/  CALL.REL.NOINC `($__internal_9_$__cuda_sm20_div_rn_f64_full) ;  /* 0x0000012400cc7944 */ /* 0x001fea0003c00000 */
.L_x_3858:
[----:B------:R-:W-:Y:S05]  /*23ad0*/  BSYNC.RECONVERGENT B2 ;  /* 0x0000000000027941 */ /* 0x000fea0003800200 */
.L_x_3857:
[----:B------:R-:W-:Y:S01]  /*23ae0*/  IMAD.MOV.U32 R8, RZ, RZ, -0x314d23bc ;  /* 0xceb2dc44ff087424 */ /* 0x000fe200078e00ff */
[----:B------:R-:W1:Y:S01]  /*23af0*/  DMUL R2, R2, -R14 ;  /* 0x8000000e02027228 */ /* 0x000e620000000000 */
[----:B------:R-:W-:Y:S01]  /*23b00*/  IMAD.MOV.U32 R9, RZ, RZ, 0x3ed087ff ;  /* 0x3ed087ffff097424 */ /* 0x000fe200078e00ff */
[----:B------:R-:W-:Y:S01]  /*23b10*/  UMOV UR8, 0x2fbe14b5 ;  /* 0x2fbe14b500087882 */ /* 0x000fe20000000000 */
[----:B------:R-:W-:-:S15]  /*23b20*/  UMOV UR9, 0x3eb372fb ;  /* 0x3eb372fb00097882 */ /* 0x000fde0000000000 */
[----:B------:R-:W-:-:S15]  /*23b30*/  NOP ;  /* 0x0000000000007918 */ /* 0x000fde0000000000 */
[----:B------:R-:W-:-:S15]  /*23b40*/  NOP ;  /* 0x0000000000007918 */ /* 0x000fde0000000000 */
[----:B------:R-:W-:-:S15]  /*23b50*/  NOP ;  /* 0x0000000000007918 */ /* 0x000fde0000000000 */
[----:B------:R-:W-:-:S01]  /*23b60*/  NOP ;  /* 0x0000000000007918 */ /* 0x000fc20000000000 */
[----:B-1----:R-:W1:-:S15]  /*23b70*/  DADD R4, R2, R14 ;  /* 0x0000000002047229 */ /* 0x002e5e000000000e */
        /* <DEDUP_REMOVED lines=66> */
[----:B-1----:R1:W2:Y:S02]  /*23fa0*/  DADD R4, R4, R14 ;  /* 0x0000000004047229 */ /* 0x0022a4000000000e */
.L_x_3856:
[----:B------:R-:W-:Y:S05]  /*23fb0*/  BSYNC.RECONVERGENT B1 ;  /* 0x0000000000017941 */ /* 0x000fea0003800200 */
.L_x_3854:
        /* <DEDUP_REMOVED lines=32> */
[----:B------:R-:W3:Y:S01]  /*241c0*/  F2F.F64.F32 R8, R2 ;  /* 0x0000000200087310 */ /* 0x000ee20000201800 */
[----:B--2---:R-:W-:-:S15]  /*241d0*/  FMUL.FTZ R4, R4, 1 ;  /* 0x3f80000004047820 */ /* 0x004fde0000410000 */
[----:B------:R-:W-:-:S15]  /*241e0*/  NOP ;  /* 0x0000000000007918 */ /* 0x000fde0000000000 */
[----:B------:R-:W-:-:S15]  /*241f0*/  NOP ;  /* 0x0000000000007918 */ /* 0x000fde0000000000 */
[----:B------:R-:W-:-:S15]  /*24200*/  NOP ;  /* 0x0000000000007918 */ /* 0x000fde0000000000 */
[----:B------:R-:W-:-:S03]  /*24210*/  NOP ;  /* 0x0000000000007918 */ /* 0x000fc60000000000 */
[----:B---3--:R-:W2:Y:S01]  /*24220*/  DFMA R8, R8, -UR4, R6 ;  /* 0x8000000408087c2b */ /* 0x008ea20008000006 */
[----:B------:R-:W-:Y:S01]  /*24230*/  UMOV UR4, 0xa4741b81 ;  /* 0xa4741b8100047882 */ /* 0x000fe20000000000 */
[----:B------:R-:W-:-:S15]  /*24240*/  UMOV UR5, 0x3e5ae904 ;  /* 0x3e5ae90400057882 */ /* 0x000fde0000000000 */
[----:B------:R-:W-:-:S15]  /*24250*/  NOP ;  /* 0x0000000000007918 */ /* 0x000fde0000000000 */
[----:B------:R-:W-:-:S15]  /*24260*/  NOP ;  /* 0x0000000000007918 */ /* 0x000fde0000000000 */
[----:B------:R-:W-:-:S15]  /*24270*/  NOP ;  /* 0x0000000000007918 */ /* 0x000fde0000000000 */
[----:B------:R-:W-:-:S02]  /*24280*/  NOP ;  /* 0x0000000000007918 */ /* 0x000fc40000000000 */
[----:B--2---:R2:W3:Y:S01]  /*24290*/  DFMA R6, R8, UR4, R10 ;  /* 0x0000000408067c2b */ /* 0x0044e2000800000a */
[----:B------:R-:W-:Y:S01]  /*242a0*/  UMOV UR4, 0x15ff7e07 ;  /* 0x15ff7e0700047882 */ /* 0x000fe20000000000 */
[----:B------:R-:W-:-:S15]  /*242b0*/  UMOV UR5, 0x3ec71de7 ;  /* 0x3ec71de700057882 */ /* 0x000fde0000000000 */
[----:B------:R-:W-:-:S15]  /*242c0*/  NOP ;  /* 0x0000000000007918 */ /* 0x000fde0000000000 */
[----:B------:R-:W-:-:S15]  /*242d0*/  NOP ;  /* 0x0000000000007918 */ /* 0x000fde0000000000 */
[----:B------:R-:W-:-:S15]  /*242e0*/  NOP ;  /* 0x0000000000007918 */ /* 0x000fde0000000000 */
[----:B------:R-:W-:-:S02]  /*242f0*/  NOP ;  /* 0x0000000000007918 */ /* 0x000fc40000000000 */
[----:B--2---:R-:W1:-:S15]  /*24300*/  F2F.F64.F32 R10, R4 ;  /* 0x00000004000a7310 */ /* 0x004e5e0000201800 */
[----:B------:R-:W-:-:S15]  /*24310*/  NOP ;  /* 0x0000000000007918 */ /* 0x000fde0000000000 */
[----:B------:R-:W-:-:S15]  /*24320*/  NOP ;  /* 0x0000000000007918 */ /* 0x000fde0000000000 */
[----:B------:R-:W-:-:S15]  /*24330*/  NOP ;  /* 0x0000000000007918 */ /* 0x000fde0000000000 */
[----:B------:R-:W-:-:S04]  /*24340*/  NOP ;  /* 0x0000000000007918 */ /* 0x000fc80000000000 */
[----:B---3--:R-:W2:Y:S01]  /*24350*/  DFMA R6, R8, R6, UR4 ;  /* 0x0000000408067e2b */ /* 0x008ea20008000006 */
        /* <DEDUP_REMOVED lines=63> */
[----:B--2---:R1:W2:Y:S02]  /*24750*/  DFMA R6, R8, R6, R8 ;  /* 0x000000060806722b */ /* 0x0042a40000000008 */
[----:B-1----:R-:W-:-:S15]  /*24760*/  IMAD.MOV.U32 R8, RZ, RZ, RZ ;  /* 0x000000ffff087224 */ /* 0x002fde00078e00ff */
[----:B------:R-:W-:-:S15]  /*24770*/  NOP ;  /* 0x0000000000007918 */ /* 0x000fde0000000000 */
[----:B------:R-:W-:-:S15]  /*24780*/  NOP ;  /* 0x0000000000007918 */ /* 0x000fde0000000000 */
[----:B------:R-:W-:-:S15]  /*24790*/  NOP ;  /* 0x0000000000007918 */ /* 0x000fde0000000000 */
[----:B------:R-:W-:-:S02]  /*247a0*/  NOP ;  /* 0x0000000000007918 */ /* 0x000fc40000000000 */
[----:B--2---:R-:W1:-:S15]  /*247b0*/  DFMA R6, -R6, R10, R14 ;  /* 0x0000000a0606722b */ /* 0x004e5e000000010e */
[----:B------:R-:W-:-:S15]  /*247c0*/  NOP ;  /* 0x0000000000007918 */ /* 0x000fde0000000000 */
[----:B------:R-:W-:-:S15]  /*247d0*/  NOP ;  /* 0x0000000000007918 */ /* 0x000fde0000000000 */
[----:B------:R-:W-:-:S15]  /*247e0*/  NOP ;  /* 0x0000000000007918 */ /* 0x000fde0000000000 */
[----:B------:R-:W-:-:S04]  /*247f0*/  NOP ;  /* 0x0000000000007918 */ /* 0x000fc80000000000 */
[----:B-1----:R-:W1:Y:S02]  /*24800*/  DADD R6, -R6, 2 ;  /* 0x4000000006067429 */ /* 0x002e640000000100 */
        /* <DEDUP_REMOVED lines=16> */
[----:B-1----:R-:W-:Y:S01]  /*24910*/  IMAD.MOV.U32 R8, RZ, RZ, 0x0 ;  /* 0x00000000ff087424 */ /* 0x002fe200078e00ff */
[----:B------:R-:W-:-:S15]  /*24920*/  MOV R9, 0x40000000 ;  /* 0x4000000000097802 */ /* 0x000fde0000000f00 */
[----:B------:R-:W-:-:S15]  /*24930*/  NOP ;  /* 0x0000000000007918 */ /* 0x000fde0000000000 */
[----:B------:R-:W-:-:S15]  /*24940*/  NOP ;  /* 0x0000000000007918 */ /* 0x000fde0000000000 */
[----:B------:R-:W-:-:S15]  /*24950*/  NOP ;  /* 0x0000000000007918 */ /* 0x000fde0000000000 */
[----:B------:R-:W-:-:S01]  /*24960*/  NOP ;  /* 0x0000000000007918 */ /* 0x000fc20000000000 */
[----:B--2---:R-:W1:Y:S02]  /*24970*/  DFMA R10, R10, -R8, 1 ;  /* 0x3ff000000a0a742b */ /* 0x004e640000000808 */
[----:B-1----:R-:W-:Y:S02]  /*24980*/  FSEL R3, R11, 1.875, !P0 ;  /* 0x3ff000000b037808 */ /* 0x002fe40004000000 */
[----:B------:R-:W-:Y:S02]  /*24990*/  FSEL R8, R10, RZ, !P0 ;  /* 0x000000ff0a087208 */ /* 0x000fe40004000000 */
[----:B------:R-:W-:Y:S01]  /*249a0*/  LOP3.LUT R9, R3, 0x80000000, R5, 0xb8, !PT ;  /* 0x8000000003097812 */ /* 0x000fe200078eb805 */
[----:B------:R-:W-:Y:S06]  /*249b0*/  BRA `(.L_x_3861) ;  /* 0x00000004004c7947 */ /* 0x000fec0003800000 */
.L_x_3860:
        /* <DEDUP_REMOVED lines=83> */
.L_x_3861:
[----:B------:R-:W-:Y:S05]  /*24ef0*/  BSYNC.RECONVERGENT B0 ;  /* 0x0000000000007941 */ /* 0x000fea0003800200 */
.L_x_3859:
        /* <DEDUP_REMOVED lines=24> */
[----:B--2---:R2:W4:Y:S02]  /*25080*/  DFMA R2, R4, R6, R4 ;  /* 0x000000060402722b */ /* 0x0045240000000004 */
[----:B--2-4-:R-:W-:Y:S05]  /*25090*/  @P0 BRA `(.L_x_3863) ;  /* 0x0000000000180947 */ /* 0x014fea0003800000 */
[----:B------:R-:W-:Y:S01]  /*250a0*/  LOP3.LUT R2, R13, 0x7fffffff, RZ, 0xc0, !PT ;  /* 0x7fffffff0d027812 */ /* 0x000fe200078ec0ff */
[----:B------:R-:W-:Y:S01]  /*250b0*/  IMAD.MOV.U32 R5, RZ, RZ, R13 ;  /* 0x000000ffff057224 */ /* 0x000fe200078e000d */
[----:B------:R-:W-:Y:S02]  /*250c0*/  MOV R4, R12 ;  /* 0x0000000c00047202 */ /* 0x000fe40000000f00 */
[----:B------:R-:W-:Y:S01]  /*250d0*/  MOV R0, 0x25100 ;  /* 0x0002510000007802 */ /* 0x000fe20000000f00 */
[----:B------:R-:W-:-:S07]  /*250e0*/  VIADD R2, R2, 0xfff00000 ;  /* 0xfff0000002027836 */ /* 0x000fce0000000000 */
[----:B01-3--:R-:W-:Y:S05]  /*250f0*/  CALL.REL.NOINC `($__internal_8_$__cuda_sm20_dblrcp_rn_slowpath_v3) ;  /* 0x0000010800b47944 */ /* 0x00bfea0003c00000 */
.L_x_3863:
[----:B------:R-:W-:Y:S05]  /*25100*/  BSYNC.RECONVERGENT B1 ;  /* 0x0000000000017941 */ /* 0x000fea0003800200 */
.L_x_3862:
        /* <DEDUP_REMOVED lines=27> */
[----:B---3--:R-:W2:-:S15]  /*252c0*/  DFMA R4, -R8, R8, 1 ;  /* 0x3ff000000804742b */ /* 0x008e9e0000000108 */
[----:B------:R-:W-:-:S15]  /*252d0*/  NOP ;  /* 0x0000000000007918 */ /* 0x000fde0000000000 */
[----:B------:R-:W-:-:S15]  /*252e0*/  NOP ;  /* 0x0000000000007918 */ /* 0x000fde0000000000 */
[----:B------:R-:W-:-:S15]  /*252f0*/  NOP ;  /* 0x0000000000007918 */ /* 0x000fde0000000000 */
[----:B------:R-:W-:-:S04]  /*25300*/  NOP ;  /* 0x0000000000007918 */ /* 0x000fc80000000000 */
[----:B--2---:R2:W3:Y:S02]  /*25310*/  DFMA R8, R2, R4, R8 ;  /* 0x000000040208722b */ /* 0x0044e40000000008 */
[----:B--2---:R-:W-:Y:S01]  /*25320*/  IMAD.MOV.U32 R4, RZ, RZ, 0x652b82fe ;  /* 0x652b82feff047424 */ /* 0x004fe200078e00ff */
[----:B------:R-:W-:Y:S01]  /*25330*/  MOV R5, 0x3ff71547 ;  /* 0x3ff7154700057802 */ /* 0x000fe20000000f00 */
[----:B------:R-:W-:Y:S02]  /*25340*/  IMAD.MOV.U32 R2, RZ, RZ, 0x652b82fe ;  /* 0x652b82feff027424 */ /* 0x000fe400078e00ff */
[----:B------:R-:W-:-:S15]  /*25350*/  IMAD.MOV.U32 R3, RZ, RZ, 0x3ff71547 ;  /* 0x3ff71547ff037424 */ /* 0x000fde00078e00ff */
[----:B------:R-:W-:-:S15]  /*25360*/  NOP ;  /* 0x0000000000007918 */ /* 0x000fde0000000000 */
[----:B------:R-:W-:-:S15]  /*25370*/  NOP ;  /* 0x0000000000007918 */ /* 0x000fde0000000000 */
[----:B------:R-:W-:-:S13]  /*25380*/  NOP ;  /* 0x0000000000007918 */ /* 0x000fda0000000000 */
[----:B------:R-:W2:-:S15]  /*25390*/  DFMA R4, R34, -R4, 6.75539944105574400000e+15 ;  /* 0x433800002204742b */ /* 0x000e9e0000000804 */
[----:B------:R-:W-:-:S15]  /*253a0*/  NOP ;  /* 0x0000000000007918 */ /* 0x000fde0000000000 */
[----:B------:R-:W-:-:S15]  /*253b0*/  NOP ;  /* 0x0000000000007918 */ /* 0x000fde0000000000 */
[----:B------:R-:W-:-:S15]  /*253c0*/  NOP ;  /* 0x0000000000007918 */ /* 0x000fde0000000000 */
[----:B------:R-:W-:-:S04]  /*253d0*/  NOP ;  /* 0x0000000000007918 */ /* 0x000fc80000000000 */
[----:B------:R-:W4:-:S15]  /*253e0*/  DFMA R2, R34, R2, 6.75539944105574400000e+15 ;  /* 0x433800002202742b */ /* 0x000f1e0000000002 */
[----:B------:R-:W-:-:S15]  /*253f0*/  NOP ;  /* 0x0000000000007918 */ /* 0x000fde0000000000 */
[----:B------:R-:W-:-:S15]  /*25400*/  NOP ;  /* 0x0000000000007918 */ /* 0x000fde0000000000 */
[----:B------:R-:W-:-:S15]  /*25410*/  NOP ;  /* 0x0000000000007918 */ /* 0x000fde0000000000 */
[----:B------:R-:W-:-:S04]  /*25420*/  NOP ;  /* 0x0000000000007918 */ /* 0x000fc80000000000 */
[----:B---3--:R-:W-:-:S15]  /*25430*/  DMUL R20, R20, R8 ;  /* 0x0000000814147228 */ /* 0x008fde0000000000 */
        /* <DEDUP_REMOVED lines=9> */
[----:B----4-:R-:W3:-:S15]  /*254d0*/  DADD R10, R2, -6.75539944105574400000e+15 ;  /* 0xc3380000020a7429 */ /* 0x010ede0000000000 */
[----:B------:R-:W-:-:S15]  /*254e0*/  NOP ;  /* 0x0000000000007918 */ /* 0x000fde0000000000 */
[----:B------:R-:W-:-:S15]  /*254f0*/  NOP ;  /* 0x0000000000007918 */ /* 0x000fde0000000000 */
[----:B------:R-:W-:-:S15]  /*25500*/  NOP ;  /* 0x0000000000007918 */ /* 0x000fde0000000000 */
[----:B------:R-:W-:-:S04]  /*25510*/  NOP ;  /* 0x0000000000007918 */ /* 0x000fc80000000000 */
[----:B--2---:R-:W2:-:S15]  /*25520*/  DFMA R8, R6, -UR4, -R34 ;  /* 0x8000000406087c2b */ /* 0x004e9e0008000822 */
[----:B------:R-:W-:-:S15]  /*25530*/  NOP ;  /* 0x0000000000007918 */ /* 0x000fde0000000000 */
[----:B------:R-:W-:-:S15]  /*25540*/  NOP ;  /* 0x0000000000007918 */ /* 0x000fde0000000000 */
[----:B------:R-:W-:-:S15]  /*25550*/  NOP ;  /* 0x0000000000007918 */ /* 0x000fde0000000000 */
[----:B------:R-:W-:-:S04]  /*25560*/  NOP ;  /* 0x0000000000007918 */ /* 0x000fc80000000000 */
[----:B---3--:R-:W3:-:S15]  /*25570*/  DFMA R12, R10, -UR4, R34 ;  /* 0x800000040a0c7c2b */ /* 0x008ede0008000022 */
        /* <DEDUP_REMOVED lines=9> */
[----:B---3--:R3:W-:Y:S02]  /*25610*/  DFMA R8, R10, -UR8, R12 ;  /* 0x800000080a087c2b */ /* 0x0087e4000800000c */
[----:B---3--:R-:W-:Y:S01]  /*25620*/  IMAD.MOV.U32 R12, RZ, RZ, -0x35dec16 ;  /* 0xfca213eaff0c7424 */ /* 0x008fe200078e00ff */
[----:B------:R-:W-:-:S15]  /*25630*/  MOV R13, 0x3e928af3 ;  /* 0x3e928af3000d7802 */ /* 0x000fde0000000f00 */
[----:B------:R-:W-:-:S15]  /*25640*/  NOP ;  /* 0x0000000000007918 */ /* 0x000fde0000000000 */
[----:B------:R-:W-:-:S15]  /*25650*/  NOP ;  /* 0x0000000000007918 */ /* 0x000fde0000000000 */
[----:B------:R-:W-:-:S15]  /*25660*/  NOP ;  /* 0x0000000000007918 */ /* 0x000fde0000000000 */
[----:B------:R-:W-:-:S01]  /*25670*/  NOP ;  /* 0x0000000000007918 */ /* 0x000fc20000000000 */
[----:B--2---:R-:W2:-:S15]  /*25680*/  DFMA R10, R6, UR10, R12 ;  /* 0x0000000a060a7c2b */ /* 0x004e9e000800000c */
[----:B------:R-:W-:-:S15]  /*25690*/  NOP ;  /* 0x0000000000007918 */ /* 0x000fde0000000000 */
[----:B------:R-:W-:-:S15]  /*256a0*/  NOP ;  /* 0x0000000000007918 */ /* 0x000fde0000000000 */
[----:B------:R-:W-:-:S15]  /*256b0*/  NOP ;  /* 0x0000000000007918 */ /* 0x000fde0000000000 */
[----:B------:R-:W-:-:S04]  /*256c0*/  NOP ;  /* 0x0000000000007918 */ /* 0x000fc80000000000 */
[----:B--2---:R-:W2:-:S15]  /*256d0*/  DFMA R10, R6, R10, UR12 ;  /* 0x0000000c060a7e2b */ /* 0x004e9e000800000a */
        /* <DEDUP_REMOVED lines=49> */
[----:B------:R-:W2:Y:S02]  /*259f0*/  DADD R6, -RZ, -R34 ;  /* 0x00000000ff067229 */ /* 0x000ea40000000922 */
[----:B--2---:R-:W-:-:S15]  /*25a00*/  FSETP.GEU.FTZ.AND P0, PT, |R7|, 4.1917929649353027344, PT ;  /* 0x4086232b0700780b */ /* 0x004fde0003f1e200 */
[----:B------:R-:W-:-:S15]  /*25a10*/  NOP ;  /* 0x0000000000007918 */ /* 0x000fde0000000000 */
[----:B------:R-:W-:-:S15]  /*25a20*/  NOP ;  /* 0x0000000000007918 */ /* 0x000fde0000000000 */
[----:B------:R-:W-:-:S15]  /*25a30*/  NOP ;  /* 0x0000000000007918 */ /* 0x000fde0000000000 */
[----:B------:R-:W-:-:S02]  /*25a40*/  NOP ;  /* 0x0000000000007918 */ /* 0x000fc40000000000 */
[----:B------:R-:W2:-:S15]  /*25a50*/  DFMA R12, R8, UR10, R12 ;  /* 0x0000000a080c7c2b */ /* 0x000e9e000800000c */
        /* <DEDUP_REMOVED lines=49> */
[----:B--2---:R2:W1:Y:S02]  /*25d70*/  DFMA R8, R8, R12, 1 ;  /* 0x3ff000000808742b */ /* 0x004464000000000c */
[----:B--2---:R-:W-:Y:S02]  /*25d80*/  IMAD R13, R4, 0x100000, R11 ;  /* 0x00100000040d7824 */ /* 0x004fe400078e020b */
[----:B-1----:R-:W-:Y:S02]  /*25d90*/  IMAD R15, R2, 0x100000, R9 ;  /* 0x00100000020f7824 */ /* 0x002fe400078e0209 */
[----:B------:R-:W-:Y:S01]  /*25da0*/  IMAD.MOV.U32 R12, RZ, RZ, R10 ;  /* 0x000000ffff0c7224 */ /* 0x000fe200078e000a */
[----:B------:R-:W-:Y:S06]  /*25db0*/  @!P0 BRA `(.L_x_3865) ;  /* 0x0000000000448947 */ /* 0x000fec0003800000 */
[----:B------:R-:W-:Y:S01]  /*25dc0*/  FSETP.GEU.FTZ.AND P1, PT, |R7|, 4.2275390625, PT ;  /* 0x408748000700780b */ /* 0x000fe20003f3e200 */
[----:B------:R-:W-:-:S12]  /*25dd0*/  DSETP.GT.AND P0, PT, R34, RZ, PT ;  /* 0x000000ff2200722a */ /* 0x000fd80003f04000 */
[----:B------:R-:W-:-:S04]  /*25de0*/  @!P1 LEA.HI R0, R4, R4, RZ, 0x1 ;  /* 0x0000000404009211 */ /* 0x000fc800078f08ff */
[----:B------:R-:W-:-:S04]  /*25df0*/  @!P1 SHF.R.S32.HI R5, RZ, 0x1, R0 ;  /* 0x00000001ff059819 */ /* 0x000fc80000011400 */
[----:B------:R-:W-:Y:S01]  /*25e00*/  @!P1 IADD3 R4, PT, PT, R4, -R5, RZ ;  /* 0x8000000504049210 */ /* 0x000fe20007ffe0ff */
[----:B------:R-:W-:-:S03]  /*25e10*/  @!P1 IMAD R11, R5, 0x100000, R11 ;  /* 0x00100000050b9824 */ /* 0x000fc600078e020b */
[----:B------:R-:W-:Y:S01]  /*25e20*/  @!P1 LEA R5, R4, 0x3ff00000, 0x14 ;  /* 0x3ff0000004059811 */ /* 0x000fe200078ea0ff */
[----:B------:R-:W-:-:S15]  /*25e30*/  @!P1 IMAD.MOV.U32 R4, RZ, RZ, RZ ;  /* 0x000000ffff049224 */ /* 0x000fde00078e00ff */
[----:B------:R-:W-:-:S15]  /*25e40*/  NOP ;  /* 0x0000000000007918 */ /* 0x000fde0000000000 */
[----:B------:R-:W-:-:S09]  /*25e50*/  NOP ;  /* 0x0000000000007918 */ /* 0x000fd20000000000 */
[----:B------:R-:W1:Y:S02]  /*25e60*/  DADD R12, -R34, +INF ;  /* 0x7ff00000220c7429 */ /* 0x000e640000000100 */
[----:B-1----:R-:W-:Y:S02]  /*25e70*/  FSEL R12, R12, RZ, !P0 ;  /* 0x000000ff0c0c7208 */ /* 0x002fe40004000000 */
[----:B------:R-:W-:-:S15]  /*25e80*/  FSEL R13, R13, RZ, !P0 ;  /* 0x000000ff0d0d7208 */ /* 0x000fde0004000000 */
[----:B------:R-:W-:-:S15]  /*25e90*/  NOP ;  /* 0x0000000000007918 */ /* 0x000fde0000000000 */
[----:B------:R-:W-:-:S15]  /*25ea0*/  NOP ;  /* 0x0000000000007918 */ /* 0x000fde0000000000 */
[----:B------:R-:W-:-:S15]  /*25eb0*/  NOP ;  /* 0x0000000000007918 */ /* 0x000fde0000000000 */
[----:B------:R1:W2:Y:S02]  /*25ec0*/  @!P1 DMUL R12, R10, R4 ;  /* 0x000000040a0c9228 */ /* 0x0002a40000000000 */
.L_x_3865:
[----:B------:R-:W-:Y:S05]  /*25ed0*/  BSYNC.RECONVERGENT B0 ;  /* 0x0000000000007941 */ /* 0x000fea0003800200 */
.L_x_3864:
        /* <DEDUP_REMOVED lines=13> */
[----:B-1----:R-:W1:Y:S02]  /*25fb0*/  DADD R4, R34, +INF ;  /* 0x7ff0000022047429 */ /* 0x002e640000000000 */
[----:B-1----:R-:W-:Y:S02]  /*25fc0*/  FSEL R14, R4, RZ, P1 ;  /* 0x000000ff040e7208 */ /* 0x002fe40000800000 */
[----:B------:R-:W-:-:S15]  /*25fd0*/  FSEL R15, R5, RZ, P1 ;  /* 0x000000ff050f7208 */ /* 0x000fde0000800000 */
[----:B------:R-:W-:-:S15]  /*25fe0*/  NOP ;  /* 0x0000000000007918 */ /* 0x000fde0000000000 */
[----:B------:R-:W-:-:S15]  /*25ff0*/  NOP ;  /* 0x0000000000007918 */ /* 0x000fde0000000000 */
[----:B------:R-:W-:-:S15]  /*26000*/  NOP ;  /* 0x0000000000007918 */ /* 0x000fde0000000000 */
[----:B------:R3:W4:Y:S02]  /*26010*/  @!P0 DMUL R14, R8, R2 ;  /* 0x00000002080e8228 */ /* 0x0007240000000000 */
.L_x_3867:
[----:B------:R-:W-:Y:S05]  /*26020*/  BSYNC.RECONVERGENT B0 ;  /* 0x0000000000007941 */ /* 0x000fea0003800200 */
.L_x_3866:
[C---:B----4-:R-:W-:Y:S01]  /*26030*/  FSETP.GEU.FTZ.AND P1, PT, R15.reuse, 1.7916666269302368164, PT ;  /* 0x3fe555550f00780b */ /* 0x050fe20003f3e000 */
[----:B------:R-:W-:Y:S01]  /*26040*/  BSSY.RECONVERGENT B1, `(.L_x_3868) ;  /* 0x0000147000017945 */ /* 0x000fe20003800200 */
[----:B------:R-:W-:Y:S01]  /*26050*/  FSETP.GT.FTZ.AND P0, PT, R15, -1.6999999284744262695, PT ;  /* 0xbfd999990f00780b */ /* 0x000fe20003f14000 */
[----:B--2---:R-:W2:-:S12]  /*26060*/  DADD R12, R12, 1 ;  /* 0x3ff000000c0c7429 */ /* 0x004e980000000000 */
[----:B--2---:R-:W-:Y:S05]  /*26070*/  @P0 BRA !P1, `(.L_x_3869) ;  /* 0x0000000c00000947 */ /* 0x004fea0004800000 */
[----:B------:R-:W2:Y:S02]  /*26080*/  DADD R14, R14, 1 ;  /* 0x3ff000000e0e7429 */ /* 0x000ea40000000000 */
[----:B--2---:R-:W-:Y:S01]  /*26090*/  ISETP.GT.AND P0, PT, R15, 0xfffff, PT ;  /* 0x000fffff0f00780c */ /* 0x004fe20003f04270 */
[----:B---3--:R-:W-:Y:S01]  /*260a0*/  IMAD.MOV.U32 R2, RZ, RZ, R14 ;  /* 0x000000ffff027224 */ /* 0x008fe200078e000e */
[----:B------:R-:W-:-:S15]  /*260b0*/  MOV R3, R15 ;  /* 0x0000000f00037202 */ /* 0x000fde0000000f00 */
[----:B------:R-:W-:-:S15]  /*260c0*/  NOP ;  /* 0x0000000000007918 */ /* 0x000fde0000000000 */
[----:B------:R-:W-:-:S15]  /*260d0*/  NOP ;  /* 0x0000000000007918 */ /* 0x000fde0000000000 */
[----:B------:R-:W-:-:S15]  /*260e0*/  NOP ;  /* 0x0000000000007918 */ /* 0x000fde0000000000 */
[----:B------:R-:W2:Y:S02]  /*260f0*/  @!P0 DMUL R2, R2, 1.80143985094819840000e+16 ;  /* 0x4350000002028828 */ /* 0x000ea40000000000 */
[----:B--2---:R-:W-:Y:S02]  /*26100*/  @!P0 IMAD.MOV.U32 R15, RZ, RZ, R3 ;  /* 0x000000ffff0f8224 */ /* 0x004fe400078e0003 */
[----:B------:R-:W-:Y:S02]  /*26110*/  @!P0 IMAD.MOV.U32 R14, RZ, RZ, R2 ;  /* 0x000000ffff0e8224 */ /* 0x000fe400078e0002 */
[----:B------:R-:W-:-:S05]  /*26120*/  VIADD R0, R15, 0xffffffff ;  /* 0xffffffff0f007836 */ /* 0x000fca0000000000 */
[----:B------:R-:W-:Y:S01]  /*26130*/  ISETP.GE.U32.AND P1, PT, R0, 0x7fefffff, PT ;  /* 0x7fefffff0000780c */ /* 0x000fe20003f26070 */
[----:B------:R-:W-:Y:S02]  /*26140*/  IMAD.MOV.U32 R0, RZ, RZ, -0x3ff ;  /* 0xfffffc01ff007424 */ /* 0x000fe400078e00ff */
[----:B------:R-:W-:-:S10]  /*26150*/  @!P0 IMAD.MOV.U32 R0, RZ, RZ, -0x435 ;  /* 0xfffffbcbff008424 */ /* 0x000fd400078e00ff */
[----:B-1----:R-:W-:Y:S01]  /*26160*/  @P1 IMAD.MOV.U32 R4, RZ, RZ, 0x0 ;  /* 0x00000000ff041424 */ /* 0x002fe200078e00ff */
        /* <DEDUP_REMOVED lines=177> */
.L_x_3869:
        /* <DEDUP_REMOVED lines=53> */
.L_x_3872:
[----:B------:R-:W-:Y:S05]  /*26fd0*/  BSYNC.RECONVERGENT B2 ;  /* 0x0000000000027941 */ /* 0x000fea0003800200 */
.L_x_3871:
        /* <DEDUP_REMOVED lines=77> */
.L_x_3870:
[----:B------:R-:W-:Y:S05]  /*274b0*/  BSYNC.RECONVERGENT B1 ;  /* 0x0000000000017941 */ /* 0x000fea0003800200 */
.L_x_3868:
        /* <DEDUP_REMOVED lines=160> */
.L_x_3874:
        /* <DEDUP_REMOVED lines=83> */
.L_x_3875:
[----:B------:R-:W-:Y:S05]  /*283f0*/  BSYNC.RECONVERGENT B0 ;  /* 0x0000000000007941 */ /* 0x000fea0003800200 */
.L_x_3873:
        /* <DEDUP_REMOVED lines=32> */
.L_x_3877:
[----:B------:R-:W-:Y:S05]  /*28600*/  BSYNC.RECONVERGENT B1 ;  /* 0x0000000000017941 */ /* 0x000fea0003800200 */
.L_x_3876:
        /* <DEDUP_REMOVED lines=220> */
.L_x_3879:
[----:B------:R-:W-:Y:S05]  /*293d0*/  BSYNC.RECONVERGENT B0 ;  /* 0x0000000000007941 */ /* 0x000fea0003800200 */
.L_x_3878:
        /* <DEDUP_REMOVED lines=20> */
.L_x_3881:
[----:B------:R-:W-:Y:S05]  /*29520*/  BSYNC.RECONVERGENT B0 ;  /* 0x0000000000007941 */ /* 0x000fea0003800200 */
.L_x_3880:
        /* <DEDUP_REMOVED lines=197> */
.L_x_3883:
        /* <DEDUP_REMOVED lines=53> */
.L_x_3886:
[----:B------:R-:W-:Y:S05]  /*2a4d0*/  BSYNC.RECONVERGENT B2 ;  /* 0x0000000000027941 */ /* 0x000fea0003800200 */
.L_x_3885:
        /* <DEDUP_REMOVED lines=77> */
.L_x_3884:
[----:B------:R-:W-:Y:S05]  /*2a9b0*/  BSYNC.RECONVERGENT B1 ;  /* 0x0000000000017941 */ /* 0x000fea0003800200 */
.L_x_3882:
        /* <DEDUP_REMOVED lines=160> */
.L_x_3888:
        /* <DEDUP_REMOVED lines=83> */
.L_x_3889:
[----:B------:R-:W-:Y:S05]  /*2b8f0*/  BSYNC.RECONVERGENT B0 ;  /* 0x0000000000007941 */ /* 0x000fea0003800200 */
.L_x_3887:
        /* <DEDUP_REMOVED lines=32> */
.L_x_3891:
[----:B------:R-:W-:Y:S05]  /*2bb00*/  BSYNC.RECONVERGENT B1 ;  /* 0x0000000000017941 */ /* 0x000fea0003800200 */
.L_x_3890:
        /* <DEDUP_REMOVED lines=220> */
.L_x_3893:
[----:B------:R-:W-:Y:S05]  /*2c8d0*/  BSYNC.RECONVERGENT B0 ;  /* 0x0000000000007941 */ /* 0x000fea0003800200 */
.L_x_3892:
        /* <DEDUP_REMOVED lines=20> */
.L_x_3895:
[----:B------:R-:W-:Y:S05]  /*2ca20*/  BSYNC.RECONVERGENT B0 ;  /* 0x0000000000007941 */ /* 0x000fea0003800200 */
.L_x_3894:
        /* <DEDUP_REMOVED lines=197> */
.L_x_3897:
        /* <DEDUP_REMOVED lines=53> */
.L_x_3900:
[----:B------:R-:W-:Y:S05]  /*2d9d0*/  BSYNC.RECONVERGENT B2 ;  /* 0x0000000000027941 */ /* 0x000fea0003800200 */
.L_x_3899:
        /* <DEDUP_REMOVED lines=77> */
.L_x_3898:
[----:B------:R-:W-:Y:S05]  /*2deb0*/  BSYNC.RECONVERGENT B1 ;  /* 0x0000000000017941 */ /* 0x000fea0003800200 */
.L_x_3896:
        /* <DEDUP_REMOVED lines=160> */
.L_x_3902:
        /* <DEDUP_REMOVED lines=83> */
.L_x_3903:
[----:B------:R-:W-:Y:S05]  /*2edf0*/  BSYNC.RECONVERGENT B0 ;  /* 0x0000000000007941 */ /* 0x000fea0003800200 */
.L_x_3901:
        /* <DEDUP_REMOVED lines=32> */
.L_x_3905:
[----:B------:R-:W-:Y:S05]  /*2f000*/  BSYNC.RECONVERGENT B1 ;  /* 0x0000000000017941 */ /* 0x000fea0003800200 */
.L_x_3904:
        /* <DEDUP_REMOVED lines=220> */
.L_x_3907:
[----:B------:R-:W-:Y:S05]  /*2fdd0*/  BSYNC.RECONVERGENT B0 ;  /* 0x0000000000007941 */ /* 0x000fea0003800200 */
.L_x_3906:
        /* <DEDUP_REMOVED lines=20> */
.L_x_3909:
[----:B------:R-:W-:Y:S05]  /*2ff20*/  BSYNC.RECONVERGENT B0 ;  /* 0x0000000000007941 */ /* 0x000fea0003800200 */
.L_x_3908:
        /* <DEDUP_REMOVED lines=195> */
[----:B-1----:R1:W2:Y:S02]  /*30b60*/  DADD R8, R8, R6 ;  /* 0x0000000008087229 */ /* 0x0022a40000000006 */
[----:B-12---:R-:W-:Y:S05]  /*30b70*/  BRA `(.L_x_3912) ;  /* 0x00000008000c7947 */ /* 0x006fea0003800000 */
.L_x_3911:
        /* <DEDUP_REMOVED lines=53> */
.L_x_3914:
[----:B------:R-:W-:Y:S05]  /*30ed0*/  BSYNC.RECONVERGENT B2 ;  /* 0x0000000000027941 */ /* 0x000fea0003800200 */
.L_x_3913:
        /* <DEDUP_REMOVED lines=77> */
.L_x_3912:
[----:B------:R-:W-:Y:S05]  /*313b0*/  BSYNC.RECONVERGENT B1 ;  /* 0x0000000000017941 */ /* 0x000fea0003800200 */
.L_x_3910:
        /* <DEDUP_REMOVED lines=160> */
.L_x_3916:
        /* <DEDUP_REMOVED lines=83> */
.L_x_3917:
[----:B------:R-:W-:Y:S05]  /*322f0*/  BSYNC.RECONVERGENT B0 ;  /* 0x0000000000007941 */ /* 0x000fea0003800200 */
.L_x_3915:
        /* <DEDUP_REMOVED lines=32> */
.L_x_3919:
[----:B------:R-:W-:Y:S05]  /*32500*/  BSYNC.RECONVERGENT B1 ;  /* 0x0000000000017941 */ /* 0x000fea0003800200 */
.L_x_3918:
        /* <DEDUP_REMOVED lines=220> */
.L_x_3921:
[----:B------:R-:W-:Y:S05]  /*332d0*/  BSYNC.RECONVERGENT B0 ;  /* 0x0000000000007941 */ /* 0x000fea0003800200 */
.L_x_3920:
        /* <DEDUP_REMOVED lines=20> */
.L_x_3923:
[----:B------:R-:W-:Y:S05]  /*33420*/  BSYNC.RECONVERGENT B0 ;  /* 0x0000000000007941 */ /* 0x000fea0003800200 */
.L_x_3922:
[C---:B----4-:R-:W-:Y:S01]  /*33430*/  FSETP.GEU.FTZ.AND P1, PT, R15.reuse, 1.7916666269302368164, PT ;  /* 0x3fe555550f00780b */ /* 0x050fe20003f3e000 */
[----:B------:R-:W-:Y:S01]  /*33440*/  BSSY.RECONVERGENT B1, `(.L_x_3924) ;  /* 0x000014b000017945 */ /* 0x000fe20003800200 */
[----:B------:R-:W-:Y:S01]  /*33450*/  FSETP.GT.FTZ.AND P0, PT, R15, -1.6999999284744262695, PT ;  /* 0xbfd999990f00780b */ /* 0x000fe20003f14000 */
[----:B--2---:R-:W2:-:S12]  /*33460*/  DADD R12, R12, 1 ;  /* 0x3ff000000c0c7429 */ /* 0x004e980000000000 */
[----:B--2---:R-:W-:Y:S05]  /*33470*/  @P0 BRA !P1, `(.L_x_3925) ;  /* 0x0000000c00100947 */ /* 0x004fea0004800000 */
[----:B------:R-:W2:Y:S01]  /*33480*/  DADD R14, R14, 1 ;  /* 0x3ff000000e0e7429 */ /* 0x000ea20000000000 */
[----:B---3--:R-:W-:Y:S01]  /*33490*/  IMAD.MOV.U32 R9, RZ, RZ, -0x3ff ;  /* 0xfffffc01ff097424 */ /* 0x008fe200078e00ff */
[----:B--2---:R-:W-:Y:S01]  /*334a0*/  ISETP.GT.AND P0, PT, R15, 0xfffff, PT ;  /* 0x000fffff0f00780c */ /* 0x004fe20003f04270 */
[--C-:B------:R-:W-:Y:S01]  /*334b0*/  IMAD.MOV.U32 R2, RZ, RZ, R14.reuse ;  /* 0x000000ffff027224 */ /* 0x100fe200078e000e */
[----:B------:R-:W-:Y:S01]  /*334c0*/  MOV R3, R15 ;  /* 0x0000000f00037202 */ /* 0x000fe20000000f00 */
[----:B------:R-:W-:Y:S02]  /*334d0*/  IMAD.MOV.U32 R0, RZ, RZ, R15 ;  /* 0x000000ffff007224 */ /* 0x000fe400078e000f */
[----:B------:R-:W-:-:S08]  /*334e0*/  IMAD.MOV.U32 R6, RZ, RZ, R14 ;  /* 0x000000ffff067224 */ /* 0x000fd000078e000e */
[----:B------:R-:W-:-:S15]  /*334f0*/  @!P0 IMAD.MOV.U32 R9, RZ, RZ, -0x435 ;  /* 0xfffffbcbff098424 */ /* 0x000fde00078e00ff */
[----:B------:R-:W-:-:S15]  /*33500*/  NOP ;  /* 0x0000000000007918 */ /* 0x000fde0000000000 */
[----:B------:R-:W-:-:S15]  /*33510*/  NOP ;  /* 0x0000000000007918 */ /* 0x000fde0000000000 */
[----:B------:R-:W-:-:S04]  /*33520*/  NOP ;  /* 0x0000000000007918 */ /* 0x000fc80000000000 */
[----:B------:R-:W2:Y:S02]  /*33530*/  @!P0 DMUL R2, R2, 1.80143985094819840000e+16 ;  /* 0x4350000002028828 */ /* 0x000ea40000000000 */
[----:B--2---:R-:W-:Y:S01]  /*33540*/  @!P0 IMAD.MOV.U32 R0, RZ, RZ, R3 ;  /* 0x000000ffff008224 */ /* 0x004fe200078e0003 */
[----:B------:R-:W-:-:S03]  /*33550*/  @!P0 MOV R6, R2 ;  /* 0x0000000200068202 */ /* 0x000fc60000000f00 */
[----:B-1----:R-:W-:-:S05]  /*33560*/  VIADD R4, R0, 0xffffffff ;  /* 0xffffffff00047836 */ /* 0x002fca0000000000 */
[----:B------:R-:W-:-:S13]  /*33570*/  ISETP.GE.U32.AND P1, PT, R4, 0x7fefffff, PT ;  /* 0x7fefffff0400780c */ /* 0x000fda0003f26070 */
[----:B------:R-:W-:Y:S01]  /*33580*/  @P1 MOV R4, 0x0 ;  /* 0x0000000000041802 */ /* 0x000fe20000000f00 */
[----:B------:R-:W-:Y:S01]  /*33590*/  @P1 IMAD.MOV.U32 R5, RZ, RZ, 0x7ff00000 ;  /* 0x7ff00000ff051424 */ /* 0x000fe200078e00ff */
[----:B------:R-:W-:-:S15]  /*335a0*/  @P1 LOP3.LUT P2, RZ, R3, 0x7fffffff, RZ, 0xc0, !PT ;  /* 0x7fffffff03ff1812 */ /* 0x000fde000784c0ff */
[----:B------:R-:W-:-:S15]  /*335b0*/  NOP ;  /* 0x0000000000007918 */ /* 0x000fde0000000000 */
[----:B------:R-:W-:-:S08]  /*335c0*/  NOP ;  /* 0x0000000000007918 */ /* 0x000fd00000000000 */
        /* <DEDUP_REMOVED lines=15> */
[----:B------:R-:W1:Y:S02]  /*336c0*/  DADD R6, R2, 1 ;  /* 0x3ff0000002067429 */ /* 0x000e640000000000 */
[----:B-1----:R-:W1:-:S15]  /*336d0*/  MUFU.RCP64H R9, R7 ;  /* 0x0000000700097308 */ /* 0x002e5e0000001800 */
        /* <DEDUP_REMOVED lines=11> */
[----:B-1----:R1:W2:Y:S02]  /*33790*/  DFMA R10, -R6, R8, 1 ;  /* 0x3ff00000060a742b */ /* 0x0022a40000000108 */
[----:B-1----:R-:W-:Y:S01]  /*337a0*/  MOV R6, 0x8b7a8b04 ;  /* 0x8b7a8b0400067802 */ /* 0x002fe20000000f00 */
[----:B------:R-:W-:-:S15]  /*337b0*/  IMAD.MOV.U32 R7, RZ, RZ, 0x3ed0ee25 ;  /* 0x3ed0ee25ff077424 */ /* 0x000fde00078e00ff */
[----:B------:R-:W-:-:S15]  /*337c0*/  NOP ;  /* 0x0000000000007918 */ /* 0x000fde0000000000 */
[----:B------:R-:W-:-:S15]  /*337d0*/  NOP ;  /* 0x0000000000007918 */ /* 0x000fde0000000000 */
[----:B------:R-:W-:-:S15]  /*337e0*/  NOP ;  /* 0x0000000000007918 */ /* 0x000fde0000000000 */
[----:B------:R-:W-:-:S01]  /*337f0*/  NOP ;  /* 0x0000000000007918 */ /* 0x000fc20000000000 */
        /* <DEDUP_REMOVED lines=140> */
.L_x_3925:
[----:B---3--:R-:W2:Y:S01]  /*340c0*/  DADD R8, R14, 2 ;  /* 0x400000000e087429 */ /* 0x008ea20000000000 */
[----:B------:R-:W-:Y:S01]  /*340d0*/  IMAD.MOV.U32 R2, RZ, RZ, 0x1 ;  /* 0x00000001ff027424 */ /* 0x000fe200078e00ff */
        /* <DEDUP_REMOVED lines=51> */
.L_x_3928:
[----:B------:R-:W-:Y:S05]  /*34410*/  BSYNC.RECONVERGENT B2 ;  /* 0x0000000000027941 */ /* 0x000fea0003800200 */
.L_x_3927:
[----:B------:R-:W-:Y:S01]  /*34420*/  IMAD.MOV.U32 R8, RZ, RZ, -0x314d23bc ;  /* 0xceb2dc44ff087424 */ /* 0x000fe200078e00ff */
[----:B------:R-:W-:Y:S01]  /*34430*/  MOV R9, 0x3ed087ff ;  /* 0x3ed087ff00097802 */ /* 0x000fe20000000f00 */
[----:B------:R-:W1:Y:S01]  /*34440*/  DMUL R2, R2, -R14 ;  /* 0x8000000e02027228 */ /* 0x000e620000000000 */
[----:B------:R-:W-:Y:S01]  /*34450*/  UMOV UR8, 0x2fbe14b5 ;  /* 0x2fbe14b500087882 */ /* 0x000fe20000000000 */
[----:B------:R-:W-:-:S15]  /*34460*/  UMOV UR9, 0x3eb372fb ;  /* 0x3eb372fb00097882 */ /* 0x000fde0000000000 */
[----:B------:R-:W-:-:S15]  /*34470*/  NOP ;  /* 0x0000000000007918 */ /* 0x000fde0000000000 */
[----:B------:R-:W-:-:S15]  /*34480*/  NOP ;  /* 0x0000000000007918 */ /* 0x000fde0000000000 */
[----:B------:R-:W-:-:S15]  /*34490*/  NOP ;  /* 0x0000000000007918 */ /* 0x000fde0000000000 */
[----:B------:R-:W-:-:S02]  /*344a0*/  NOP ;  /* 0x0000000000007918 */ /* 0x000fc40000000000 */
        /* <DEDUP_REMOVED lines=68> */
.L_x_3926:
[----:B------:R-:W-:Y:S05]  /*348f0*/  BSYNC.RECONVERGENT B1 ;  /* 0x0000000000017941 */ /* 0x000fea0003800200 */
.L_x_3924:
        /* <DEDUP_REMOVED lines=15> */
[----:B-1----:R-:W-:Y:S02]  /*349f0*/  IMAD.MOV.U32 R8, RZ, RZ, -0x7649667 ;  /* 0xf89b6999ff087424 */ /* 0x002fe400078e00ff */
        /* <DEDUP_REMOVED lines=16> */
[----:B------:R-:W2:-:S15]  /*34b00*/  F2F.F64.F32 R6, R2 ;  /* 0x0000000200067310 */ /* 0x000e9e0000201800 */
        /* <DEDUP_REMOVED lines=11> */
[----:B--2---:R1:W2:Y:S01]  /*34bc0*/  DFMA R4, R6, UR4, R8 ;  /* 0x0000000406047c2b */ /* 0x0042a20008000008 */
[----:B------:R-:W-:Y:S01]  /*34bd0*/  UMOV UR4, 0x15ff7e07 ;  /* 0x15ff7e0700047882 */ /* 0x000fe20000000000 */
[----:B------:R-:W-:Y:S01]  /*34be0*/  UMOV UR5, 0x3ec71de7 ;  /* 0x3ec71de700057882 */ /* 0x000fe20000000000 */
[----:B-1----:R-:W-:-:S15]  /*34bf0*/  FMUL.FTZ R8, R10, 1 ;  /* 0x3f8000000a087820 */ /* 0x002fde0000410000 */
[----:B------:R-:W-:-:S15]  /*34c00*/  NOP ;  /* 0x0000000000007918 */ /* 0x000fde0000000000 */
[----:B------:R-:W-:-:S15]  /*34c10*/  NOP ;  /* 0x0000000000007918 */ /* 0x000fde0000000000 */
[----:B------:R-:W-:-:S15]  /*34c20*/  NOP ;  /* 0x0000000000007918 */ /* 0x000fde0000000000 */
[----:B------:R-:W-:-:S01]  /*34c30*/  NOP ;  /* 0x0000000000007918 */ /* 0x000fc20000000000 */
[----:B------:R-:W1:-:S15]  /*34c40*/  F2F.F64.F32 R8, R8 ;  /* 0x0000000800087310 */ /* 0x000e5e0000201800 */
        /* <DEDUP_REMOVED lines=69> */
[----:B-1----:R-:W-:-:S15]  /*350a0*/  MOV R6, RZ ;  /* 0x000000ff00067202 */ /* 0x002fde0000000f00 */
        /* <DEDUP_REMOVED lines=36> */
.L_x_3930:
        /* <DEDUP_REMOVED lines=83> */
.L_x_3931:
[----:B------:R-:W-:Y:S05]  /*35820*/  BSYNC.RECONVERGENT B0 ;  /* 0x0000000000007941 */ /* 0x000fea0003800200 */
.L_x_3929:
[----:B-1----:R-:W1:Y:S01]  /*35830*/  S2R R9, SR_CTAID.X ;  /* 0x0000000000097919 */ /* 0x002e620000002500 */
[----:B------:R-:W2:Y:S01]  /*35840*/  MUFU.RCP64H R3, R13 ;  /* 0x0000000d00037308 */ /* 0x000ea20000001800 */
[----:B------:R-:W-:Y:S01]  /*35850*/  VIADD R2, R13, 0x300402 ;  /* 0x003004020d027836 */ /* 0x000fe20000000000 */
[----:B------:R-:W-:Y:S01]  /*35860*/  BSSY.RECONVERGENT B1, `(.L_x_3932) ;  /* 0x0000020000017945 */ /* 0x000fe20003800200 */
[----:B------:R-:W4:Y:S03]  /*35870*/  S2R R8, SR_TID.X ;  /* 0x0000000000087919 */ /* 0x000f260000002100 */
[----:B------:R-:W-:Y:S01]  /*35880*/  FSETP.GEU.AND P0, PT, |R2|, 5.8789094863358348022e-39, PT ;  /* 0x004004020200780b */ /* 0x000fe20003f0e200 */
[----:B--2---:R-:W2:Y:S01]  /*35890*/  DFMA R4, -R12, R2, 1 ;  /* 0x3ff000000c04742b */ /* 0x004ea20000000102 */
[----:B-1----:R-:W-:-:S15]  /*358a0*/  IMAD.SHL.U32 R9, R9, 0x400, RZ ;  /* 0x0000040009097824 */ /* 0x002fde00078e00ff */
[----:B------:R-:W-:-:S15]  /*358b0*/  NOP ;  /* 0x0000000000007918 */ /* 0x000fde0000000000 */
[----:B------:R-:W-:-:S15]  /*358c0*/  NOP ;  /* 0x0000000000007918 */ /* 0x000fde0000000000 */
[----:B------:R-:W-:-:S15]  /*358d0*/  NOP ;  /* 0x0000000000007918 */ /* 0x000fde0000000000 */
[----:B------:R-:W-:-:S03]  /*358e0*/  NOP ;  /* 0x0000000000007918 */ /* 0x000fc60000000000 */
        /* <DEDUP_REMOVED lines=15> */
[----:B-1----:R1:W2:Y:S02]  /*359e0*/  DFMA R2, R4, R6, R4 ;  /* 0x000000060402722b */ /* 0x0022a40000000004 */
[----:B-12-4-:R-:W-:Y:S05]  /*359f0*/  @P0 BRA `(.L_x_3933) ;  /* 0x0000000000180947 */ /* 0x016fea0003800000 */
[----:B------:R-:W-:Y:S01]  /*35a00*/  LOP3.LUT R2, R13, 0x7fffffff, RZ, 0xc0, !PT ;  /* 0x7fffffff0d027812 */ /* 0x000fe200078ec0ff */
[----:B------:R-:W-:Y:S01]  /*35a10*/  IMAD.MOV.U32 R4, RZ, RZ, R12 ;  /* 0x000000ffff047224 */ /* 0x000fe200078e000c */
[----:B------:R-:W-:Y:S02]  /*35a20*/  MOV R5, R13 ;  /* 0x0000000d00057202 */ /* 0x000fe40000000f00 */
[----:B------:R-:W-:Y:S01]  /*35a30*/  MOV R0, 0x35a60 ;  /* 0x00035a6000007802 */ /* 0x000fe20000000f00 */
[----:B------:R-:W-:-:S07]  /*35a40*/  VIADD R2, R2, 0xfff00000 ;  /* 0xfff0000002027836 */ /* 0x000fce0000000000 */
[----:B0--3--:R-:W-:Y:S05]  /*35a50*/  CALL.REL.NOINC `($__internal_8_$__cuda_sm20_dblrcp_rn_slowpath_v3) ;  /* 0x00000000005c7944 */ /* 0x009fea0003c00000 */
.L_x_3933:
[----:B------:R-:W-:Y:S05]  /*35a60*/  BSYNC.RECONVERGENT B1 ;  /* 0x0000000000017941 */ /* 0x000fea0003800200 */
.L_x_3932:
[----:B------:R-:W-:-:S15]  /*35a70*/  DMUL R2, R42, R2 ;  /* 0x000000022a027228 */ /* 0x000fde0000000000 */
[----:B------:R-:W-:-:S15]  /*35a80*/  NOP ;  /* 0x0000000000007918 */ /* 0x000fde0000000000 */
[----:B------:R-:W-:-:S15]  /*35a90*/  NOP ;  /* 0x0000000000007918 */ /* 0x000fde0000000000 */
[----:B------:R-:W-:-:S15]  /*35aa0*/  NOP ;  /* 0x0000000000007918 */ /* 0x000fde0000000000 */
[----:B------:R-:W-:-:S04]  /*35ab0*/  NOP ;  /* 0x0000000000007918 */ /* 0x000fc80000000000 */
[----:B---3--:R-:W1:-:S15]  /*35ac0*/  DFMA R4, -R14, R14, 1 ;  /* 0x3ff000000e04742b */ /* 0x008e5e000000010e */
[----:B------:R-:W-:-:S15]  /*35ad0*/  NOP ;  /* 0x0000000000007918 */ /* 0x000fde0000000000 */
[----:B------:R-:W-:-:S15]  /*35ae0*/  NOP ;  /* 0x0000000000007918 */ /* 0x000fde0000000000 */
[----:B------:R-:W-:-:S15]  /*35af0*/  NOP ;  /* 0x0000000000007918 */ /* 0x000fde0000000000 */
[----:B------:R-:W-:-:S04]  /*35b00*/  NOP ;  /* 0x0000000000007918 */ /* 0x000fc80000000000 */
[----:B-1----:R1:W2:Y:S02]  /*35b10*/  DFMA R2, R2, R4, R14 ;  /* 0x000000040202722b */ /* 0x0022a4000000000e */
[----:B-1----:R-:W1:Y:S02]  /*35b20*/  LDC.64 R4, c[0x0][0x388] ;  /* 0x0000e200ff047b82 */ /* 0x002e640000000a00 */
[----:B-1----:R-:W-:-:S04]  /*35b30*/  IMAD.WIDE.U32 R4, R9, 0x8, R4 ;  /* 0x0000000809047825 */ /* 0x002fc800078e0004 */
[----:B------:R-:W-:-:S05]  /*35b40*/  IMAD.WIDE.U32 R4, R8, 0x10, R4 ;  /* 0x0000001008047825 */ /* 0x000fca00078e0004 */
[----:B------:R-:W-:Y:S04]  /*35b50*/  STG.E.128 desc[UR6][R4.64], R16 ;  /* 0x0000001004007986 */ /* 0x000fe8000c101d06 */
[----:B------:R-:W-:Y:S04]  /*35b60*/  STG.E.128 desc[UR6][R4.64+0x800], R20 ;  /* 0x0008001404007986 */ /* 0x000fe8000c101d06 */
[----:B------:R-:W-:-:S15]  /*35b70*/  STG.E.128 desc[UR6][R4.64+0x1000], R24 ;  /* 0x0010001804007986 */ /* 0x000fde000c101d06 */
[----:B------:R-:W-:-:S15]  /*35b80*/  NOP ;  /* 0x0000000000007918 */ /* 0x000fde0000000000 */
[----:B------:R-:W-:-:S13]  /*35b90*/  NOP ;  /* 0x0000000000007918 */ /* 0x000fda0000000000 */
[----:B--2---:R-:W1:Y:S02]  /*35ba0*/  DMUL R30, R30, R2 ;  /* 0x000000021e1e7228 */ /* 0x004e640000000000 */
[----:B-1----:R-:W-:Y:S01]  /*35bb0*/  STG.E.128 desc[UR6][R4.64+0x1800], R28 ;  /* 0x0018001c04007986 */ /* 0x002fe2000c101d06 */
[----:B------:R-:W-:Y:S05]  /*35bc0*/  EXIT ;  /* 0x000000000000794d */ /* 0x000fea0003800000 */
        .weak           $__internal_8_$__cuda_sm20_dblrcp_rn_slowpath_v3
        .type           $__internal_8_$__cuda_sm20_dblrcp_rn_slowpath_v3,@function
        .size           $__internal_8_$__cuda_sm20_dblrcp_rn_slowpath_v3,($__internal_9_$__cuda_sm20_div_rn_f64_full - $__internal_8_$__cuda_sm20_dblrcp_rn_slowpath_v3)
$__internal_8_$__cuda_sm20_dblrcp_rn_slowpath_v3:
[----:B------:R-:W-:Y:S01]  /*35bd0*/  IMAD.MOV.U32 R6, RZ, RZ, R4 ;  /* 0x000000ffff067224 */ /* 0x000fe200078e0004 */
[----:B------:R-:W-:Y:S01]  /*35be0*/  BSSY.RECONVERGENT B0, `(.L_x_3934) ;  /* 0x000005c000007945 */ /* 0x000fe20003800200 */
[----:B------:R-:W-:-:S06]  /*35bf0*/  IMAD.MOV.U32 R7, RZ, RZ, R5 ;  /* 0x000000ffff077224 */ /* 0x000fcc00078e0005 */
[----:B------:R-:W0:Y:S02]  /*35c00*/  DSETP.GTU.AND P0, PT, |R6|, +INF , PT ;  /* 0x7ff000000600742a */ /* 0x000e240003f0c200 */
        /* <DEDUP_REMOVED lines=11> */
[----:B------:R-:W0:Y:S04]  /*35cc0*/  MUFU.RCP64H R3, R5 ;  /* 0x0000000500037308 */ /* 0x000e280000001800 */
        /* <DEDUP_REMOVED lines=42> */
.L_x_3937:
        /* <DEDUP_REMOVED lines=33> */
.L_x_3935:
[----:B------:R-:W-:Y:S02]  /*36180*/  LOP3.LUT R5, R7, 0x80000, RZ, 0xfc, !PT ;  /* 0x0008000007057812 */ /* 0x000fe400078efcff */
[----:B------:R-:W-:-:S07]  /*36190*/  MOV R4, R6 ;  /* 0x0000000600047202 */ /* 0x000fce0000000f00 */
.L_x_3936:
[----:B------:R-:W-:Y:S05]  /*361a0*/  BSYNC.RECONVERGENT B0 ;  /* 0x0000000000007941 */ /* 0x000fea0003800200 */
.L_x_3934:
[----:B------:R-:W-:Y:S02]  /*361b0*/  IMAD.MOV.U32 R2, RZ, RZ, R4 ;  /* 0x000000ffff027224 */ /* 0x000fe400078e0004 */
[----:B------:R-:W-:Y:S01]  /*361c0*/  IMAD.MOV.U32 R3, RZ, RZ, R5 ;  /* 0x000000ffff037224 */ /* 0x000fe200078e0005 */
[----:B------:R-:W-:Y:S01]  /*361d0*/  MOV R5, 0x0 ;  /* 0x0000000000057802 */ /* 0x000fe20000000f00 */
[----:B------:R-:W-:-:S04]  /*361e0*/  IMAD.MOV.U32 R4, RZ, RZ, R0 ;  /* 0x000000ffff047224 */ /* 0x000fc800078e0000 */
[----:B------:R-:W-:Y:S05]  /*361f0*/  RET.REL.NODEC R4 `(_ZN2at6native29vectorized_elementwise_kernelILi2EZZZNS0_61_GLOBAL__N__b29612f4_23_ActivationMishKernel_cu_9e10b42f_310020mish_backward_kernelERNS_14TensorIteratorEENKUlvE_clEvENKUlvE_clEvEUlddE_St5arrayIPcLm3EEEEviT0_T1_) ;  /* 0xfffffc9c04807950 */ /* 0x000fea0003c3ffff */
        .weak           $__internal_9_$__cuda_sm20_div_rn_f64_full
        .type           $__internal_9_$__cuda_sm20_div_rn_f64_full,@function
        .size           $__internal_9_$__cuda_sm20_div_rn_f64_full,(.L_x_7229 - $__internal_9_$__cuda_sm20_div_rn_f64_full)
$__internal_9_$__cuda_sm20_div_rn_f64_full:
[----:B------:R-:W-:Y:S01]  /*36200*/  IMAD.MOV.U32 R47, RZ, RZ, R3 ;  /* 0x000000ffff2f7224 */ /* 0x000fe200078e0003 */
[----:B------:R-:W-:Y:S01]  /*36210*/  MOV R11, R5 ;  /* 0x00000005000b7202 */ /* 0x000fe20000000f00 */
[----:B------:R-:W-:Y:S01]  /*36220*/  IMAD.MOV.U32 R46, RZ, RZ, R2 ;  /* 0x000000ffff2e7224 */ /* 0x000fe200078e0002 */
[----:B------:R-:W-:Y:S01]  /*36230*/  LOP3.LUT R6, R5, 0x7ff00000, RZ, 0xc0, !PT ;  /* 0x7ff0000005067812 */ /* 0x000fe200078ec0ff */
[----:B------:R-:W-:Y:S01]  /*36240*/  IMAD.MOV.U32 R2, RZ, RZ, 0x1ca00000 ;  /* 0x1ca00000ff027424 */ /* 0x000fe200078e00ff */
[C---:B------:R-:W-:Y:S01]  /*36250*/  FSETP.GEU.AND P1, PT, |R47|.reuse, 1.469367938527859385e-39, PT ;  /* 0x001000002f00780b */ /* 0x040fe20003f2e200 */
[----:B------:R-:W-:Y:S01]  /*36260*/  IMAD.MOV.U32 R10, RZ, RZ, R4 ;  /* 0x000000ffff0a7224 */ /* 0x000fe200078e0004 */
[----:B------:R-:W-:Y:S01]  /*36270*/  LOP3.LUT R3, R47, 0x7ff00000, RZ, 0xc0, !PT ;  /* 0x7ff000002f037812 */ /* 0x000fe200078ec0ff */
[----:B------:R-:W-:Y:S01]  /*36280*/  IMAD.MOV.U32 R44, RZ, RZ, R46 ;  /* 0x000000ffff2c7224 */ /* 0x000fe200078e002e */
[----:B------:R-:W-:Y:S01]  /*36290*/  MOV R50, R4 ;  /* 0x0000000400327202 */ /* 0x000fe20000000f00 */
[----:B------:R-:W-:Y:S01]  /*362a0*/  BSSY.RECONVERGENT B0, `(.L_x_3938) ;  /* 0x000007e000007945 */ /* 0x000fe20003800200 */
[----:B------:R-:W-:-:S07]  /*362b0*/  ISETP.GE.U32.AND P0, PT, R3, R6, PT ;  /* 0x000000060300720c */ /* 0x000fce0003f06070 */
[----:B------:R-:W-:Y:S01]  /*362c0*/  @!P1 LOP3.LUT R8, R11, 0x7ff00000, RZ, 0xc0, !PT ;  /* 0x7ff000000b089812 */ /* 0x000fe200078ec0ff */
[----:B------:R-:W-:-:S03]  /*362d0*/  @!P1 IMAD.MOV.U32 R48, RZ, RZ, RZ ;  /* 0x000000ffff309224 */ /* 0x000fc600078e00ff */
[----:B------:R-:W-:Y:S02]  /*362e0*/  @!P1 ISETP.GE.U32.AND P2, PT, R3, R8, PT ;  /* 0x000000080300920c */ /* 0x000fe40003f46070 */
[C---:B------:R-:W-:Y:S02]  /*362f0*/  SEL R8, R2.reuse, 0x63400000, !P0 ;  /* 0x6340000002087807 */ /* 0x040fe40004000000 */
[----:B------:R-:W-:Y:S02]  /*36300*/  @!P1 SEL R7, R2, 0x63400000, !P2 ;  /* 0x6340000002079807 */ /* 0x000fe40005000000 */
[C---:B------:R-:W-:Y:S02]  /*36310*/  FSETP.GEU.AND P0, PT, |R5|.reuse, 1.469367938527859385e-39, PT ;  /* 0x001000000500780b */ /* 0x040fe40003f0e200 */
[----:B------:R-:W-:Y:S02]  /*36320*/  LOP3.LUT R5, R5, 0x800fffff, RZ, 0xc0, !PT ;  /* 0x800fffff05057812 */ /* 0x000fe400078ec0ff */
[----:B------:R-:W-:-:S02]  /*36330*/  @!P1 LOP3.LUT R7, R7, 0x80000000, R47, 0xf8, !PT ;  /* 0x8000000007079812 */ /* 0x000fc400078ef82f */
[----:B------:R-:W-:Y:S02]  /*36340*/  LOP3.LUT R51, R5, 0x3ff00000, RZ, 0xfc, !PT ;  /* 0x3ff0000005337812 */ /* 0x000fe400078efcff */
[----:B------:R-:W-:Y:S02]  /*36350*/  LOP3.LUT R45, R8, 0x800fffff, R47, 0xf8, !PT ;  /* 0x800fffff082d7812 */ /* 0x000fe400078ef82f */
[----:B------:R-:W-:-:S03]  /*36360*/  @!P1 LOP3.LUT R49, R7, 0x100000, RZ, 0xfc, !PT ;  /* 0x0010000007319812 */ /* 0x000fc600078efcff */
[----:B------:R-:W0:Y:S02]  /*36370*/  @!P0 DMUL R50, R10, 8.98846567431157953865e+307 ;  /* 0x7fe000000a328828 */ /* 0x000e240000000000 */
[----:B0-----:R-:W-:-:S15]  /*36380*/  @!P0 LOP3.LUT R6, R51, 0x7ff00000, RZ, 0xc0, !PT ;  /* 0x7ff0000033068812 */ /* 0x001fde00078ec0ff */
[----:B------:R-:W-:-:S15]  /*36390*/  NOP ;  /* 0x0000000000007918 */ /* 0x000fde0000000000 */
[----:B------:R-:W-:-:S15]  /*363a0*/  NOP ;  /* 0x0000000000007918 */ /* 0x000fde0000000000 */
[----:B------:R-:W-:-:S15]  /*363b0*/  NOP ;  /* 0x0000000000007918 */ /* 0x000fde0000000000 */
[----:B------:R-:W-:-:S02]  /*363c0*/  NOP ;  /* 0x0000000000007918 */ /* 0x000fc40000000000 */
[----:B------:R0:W-:Y:S02]  /*363d0*/  @!P1 DFMA R44, R44, 2, -R48 ;  /* 0x400000002c2c982b */ /* 0x0001e40000000830 */
[----:B0-----:R-:W0:Y:S01]  /*363e0*/  MUFU.RCP64H R49, R51 ;  /* 0x0000003300317308 */ /* 0x001e220000001800 */
[----:B------:R-:W-:-:S15]  /*363f0*/  IMAD.MOV.U32 R48, RZ, RZ, 0x1 ;  /* 0x00000001ff307424 */ /* 0x000fde00078e00ff */
[----:B------:R-:W-:-:S15]  /*36400*/  NOP ;  /* 0x0000000000007918 */ /* 0x000fde0000000000 */
[----:B------:R-:W-:-:S15]  /*36410*/  NOP ;  /* 0x0000000000007918 */ /* 0x000fde0000000000 */
[----:B------:R-:W-:-:S15]  /*36420*/  NOP ;  /* 0x0000000000007918 */ /* 0x000fde0000000000 */
[----:B------:R-:W-:-:S01]  /*36430*/  NOP ;  /* 0x0000000000007918 */ /* 0x000fc20000000000 */
        /* <DEDUP_REMOVED lines=36> */
[----:B0-----:R-:W-:Y:S01]  /*36680*/  IMAD.MOV.U32 R4, RZ, RZ, R3 ;  /* 0x000000ffff047224 */ /* 0x001fe200078e0003 */
[----:B------:R-:W-:-:S05]  /*36690*/  @!P1 LOP3.LUT R4, R45, 0x7ff00000, RZ, 0xc0, !PT ;  /* 0x7ff000002d049812 */ /* 0x000fca00078ec0ff */
[----:B------:R-:W-:-:S05]  /*366a0*/  VIADD R5, R4, 0xffffffff ;  /* 0xffffffff04057836 */ /* 0x000fca0000000000 */
[----:B------:R-:W-:Y:S02]  /*366b0*/  ISETP.GT.U32.AND P0, PT, R5, 0x7feffffe, PT ;  /* 0x7feffffe0500780c */ /* 0x000fe40003f04070 */
[----:B------:R-:W-:-:S04]  /*366c0*/  IADD3 R5, PT, PT, R6, -0x1, RZ ;  /* 0xffffffff06057810 */ /* 0x000fc80007ffe0ff */
[----:B------:R-:W-:-:S13]  /*366d0*/  ISETP.GT.U32.OR P0, PT, R5, 0x7feffffe, P0 ;  /* 0x7feffffe0500780c */ /* 0x000fda0000704470 */
[----:B-1----:R-:W-:Y:S05]  /*366e0*/  @P0 BRA `(.L_x_3939) ;  /* 0x0000000000840947 */ /* 0x002fea0003800000 */
[----:B------:R-:W-:-:S04]  /*366f0*/  LOP3.LUT R4, R11, 0x7ff00000, RZ, 0xc0, !PT ;  /* 0x7ff000000b047812 */ /* 0x000fc800078ec0ff */
[CC--:B------:R-:W-:Y:S02]  /*36700*/  ISETP.GE.U32.AND P0, PT, R3.reuse, R4.reuse, PT ;  /* 0x000000040300720c */ /* 0x0c0fe40003f06070 */
[----:B------:R-:W-:Y:S01]  /*36710*/  VIADDMNMX R3, R3, -R4, 0xb9600000, !PT ;  /* 0xb960000003037446 */ /* 0x000fe20007800904 */
[----:B------:R-:W-:Y:S01]  /*36720*/  IMAD.MOV.U32 R4, RZ, RZ, RZ ;  /* 0x000000ffff047224 */ /* 0x000fe200078e00ff */
[----:B------:R-:W-:Y:S02]  /*36730*/  SEL R2, R2, 0x63400000, !P0 ;  /* 0x6340000002027807 */ /* 0x000fe40004000000 */
[----:B------:R-:W-:-:S05]  /*36740*/  VIMNMX R3, PT, PT, R3, 0x46a00000, PT ;  /* 0x46a0000003037848 */ /* 0x000fca0003fe0100 */
[----:B------:R-:W-:-:S04]  /*36750*/  IMAD.IADD R2, R3, 0x1, -R2 ;  /* 0x0000000103027824 */ /* 0x000fc800078e0a02 */
[----:B------:R-:W-:-:S06]  /*36760*/  VIADD R5, R2, 0x7fe00000 ;  /* 0x7fe0000002057836 */ /* 0x000fcc0000000000 */
        /* <DEDUP_REMOVED lines=23> */
[----:B------:R-:W-:Y:S01]  /*368e0*/  MOV R53, R3 ;  /* 0x0000000300357202 */ /* 0x000fe20000000f00 */
[----:B------:R-:W-:Y:S06]  /*368f0*/  BRA `(.L_x_3940) ;  /* 0x0000000000607947 */ /* 0x000fec0003800000 */
.L_x_3939:
        /* <DEDUP_REMOVED lines=12> */
[----:B------:R-:W-:Y:S01]  /*369c0*/  @!P0 IMAD.MOV.U32 R52, RZ, RZ, RZ ;  /* 0x000000ffff348224 */ /* 0x000fe200078e00ff */
[----:B------:R-:W-:Y:S01]  /*369d0*/  @!P0 MOV R53, R11 ;  /* 0x0000000b00358202 */ /* 0x000fe20000000f00 */
[----:B------:R-:W-:Y:S02]  /*369e0*/  @P0 IMAD.MOV.U32 R52, RZ, RZ, RZ ;  /* 0x000000ffff340224 */ /* 0x000fe400078e00ff */
[----:B------:R-:W-:Y:S01]  /*369f0*/  @P0 IMAD.MOV.U32 R53, RZ, RZ, R2 ;  /* 0x000000ffff350224 */ /* 0x000fe200078e0002 */
[----:B------:R-:W-:Y:S06]  /*36a00*/  BRA `(.L_x_3940) ;  /* 0x00000000001c7947 */ /* 0x000fec0003800000 */
.L_x_3942:
[----:B------:R-:W-:Y:S01]  /*36a10*/  LOP3.LUT R3, R11, 0x80000, RZ, 0xfc, !PT ;  /* 0x000800000b037812 */ /* 0x000fe200078efcff */
[----:B------:R-:W-:-:S03]  /*36a20*/  IMAD.MOV.U32 R52, RZ, RZ, R10 ;  /* 0x000000ffff347224 */ /* 0x000fc600078e000a */
[----:B------:R-:W-:Y:S01]  /*36a30*/  MOV R53, R3 ;  /* 0x0000000300357202 */ /* 0x000fe20000000f00 */
[----:B------:R-:W-:Y:S06]  /*36a40*/  BRA `(.L_x_3940) ;  /* 0x00000000000c7947 */ /* 0x000fec0003800000 */
.L_x_3941:
[----:B------:R-:W-:Y:S01]  /*36a50*/  LOP3.LUT R3, R47, 0x80000, RZ, 0xfc, !PT ;  /* 0x000800002f037812 */ /* 0x000fe200078efcff */
[----:B------:R-:W-:-:S04]  /*36a60*/  IMAD.MOV.U32 R52, RZ, RZ, R46 ;  /* 0x000000ffff347224 */ /* 0x000fc800078e002e */
[----:B------:R-:W-:-:S07]  /*36a70*/  IMAD.MOV.U32 R53, RZ, RZ, R3 ;  /* 0x000000ffff357224 */ /* 0x000fce00078e0003 */
.L_x_3940:
[----:B------:R-:W-:Y:S05]  /*36a80*/  BSYNC.RECONVERGENT B0 ;  /* 0x0000000000007941 */ /* 0x000fea0003800200 */
.L_x_3938:
[----:B------:R-:W-:Y:S01]  /*36a90*/  IMAD.MOV.U32 R4, RZ, RZ, R0 ;  /* 0x000000ffff047224 */ /* 0x000fe200078e0000 */
[----:B------:R-:W-:Y:S01]  /*36aa0*/  MOV R3, R53 ;  /* 0x0000003500037202 */ /* 0x000fe20000000f00 */
[----:B------:R-:W-:Y:S02]  /*36ab0*/  IMAD.MOV.U32 R5, RZ, RZ, 0x0 ;  /* 0x00000000ff057424 */ /* 0x000fe400078e00ff */
[----:B------:R-:W-:Y:S02]  /*36ac0*/  IMAD.MOV.U32 R2, RZ, RZ, R52 ;  /* 0x000000ffff027224 */ /* 0x000fe400078e0034 */
[----:B------:R-:W-:Y:S05]  /*36ad0*/  RET.REL.NODEC R4 `(_ZN2at6native29vectorized_elementwise_kernelILi2EZZZNS0_61_GLOBAL__N__b29612f4_23_ActivationMishKernel_cu_9e10b42f_310020mish_backward_kernelERNS_14TensorIteratorEENKUlvE_clEvENKUlvE_clEvEUlddE_St5arrayIPcLm3EEEEviT0_T1_) ;  /* 0xfffffc9404487950 */ /* 0x000fea0003c3ffff */
.L_x_3943:
        /* <DEDUP_REMOVED lines=10> */
.L_x_7229:


//--------------------- .text._ZN2at6native29vectorized_elementwise_kernelILi4EZZZNS0_61_GLOBAL__N__b29612f4_23_ActivationMishKernel_cu_9e10b42f_310020mish_backward_kernelERNS_14TensorIteratorEENKUlvE_clEvENKUlvE_clEvEUlddE_St5arrayIPcLm3EEEEviT0_T1_ --------------------------
	.section	.text._ZN2at6native29vectorized_elementwise_kernelILi4EZZZNS0_61_GLOBAL__N__b29612f4_23_ActivationMishKernel_cu_9e10b42f_310020mish_backward_kernelERNS_14TensorIteratorEENKUlvE_clEvENKUlvE_clEvEUlddE_St5arrayIPcLm3EEEEviT0_T1_,"ax",@progbits
	.align	128
        .global         _ZN2at6native29vectorized_elementwise_kernelILi4EZZZNS0_61_GLOBAL__N__b29612f4_23_ActivationMishKernel_cu_9e10b42f_310020mish_backward_kernelERNS_14TensorIteratorEENKUlvE_clEvENKUlvE_clEvEUlddE_St5arrayIPcLm3EEEEviT0_T1_
        .type           _ZN2at6native29vectorized_elementwise_kernelILi4EZZZNS0_61_GLOBAL__N__b29612f4_23_ActivationMishKernel_cu_9e10b42f_310020mish_backward_kernelERNS_14TensorIteratorEENKUlvE_clEvENKUlvE_clEvEUlddE_St5arrayIPcLm3EEEEviT0_T1_,@function
        .size           _ZN2at6native29vectorized_elementwise_kernelILi4EZZZNS0_61_GLOBAL__N__b29612f4_23_ActivationMishKernel_cu_9e10b42f_310020mish_backward_kernelERNS_14TensorIteratorEENKUlvE_clEvENKUlvE_clEvEUlddE_St5arrayIPcLm3EEEEviT0_T1_,(.L_x_7231 - _ZN2at6native29vectorized_elementwise_kernelILi4EZZZNS0_61_GLOBAL__N__b29612f4_23_ActivationMishKernel_cu_9e10b42f_310020mish_backward_kernelERNS_14TensorIteratorEENKUlvE_clEvENKUlvE_clEvEUlddE_St5arrayIPcLm3EEEEviT0_T1_)
        .other          _ZN2at6native29vectorized_elementwise_kernelILi4EZZZNS0_61_GLOBAL__N__b29612f4_23_ActivationMishKernel_cu_9e10b42f_310020mish_backward_kernelERNS_14TensorIteratorEENKUlvE_clEvENKUlvE_clEvEUlddE_St5arrayIPcLm3EEEEviT0_T1_,@"STO_CUDA_ENTRY STV_DEFAULT"
_ZN2at6native29vectorized_elementwise_kernelILi4EZZZNS0_61_GLOBAL__N__b29612f4_23_ActivationMishKernel_cu_9e10b42f_310020mish_backward_kernelERNS_14TensorIteratorEENKUlvE_clEvENKUlvE_clEvEUlddE_St5arrayIPcLm3EEEEviT0_T1_:
.text._ZN2at6native29vectorized_elementwise_kernelILi4EZZZNS0_61_GLOBAL__N__b29612f4_23_ActivationMishKernel_cu_9e10b42f_310020mish_backward_kernelERNS_14TensorIteratorEENKUlvE_clEvENKUlvE_clEvEUlddE_St5arrayIPcLm3EEEEviT0_T1_:
        /* <DEDUP_REMOVED lines=221> */
.L_x_3948:
[----:B------:R-:W-:Y:S05]  /*0dd0*/  BSYNC.RECONVERGENT B0 ;  /* 0x0000000000007941 */ /* 0x000fea0003800200 */
.L_x_3947:
        /* <DEDUP_REMOVED lines=95> */
.L_x_3950:
[----:B------:R-:W-:Y:S05]  /*13d0*/  BSYNC.RECONVERGENT B0 ;  /* 0x0000000000007941 */ /* 0x000fea0003800200 */
.L_x_3949:
        /* <DEDUP_REMOVED lines=58> */
[----:B------:R-:W-:Y:S05]  /*1780*/  CALL.REL.NOINC `($__internal_11_$__cuda_sm20_div_rn_f64_full) ;  /* 0x0000034800887944 */ /* 0x000fea0003c00000 */
.L_x_3954:
[----:B------:R-:W-:Y:S05]  /*1790*/  BSYNC.RECONVERGENT B3 ;  /* 0x0000000000037941 */ /* 0x000fea0003800200 */
.L_x_3953:
        /* <DEDUP_REMOVED lines=78> */
.L_x_3952:
        /* <DEDUP_REMOVED lines=184> */
.L_x_3956:
[----:B------:R-:W-:Y:S01]  /*2800*/  MOV R2, 0x0 ;  /* 0x0000000000027802 */ /* 0x000fe20000000f00 */
[----:B------:R-:W-:Y:S01]  /*2810*/  IMAD.MOV.U32 R3, RZ, RZ, 0x7ff00000 ;  /* 0x7ff00000ff037424 */ /* 0x000fe200078e00ff */
[----:B------:R-:W-:-:S05]  /*2820*/  LOP3.LUT P0, RZ, R5, 0x7fffffff, RZ, 0xc0, !PT ;  /* 0x7fffffff05ff7812 */ /* 0x000fca000780c0ff */
[----:B------:R-:W0:Y:S02]  /*2830*/  DFMA R4, R4, R2, +INF ;  /* 0x7ff000000404742b */ /* 0x000e240000000002 */
[----:B0-----:R-:W-:Y:S02]  /*2840*/  FSEL R6, R4, RZ, P0 ;  /* 0x000000ff04067208 */ /* 0x001fe40000000000 */
[----:B------:R-:W-:-:S07]  /*2850*/  FSEL R7, R5, -QNAN , P0 ;  /* 0xfff0000005077808 */ /* 0x000fce0000000000 */
.L_x_3955:
[----:B------:R-:W-:Y:S05]  /*2860*/  BSYNC.RECONVERGENT B2 ;  /* 0x0000000000027941 */ /* 0x000fea0003800200 */
.L_x_3951:
        /* <DEDUP_REMOVED lines=159> */
.L_x_3958:
        /* <DEDUP_REMOVED lines=83> */
.L_x_3959:
[----:B------:R-:W-:Y:S05]  /*3790*/  BSYNC.RECONVERGENT B0 ;  /* 0x0000000000007941 */ /* 0x000fea0003800200 */
.L_x_3957:
        /* <DEDUP_REMOVED lines=31> */
[----:B-1----:R-:W-:Y:S05]  /*3990*/  CALL.REL.NOINC `($__internal_10_$__cuda_sm20_dblrcp_rn_slowpath_v3) ;  /* 0x0000032000787944 */ /* 0x002fea0003c00000 */
.L_x_3961:
[----:B------:R-:W-:Y:S05]  /*39a0*/  BSYNC.RECONVERGENT B2 ;  /* 0x0000000000027941 */ /* 0x000fea0003800200 */
.L_x_3960:
        /* <DEDUP_REMOVED lines=16> */
.L_x_3946:
[----:B------:R-:W-:Y:S05]  /*3ab0*/  BSYNC.RECONVERGENT B1 ;  /* 0x0000000000017941 */ /* 0x000fea0003800200 */
.L_x_3945:
        /* <DEDUP_REMOVED lines=137> */
.L_x_3965:
[----:B------:R-:W-:Y:S05]  /*4350*/  BSYNC.RECONVERGENT B0 ;  /* 0x0000000000007941 */ /* 0x000fea0003800200 */
.L_x_3964:
        /* <DEDUP_REMOVED lines=83> */
.L_x_3967:
[----:B------:R-:W-:Y:S05]  /*4890*/  BSYNC.RECONVERGENT B0 ;  /* 0x0000000000007941 */ /* 0x000fea0003800200 */
.L_x_3966:
        /* <DEDUP_REMOVED lines=198> */
.L_x_3969:
        /* <DEDUP_REMOVED lines=52> */
[----:B--2---:R-:W-:Y:S05]  /*5840*/  CALL.REL.NOINC `($__internal_11_$__cuda_sm20_div_rn_f64_full) ;  /* 0x0000030800587944 */ /* 0x004fea0003c00000 */
.L_x_3972:
[----:B------:R-:W-:Y:S05]  /*5850*/  BSYNC.RECONVERGENT B3 ;  /* 0x0000000000037941 */ /* 0x000fea0003800200 */
.L_x_3971:
        /* <DEDUP_REMOVED lines=77> */
.L_x_3970:
[----:B------:R-:W-:Y:S05]  /*5d30*/  BSYNC.RECONVERGENT B2 ;  /* 0x0000000000027941 */ /* 0x000fea0003800200 */
.L_x_3968:
        /* <DEDUP_REMOVED lines=159> */
.L_x_3974:
        /* <DEDUP_REMOVED lines=83> */
.L_x_3975:
[----:B------:R-:W-:Y:S05]  /*6c60*/  BSYNC.RECONVERGENT B0 ;  /* 0x0000000000007941 */ /* 0x000fea0003800200 */
.L_x_3973:
        /* <DEDUP_REMOVED lines=31> */
[----:B-12---:R-:W-:Y:S05]  /*6e60*/  CALL.REL.NOINC `($__internal_10_$__cuda_sm20_dblrcp_rn_slowpath_v3) ;  /* 0x000002ec00447944 */ /* 0x006fea0003c00000 */
.L_x_3977:
[----:B------:R-:W-:Y:S05]  /*6e70*/  BSYNC.RECONVERGENT B2 ;  /* 0x0000000000027941 */ /* 0x000fea0003800200 */
.L_x_3976:
        /* <DEDUP_REMOVED lines=16> */
.L_x_3963:
[----:B------:R-:W-:Y:S05]  /*6f80*/  BSYNC.RECONVERGENT B1 ;  /* 0x0000000000017941 */ /* 0x000fea0003800200 */
.L_x_3962:
        /* <DEDUP_REMOVED lines=138> */
.L_x_3981:
[----:B------:R-:W-:Y:S05]  /*7830*/  BSYNC.RECONVERGENT B0 ;  /* 0x0000000000007941 */ /* 0x000fea0003800200 */
.L_x_3980:
        /* <DEDUP_REMOVED lines=83> */
.L_x_3983:
[----:B------:R-:W-:Y:S05]  /*7d70*/  BSYNC.RECONVERGENT B0 ;  /* 0x0000000000007941 */ /* 0x000fea0003800200 */
.L_x_3982:
        /* <DEDUP_REMOVED lines=201> */
.L_x_3985:
        /* <DEDUP_REMOVED lines=52> */
[----:B--2-4-:R-:W-:Y:S05]  /*8d50*/  CALL.REL.NOINC `($__internal_11_$__cuda_sm20_div_rn_f64_full) ;  /* 0x000002d400147944 */ /* 0x014fea0003c00000 */
.L_x_3988:
[----:B------:R-:W-:Y:S05]  /*8d60*/  BSYNC.RECONVERGENT B3 ;  /* 0x0000000000037941 */ /* 0x000fea0003800200 */
.L_x_3987:
        /* <DEDUP_REMOVED lines=77> */
.L_x_3986:
[----:B------:R-:W-:Y:S05]  /*9240*/  BSYNC.RECONVERGENT B2 ;  /* 0x0000000000027941 */ /* 0x000fea0003800200 */
.L_x_3984:
        /* <DEDUP_REMOVED lines=160> */
.L_x_3990:
        /* <DEDUP_REMOVED lines=83> */
.L_x_3991:
[----:B------:R-:W-:Y:S05]  /*a180*/  BSYNC.RECONVERGENT B0 ;  /* 0x0000000000007941 */ /* 0x000fea0003800200 */
.L_x_3989:
        /* <DEDUP_REMOVED lines=31> */
[----:B--234-:R-:W-:Y:S05]  /*a380*/  CALL.REL.NOINC `($__internal_10_$__cuda_sm20_dblrcp_rn_slowpath_v3) ;  /* 0x000002b400fc7944 */ /* 0x01cfea0003c00000 */
.L_x_3993:
[----:B------:R-:W-:Y:S05]  /*a390*/  BSYNC.RECONVERGENT B2 ;  /* 0x0000000000027941 */ /* 0x000fea0003800200 */
.L_x_3992:
        /* <DEDUP_REMOVED lines=16> */
.L_x_3979:
[----:B------:R-:W-:Y:S05]  /*a4a0*/  BSYNC.RECONVERGENT B1 ;  /* 0x0000000000017941 */ /* 0x000fea0003800200 */
.L_x_3978:
        /* <DEDUP_REMOVED lines=204> */
.L_x_3997:
[----:B------:R-:W-:Y:S05]  /*b170*/  BSYNC.RECONVERGENT B0 ;  /* 0x0000000000007941 */ /* 0x000fea0003800200 */
.L_x_3996:
        /* <DEDUP_REMOVED lines=20> */
.L_x_3999:
[----:B------:R-:W-:Y:S05]  /*b2c0*/  BSYNC.RECONVERGENT B0 ;  /* 0x0000000000007941 */ /* 0x000fea0003800200 */
.L_x_3998:
        /* <DEDUP_REMOVED lines=199> */
.L_x_4001:
        /* <DEDUP_REMOVED lines=53> */
.L_x_4004:
[----:B------:R-:W-:Y:S05]  /*c290*/  BSYNC.RECONVERGENT B3 ;  /* 0x0000000000037941 */ /* 0x000fea0003800200 */
.L_x_4003:
        /* <DEDUP_REMOVED lines=77> */
.L_x_4002:
[----:B------:R-:W-:Y:S05]  /*c770*/  BSYNC.RECONVERGENT B2 ;  /* 0x0000000000027941 */ /* 0x000fea0003800200 */
.L_x_4000:
        /* <DEDUP_REMOVED lines=160> */
.L_x_4006:
        /* <DEDUP_REMOVED lines=83> */
.L_x_4007:
[----:B------:R-:W-:Y:S05]  /*d6b0*/  BSYNC.RECONVERGENT B0 ;  /* 0x0000000000007941 */ /* 0x000fea0003800200 */
.L_x_4005:
        /* <DEDUP_REMOVED lines=31> */
[----:B--234-:R-:W-:Y:S05]  /*d8b0*/  CALL.REL.NOINC `($__internal_10_$__cuda_sm20_dblrcp_rn_slowpath_v3) ;  /* 0x0000028000b07944 */ /* 0x01cfea0003c00000 */
.L_x_4009:
[----:B------:R-:W-:Y:S05]  /*d8c0*/  BSYNC.RECONVERGENT B2 ;  /* 0x0000000000027941 */ /* 0x000fea0003800200 */
.L_x_4008:
        /* <DEDUP_REMOVED lines=16> */
.L_x_3995:
[----:B------:R-:W-:Y:S05]  /*d9d0*/  BSYNC.RECONVERGENT B1 ;  /* 0x0000000000017941 */ /* 0x000fea0003800200 */
.L_x_3994:
        /* <DEDUP_REMOVED lines=203> */
.L_x_4013:
[----:B------:R-:W-:Y:S05]  /*e690*/  BSYNC.RECONVERGENT B0 ;  /* 0x0000000000007941 */ /* 0x000fea0003800200 */
.L_x_4012:
        /* <DEDUP_REMOVED lines=20> */
.L_x_4015:
[----:B------:R-:W-:Y:S05]  /*e7e0*/  BSYNC.RECONVERGENT B0 ;  /* 0x0000000000007941 */ /* 0x000fea0003800200 */
.L_x_4014:
        /* <DEDUP_REMOVED lines=200> */
.L_x_4017:
        /* <DEDUP_REMOVED lines=52> */
[----:B--2-4-:R-:W-:Y:S05]  /*f7b0*/  CALL.REL.NOINC `($__internal_11_$__cuda_sm20_div_rn_f64_full) ;  /* 0x00000268007c7944 */ /* 0x014fea0003c00000 */
.L_x_4020:
[----:B------:R-:W-:Y:S05]  /*f7c0*/  BSYNC.RECONVERGENT B3 ;  /* 0x0000000000037941 */ /* 0x000fea0003800200 */
.L_x_4019:
        /* <DEDUP_REMOVED lines=77> */
.L_x_4018:
[----:B------:R-:W-:Y:S05]  /*fca0*/  BSYNC.RECONVERGENT B2 ;  /* 0x0000000000027941 */ /* 0x000fea0003800200 */
.L_x_4016:
        /* <DEDUP_REMOVED lines=159> */
.L_x_4022:
        /* <DEDUP_REMOVED lines=83> */
.L_x_4023:
[----:B------:R-:W-:Y:S05]  /*10bd0*/  BSYNC.RECONVERGENT B0 ;  /* 0x0000000000007941 */ /* 0x000fea0003800200 */
.L_x_4021:
        /* <DEDUP_REMOVED lines=32> */
.L_x_4025:
[----:B------:R-:W-:Y:S05]  /*10de0*/  BSYNC.RECONVERGENT B2 ;  /* 0x0000000000027941 */ /* 0x000fea0003800200 */
.L_x_4024:
        /* <DEDUP_REMOVED lines=16> */
.L_x_4011:
[----:B------:R-:W-:Y:S05]  /*10ef0*/  BSYNC.RECONVERGENT B1 ;  /* 0x0000000000017941 */ /* 0x000fea0003800200 */
.L_x_4010:
        /* <DEDUP_REMOVED lines=202> */
.L_x_4029:
[----:B------:R-:W-:Y:S05]  /*11ba0*/  BSYNC.RECONVERGENT B0 ;  /* 0x0000000000007941 */ /* 0x000fea0003800200 */
.L_x_4028:
        /* <DEDUP_REMOVED lines=20> */
.L_x_4031:
[----:B------:R-:W-:Y:S05]  /*11cf0*/  BSYNC.RECONVERGENT B0 ;  /* 0x0000000000007941 */ /* 0x000fea0003800200 */
.L_x_4030:
        /* <DEDUP_REMOVED lines=201> */
.L_x_4033:
        /* <DEDUP_REMOVED lines=53> */
.L_x_4036:
[----:B------:R-:W-:Y:S05]  /*12ce0*/  BSYNC.RECONVERGENT B3 ;  /* 0x0000000000037941 */ /* 0x000fea0003800200 */
.L_x_4035:
        /* <DEDUP_REMOVED lines=77> */
.L_x_4034:
[----:B------:R-:W-:Y:S05]  /*131c0*/  BSYNC.RECONVERGENT B2 ;  /* 0x0000000000027941 */ /* 0x000fea0003800200 */
.L_x_4032:
        /* <DEDUP_REMOVED lines=159> */
.L_x_4038:
        /* <DEDUP_REMOVED lines=83> */
.L_x_4039:
[----:B------:R-:W-:Y:S05]  /*140f0*/  BSYNC.RECONVERGENT B0 ;  /* 0x0000000000007941 */ /* 0x000fea0003800200 */
.L_x_4037:
        /* <DEDUP_REMOVED lines=31> */
[----:B--234-:R-:W-:Y:S05]  /*142f0*/  CALL.REL.NOINC `($__internal_10_$__cuda_sm20_dblrcp_rn_slowpath_v3) ;  /* 0x0000021800207944 */ /* 0x01cfea0003c00000 */
.L_x_4041:
[----:B------:R-:W-:Y:S05]  /*14300*/  BSYNC.RECONVERGENT B2 ;  /* 0x0000000000027941 */ /* 0x000fea0003800200 */
.L_x_4040:
        /* <DEDUP_REMOVED lines=16> */
.L_x_4027:
[----:B------:R-:W-:Y:S05]  /*14410*/  BSYNC.RECONVERGENT B1 ;  /* 0x0000000000017941 */ /* 0x000fea0003800200 */
.L_x_4026:
        /* <DEDUP_REMOVED lines=203> */
.L_x_4045:
[----:B------:R-:W-:Y:S05]  /*150d0*/  BSYNC.RECONVERGENT B0 ;  /* 0x0000000000007941 */ /* 0x000fea0003800200 */
.L_x_4044:
        /* <DEDUP_REMOVED lines=20> */
.L_x_4047:
[----:B------:R-:W-:Y:S05]  /*15220*/  BSYNC.RECONVERGENT B0 ;  /* 0x0000000000007941 */ /* 0x000fea0003800200 */
.L_x_4046:
        /* <DEDUP_REMOVED lines=201> */
.L_x_4049:
        /* <DEDUP_REMOVED lines=53> */
.L_x_4052:
[----:B------:R-:W-:Y:S05]  /*16210*/  BSYNC.RECONVERGENT B3 ;  /* 0x0000000000037941 */ /* 0x000fea0003800200 */
.L_x_4051:
        /* <DEDUP_REMOVED lines=77> */
.L_x_4050:
[----:B------:R-:W-:Y:S05]  /*166f0*/  BSYNC.RECONVERGENT B2 ;  /* 0x0000000000027941 */ /* 0x000fea0003800200 */
.L_x_4048:
        /* <DEDUP_REMOVED lines=160> */
.L_x_4054:
        /* <DEDUP_REMOVED lines=83> */
.L_x_4055:
[----:B------:R-:W-:Y:S05]  /*17630*/  BSYNC.RECONVERGENT B0 ;  /* 0x0000000000007941 */ /* 0x000fea0003800200 */
.L_x_4053:
        /* <DEDUP_REMOVED lines=32> */
.L_x_4057:
[----:B------:R-:W-:Y:S05]  /*17840*/  BSYNC.RECONVERGENT B2 ;  /* 0x0000000000027941 */ /* 0x000fea0003800200 */
.L_x_4056:
        /* <DEDUP_REMOVED lines=16> */
.L_x_4043:
[----:B------:R-:W-:Y:S05]  /*17950*/  BSYNC.RECONVERGENT B1 ;  /* 0x0000000000017941 */ /* 0x000fea0003800200 */
.L_x_4042:
        /* <DEDUP_REMOVED lines=202> */
.L_x_4061:
[----:B------:R-:W-:Y:S05]  /*18600*/  BSYNC.RECONVERGENT B0 ;  /* 0x0000000000007941 */ /* 0x000fea0003800200 */
.L_x_4060:
        /* <DEDUP_REMOVED lines=20> */
.L_x_4063:
[----:B------:R-:W-:Y:S05]  /*18750*/  BSYNC.RECONVERGENT B0 ;  /* 0x0000000000007941 */ /* 0x000fea0003800200 */
.L_x_4062:
        /* <DEDUP_REMOVED lines=199> */
.L_x_4065:
        /* <DEDUP_REMOVED lines=53> */
.L_x_4068:
[----:B------:R-:W-:Y:S05]  /*19720*/  BSYNC.RECONVERGENT B3 ;  /* 0x0000000000037941 */ /* 0x000fea0003800200 */
.L_x_4067:
        /* <DEDUP_REMOVED lines=77> */
.L_x_4066:
[----:B------:R-:W-:Y:S05]  /*19c00*/  BSYNC.RECONVERGENT B2 ;  /* 0x0000000000027941 */ /* 0x000fea0003800200 */
.L_x_4064:
        /* <DEDUP_REMOVED lines=160> */
.L_x_4070:
        /* <DEDUP_REMOVED lines=83> */
.L_x_4071:
[----:B------:R-:W-:Y:S05]  /*1ab40*/  BSYNC.RECONVERGENT B0 ;  /* 0x0000000000007941 */ /* 0x000fea0003800200 */
.L_x_4069:
        /* <DEDUP_REMOVED lines=32> */
.L_x_4073:
[----:B------:R-:W-:Y:S05]  /*1ad50*/  BSYNC.RECONVERGENT B2 ;  /* 0x0000000000027941 */ /* 0x000fea0003800200 */
.L_x_4072:
        /* <DEDUP_REMOVED lines=16> */
.L_x_4059:
[----:B------:R-:W-:Y:S05]  /*1ae60*/  BSYNC.RECONVERGENT B1 ;  /* 0x0000000000017941 */ /* 0x000fea0003800200 */
.L_x_4058:
        /* <DEDUP_REMOVED lines=17> */
.L_x_4076:
[----:B------:R-:W-:-:S13]  /*1af80*/  ISETP.GE.U32.AND P0, PT, R9, UR4, PT ;  /* 0x0000000409007c0c */ /* 0x000fda000bf06070 */
[----:B------:R-:W-:Y:S05]  /*1af90*/  @P0 BRA `(.L_x_4078) ;  /* 0x0000000000300947 */ /* 0x000fea0003800000 */
[----:B0--3--:R-:W0:Y:S01]  /*1afa0*/  LDC.64 R2, c[0x0][0x388] ;  /* 0x0000e200ff027b82 */ /* 0x009e220000000a00 */
[----:B------:R-:W-:Y:S01]  /*1afb0*/  IMAD R5, R0, 0x400, R9 ;  /* 0x0000040000057824 */ /* 0x000fe200078e0209 */
[----:B------:R-:W-:-:S03]  /*1afc0*/  IADD3 R9, PT, PT, R9, 0x80, RZ ;  /* 0x0000008009097810 */ /* 0x000fc60007ffe0ff */
[----:B0-----:R-:W-:-:S05]  /*1afd0*/  IMAD.WIDE.U32 R2, R5, 0x8, R2 ;  /* 0x0000000805027825 */ /* 0x001fca00078e0002 */
[----:B-1---5:R3:W-:Y:S02]  /*1afe0*/  STG.E.64 desc[UR6][R2.64], R36 ;  /* 0x0000002402007986 */ /* 0x0227e4000c101b06 */
.L_x_4077:
[----:B------:R-:W-:-:S13]  /*1aff0*/  ISETP.GE.U32.AND P0, PT, R9, UR4, PT ;  /* 0x0000000409007c0c */ /* 0x000fda000bf06070 */
[----:B------:R-:W-:Y:S05]  /*1b000*/  @P0 BRA `(.L_x_4079) ;  /* 0x0000000000300947 */ /* 0x000fea0003800000 */
[----:B0--3--:R-:W0:Y:S01]  /*1b010*/  LDC.64 R2, c[0x0][0x388] ;  /* 0x0000e200ff027b82 */ /* 0x009e220000000a00 */
[----:B------:R-:W-:Y:S02]  /*1b020*/  IMAD R5, R0, 0x400, R9 ;  /* 0x0000040000057824 */ /* 0x000fe400078e0209 */
[----:B------:R-:W-:Y:S02]  /*1b030*/  VIADD R9, R9, 0x80 ;  /* 0x0000008009097836 */ /* 0x000fe40000000000 */
[----:B0-----:R-:W-:-:S05]  /*1b040*/  IMAD.WIDE.U32 R2, R5, 0x8, R2 ;  /* 0x0000000805027825 */ /* 0x001fca00078e0002 */
[----:B-1----:R0:W-:Y:S02]  /*1b050*/  STG.E.64 desc[UR6][R2.64], R32 ;  /* 0x0000002002007986 */ /* 0x0021e4000c101b06 */
.L_x_4078:
[----:B------:R-:W-:-:S13]  /*1b060*/  ISETP.GE.U32.AND P0, PT, R9, UR4, PT ;  /* 0x0000000409007c0c */ /* 0x000fda000bf06070 */
[----:B------:R-:W-:Y:S05]  /*1b070*/  @P0 BRA `(.L_x_4080) ;  /* 0x0000000000340947 */ /* 0x000fea0003800000 */
[----:B0--3--:R-:W0:Y:S01]  /*1b080*/  LDC.64 R2, c[0x0][0x388] ;  /* 0x0000e200ff027b82 */ /* 0x009e220000000a00 */
[----:B------:R-:W-:Y:S01]  /*1b090*/  IMAD R5, R0, 0x400, R9 ;  /* 0x0000040000057824 */ /* 0x000fe200078e0209 */
[----:B------:R-:W-:-:S03]  /*1b0a0*/  IADD3 R9, PT, PT, R9, 0x80, RZ ;  /* 0x0000008009097810 */ /* 0x000fc60007ffe0ff */
[----:B0-----:R-:W-:-:S05]  /*1b0b0*/  IMAD.WIDE.U32 R2, R5, 0x8, R2 ;  /* 0x0000000805027825 */ /* 0x001fca00078e0002 */
[----:B-1---5:R0:W-:Y:S02]  /*1b0c0*/  STG.E.64 desc[UR6][R2.64], R26 ;  /* 0x0000001a02007986 */ /* 0x0221e4000c101b06 */
.L_x_4079:
        /* <DEDUP_REMOVED lines=8> */
.L_x_4080:
[----:B------:R-:W-:Y:S05]  /*1b150*/  BSYNC.RELIABLE B1 ;  /* 0x0000000000017941 */ /* 0x000fea0003800100 */
.L_x_4075:
[----:B------:R-:W-:-:S13]  /*1b160*/  ISETP.GE.U32.AND P0, PT, R9, UR4, PT ;  /* 0x0000000409007c0c */ /* 0x000fda000bf06070 */
[----:B0--3--:R-:W0:Y:S01]  /*1b170*/  @!P0 LDC.64 R2, c[0x0][0x388] ;  /* 0x0000e200ff028b82 */ /* 0x009e220000000a00 */
[----:B------:R-:W-:Y:S01]  /*1b180*/  @!P0 IMAD R5, R0, 0x400, R9 ;  /* 0x0000040000058824 */ /* 0x000fe200078e0209 */
[----:B------:R-:W-:-:S03]  /*1b190*/  @!P0 IADD3 R9, PT, PT, R9, 0x80, RZ ;  /* 0x0000008009098810 */ /* 0x000fc60007ffe0ff */
[----:B0-----:R-:W-:-:S05]  /*1b1a0*/  @!P0 IMAD.WIDE.U32 R2, R5, 0x8, R2 ;  /* 0x0000000805028825 */ /* 0x001fca00078e0002 */
[----:B-1---5:R0:W-:Y:S02]  /*1b1b0*/  @!P0 STG.E.64 desc[UR6][R2.64], R18 ;  /* 0x0000001202008986 */ /* 0x0221e4000c101b06 */
.L_x_4081:
[----:B------:R-:W-:Y:S05]  /*1b1c0*/  BSYNC.RECONVERGENT B0 ;  /* 0x0000000000007941 */ /* 0x000fea0003800200 */
.L_x_4074:
        /* <DEDUP_REMOVED lines=8> */
.L_x_3944:
[----:B------:R-:W0:Y:S01]  /*1b250*/  S2R R7, SR_TID.X ;  /* 0x0000000000077919 */ /* 0x000e220000002100 */
[----:B------:R-:W1:Y:S02]  /*1b260*/  LDC.64 R2, c[0x0][0x398] ;  /* 0x0000e600ff027b82 */ /* 0x000e640000000a00 */
[----:B-1----:R-:W-:-:S04]  /*1b270*/  IMAD.WIDE.U32 R2, R0, 0x8, R2 ;  /* 0x0000000800027825 */ /* 0x002fc800078e0002 */
[----:B0-----:R-:W-:Y:S02]  /*1b280*/  IMAD.WIDE.U32 R8, R7, 0x20, R2 ;  /* 0x0000002007087825 */ /* 0x001fe400078e0002 */
[----:B------:R-:W0:Y:S03]  /*1b290*/  LDC.64 R2, c[0x0][0x390] ;  /* 0x0000e400ff027b82 */ /* 0x000e260000000a00 */
[----:B------:R-:W2:Y:S01]  /*1b2a0*/  LDG.E.ENL2.256 R16, R12, desc[UR6][R8.64] ;  /* 0xfe000006080c797e */ /* 0x000ea20008121910 */
[----:B------:R-:W-:Y:S01]  /*1b2b0*/  UMOV UR4, 0xfefa39ef ;  /* 0xfefa39ef00047882 */ /* 0x000fe20000000000 */
[----:B------:R-:W-:Y:S01]  /*1b2c0*/  UMOV UR5, 0x3fe62e42 ;  /* 0x3fe62e4200057882 */ /* 0x000fe20000000000 */
[----:B------:R-:W-:Y:S01]  /*1b2d0*/  UMOV UR8, 0x3b39803f ;  /* 0x3b39803f00087882 */ /* 0x000fe20000000000 */
[----:B------:R-:W-:Y:S01]  /*1b2e0*/  UMOV UR9, 0x3c7abc9e ;  /* 0x3c7abc9e00097882 */ /* 0x000fe20000000000 */
[----:B------:R-:W-:Y:S01]  /*1b2f0*/  IMAD.MOV.U32 R44, RZ, RZ, -0x35dec16 ;  /* 0xfca213eaff2c7424 */ /* 0x000fe200078e00ff */
[----:B------:R-:W5:Y:S01]  /*1b300*/  LDG.E.ENL2.256 R40, R36, desc[UR6][R8.64+0x1000] ;  /* 0xfe0080060824797e */ /* 0x000f620008121928 */
[----:B0-----:R-:W-:-:S04]  /*1b310*/  IMAD.WIDE.U32 R2, R0, 0x8, R2 ;  /* 0x0000000800027825 */ /* 0x001fc800078e0002 */
[----:B------:R-:W-:-:S04]  /*1b320*/  IMAD.WIDE.U32 R6, R7, 0x20, R2 ;  /* 0x0000002007067825 */ /* 0x000fc800078e0002 */
[----:B------:R-:W-:Y:S01]  /*1b330*/  IMAD.MOV.U32 R2, RZ, RZ, 0x652b82fe ;  /* 0x652b82feff027424 */ /* 0x000fe200078e00ff */
[----:B------:R-:W5:Y:S01]  /*1b340*/  LDG.E.ENL2.256 R24, R20, desc[UR6][R6.64] ;  /* 0xfe0000060614797e */ /* 0x000f620008121918 */
[----:B------:R-:W-:Y:S02]  /*1b350*/  IMAD.MOV.U32 R3, RZ, RZ, 0x3ff71547 ;  /* 0x3ff71547ff037424 */ /* 0x000fe400078e00ff */
[----:B------:R-:W-:Y:S01]  /*1b360*/  IMAD.MOV.U32 R45, RZ, RZ, 0x3e928af3 ;  /* 0x3e928af3ff2d7424 */ /* 0x000fe200078e00ff */
[----:B------:R0:W5:Y:S01]  /*1b370*/  LDG.E.ENL2.256 R32, R28, desc[UR6][R6.64+0x1000] ;  /* 0xfe008006061c797e */ /* 0x0001620008121920 */
        /* <DEDUP_REMOVED lines=19> */
[----:B--2---:R-:W1:Y:S01]  /*1b4b0*/  DFMA R2, R12, -R2, 6.75539944105574400000e+15 ;  /* 0x433800000c02742b */ /* 0x004e620000000802 */
[----:B------:R-:W-:-:S15]  /*1b4c0*/  FSETP.GEU.FTZ.AND P2, PT, |R13|, 4.1917929649353027344, PT ;  /* 0x4086232b0d00780b */ /* 0x000fde0003f5e200 */
[----:B------:R-:W-:-:S15]  /*1b4d0*/  NOP ;  /* 0x0000000000007918 */ /* 0x000fde0000000000 */
[----:B------:R-:W-:-:S15]  /*1b4e0*/  NOP ;  /* 0x0000000000007918 */ /* 0x000fde0000000000 */
[----:B------:R-:W-:-:S15]  /*1b4f0*/  NOP ;  /* 0x0000000000007918 */ /* 0x000fde0000000000 */
[----:B------:R-:W-:-:S03]  /*1b500*/  NOP ;  /* 0x0000000000007918 */ /* 0x000fc60000000000 */
[----:B-1----:R-:W1:-:S15]  /*1b510*/  DADD R4, R2, -6.75539944105574400000e+15 ;  /* 0xc338000002047429 */ /* 0x002e5e0000000000 */
        /* <DEDUP_REMOVED lines=9> */
[----:B-1----:R1:W-:Y:S02]  /*1b5b0*/  DFMA R10, R4, -UR8, R10 ;  /* 0x80000008040a7c2b */ /* 0x0023e4000800000a */
[----:B-1----:R-:W-:Y:S01]  /*1b5c0*/  MOV R4, 0x652b82fe ;  /* 0x652b82fe00047802 */ /* 0x002fe20000000f00 */
[----:B------:R-:W-:-:S15]  /*1b5d0*/  IMAD.MOV.U32 R5, RZ, RZ, 0x3ff71547 ;  /* 0x3ff71547ff057424 */ /* 0x000fde00078e00ff */
[----:B------:R-:W-:-:S15]  /*1b5e0*/  NOP ;  /* 0x0000000000007918 */ /* 0x000fde0000000000 */
[----:B------:R-:W-:-:S15]  /*1b5f0*/  NOP ;  /* 0x0000000000007918 */ /* 0x000fde0000000000 */
[----:B------:R-:W-:-:S15]  /*1b600*/  NOP ;  /* 0x0000000000007918 */ /* 0x000fde0000000000 */
[----:B------:R-:W-:-:S01]  /*1b610*/  NOP ;  /* 0x0000000000007918 */ /* 0x000fc20000000000 */
        /* <DEDUP_REMOVED lines=153> */
.L_x_4083:
[----:B------:R-:W-:Y:S05]  /*1bfb0*/  BSYNC.RECONVERGENT B0 ;  /* 0x0000000000007941 */ /* 0x000fea0003800200 */
.L_x_4082:
        /* <DEDUP_REMOVED lines=20> */
.L_x_4085:
[----:B------:R-:W-:Y:S05]  /*1c100*/  BSYNC.RECONVERGENT B0 ;  /* 0x0000000000007941 */ /* 0x000fea0003800200 */
.L_x_4084:
        /* <DEDUP_REMOVED lines=58> */
[----:B-----5:R-:W-:Y:S05]  /*1c4b0*/  CALL.REL.NOINC `($__internal_11_$__cuda_sm20_div_rn_f64_full) ;  /* 0x0000019c003c7944 */ /* 0x020fea0003c00000 */
.L_x_4089:
[----:B------:R-:W-:Y:S05]  /*1c4c0*/  BSYNC.RECONVERGENT B2 ;  /* 0x0000000000027941 */ /* 0x000fea0003800200 */
.L_x_4088:
        /* <DEDUP_REMOVED lines=78> */
.L_x_4087:
        /* <DEDUP_REMOVED lines=184> */
.L_x_4091:
[----:B------:R-:W-:Y:S01]  /*1d530*/  MOV R4, 0x0 ;  /* 0x0000000000047802 */ /* 0x000fe20000000f00 */
[----:B------:R-:W-:Y:S01]  /*1d540*/  IMAD.MOV.U32 R5, RZ, RZ, 0x7ff00000 ;  /* 0x7ff00000ff057424 */ /* 0x000fe200078e00ff */
[----:B------:R-:W-:-:S05]  /*1d550*/  LOP3.LUT P0, RZ, R3, 0x7fffffff, RZ, 0xc0, !PT ;  /* 0x7fffffff03ff7812 */ /* 0x000fca000780c0ff */
[----:B------:R-:W0:Y:S02]  /*1d560*/  DFMA R2, R2, R4, +INF ;  /* 0x7ff000000202742b */ /* 0x000e240000000004 */
[----:B0-----:R-:W-:Y:S02]  /*1d570*/  FSEL R4, R2, RZ, P0 ;  /* 0x000000ff02047208 */ /* 0x001fe40000000000 */
[----:B------:R-:W-:-:S07]  /*1d580*/  FSEL R5, R3, -QNAN , P0 ;  /* 0xfff0000003057808 */ /* 0x000fce0000000000 */
.L_x_4090:
[----:B------:R-:W-:Y:S05]  /*1d590*/  BSYNC.RECONVERGENT B1 ;  /* 0x0000000000017941 */ /* 0x000fea0003800200 */
.L_x_4086:
        /* <DEDUP_REMOVED lines=159> */
.L_x_4093:
        /* <DEDUP_REMOVED lines=83> */
.L_x_4094:
[----:B------:R-:W-:Y:S05]  /*1e4c0*/  BSYNC.RECONVERGENT B0 ;  /* 0x0000000000007941 */ /* 0x000fea0003800200 */
.L_x_4092:
        /* <DEDUP_REMOVED lines=31> */
[----:B-1---5:R-:W-:Y:S05]  /*1e6c0*/  CALL.REL.NOINC `($__internal_10_$__cuda_sm20_dblrcp_rn_slowpath_v3) ;  /* 0x00000174002c7944 */ /* 0x022fea0003c00000 */
.L_x_4096:
[----:B------:R-:W-:Y:S05]  /*1e6d0*/  BSYNC.RECONVERGENT B1 ;  /* 0x0000000000017941 */ /* 0x000fea0003800200 */
.L_x_4095:
        /* <DEDUP_REMOVED lines=219> */
.L_x_4098:
[----:B------:R-:W-:Y:S05]  /*1f490*/  BSYNC.RECONVERGENT B0 ;  /* 0x0000000000007941 */ /* 0x000fea0003800200 */
.L_x_4097:
        /* <DEDUP_REMOVED lines=20> */
.L_x_4100:
[----:B------:R-:W-:Y:S05]  /*1f5e0*/  BSYNC.RECONVERGENT B0 ;  /* 0x0000000000007941 */ /* 0x000fea0003800200 */
.L_x_4099:
        /* <DEDUP_REMOVED lines=198> */
.L_x_4102:
        /* <DEDUP_REMOVED lines=52> */
[----:B------:R-:W-:Y:S05]  /*20590*/  CALL.REL.NOINC `($__internal_11_$__cuda_sm20_div_rn_f64_full) ;  /* 0x0000015c00047944 */ /* 0x000fea0003c00000 */
.L_x_4105:
[----:B------:R-:W-:Y:S05]  /*205a0*/  BSYNC.RECONVERGENT B2 ;  /* 0x0000000000027941 */ /* 0x000fea0003800200 */
.L_x_4104:
        /* <DEDUP_REMOVED lines=77> */
.L_x_4103:
[----:B------:R-:W-:Y:S05]  /*20a80*/  BSYNC.RECONVERGENT B1 ;  /* 0x0000000000017941 */ /* 0x000fea0003800200 */
.L_x_4101:
        /* <DEDUP_REMOVED lines=159> */
.L_x_4107:
        /* <DEDUP_REMOVED lines=83> */
.L_x_4108:
[----:B------:R-:W-:Y:S05]  /*219b0*/  BSYNC.RECONVERGENT B0 ;  /* 0x0000000000007941 */ /* 0x000fea0003800200 */
.L_x_4106:
        /* <DEDUP_REMOVED lines=31> */
[----:B0-2---:R-:W-:Y:S05]  /*21bb0*/  CALL.REL.NOINC `($__internal_10_$__cuda_sm20_dblrcp_rn_slowpath_v3) ;  /* 0x0000013c00f07944 */ /* 0x005fea0003c00000 */
.L_x_4110:
[----:B------:R-:W-:Y:S05]  /*21bc0*/  BSYNC.RECONVERGENT B1 ;  /* 0x0000000000017941 */ /* 0x000fea0003800200 */
.L_x_4109:
        /* <DEDUP_REMOVED lines=219> */
.L_x_4112:
[----:B------:R-:W-:Y:S05]  /*22980*/  BSYNC.RECONVERGENT B0 ;  /* 0x0000000000007941 */ /* 0x000fea0003800200 */
.L_x_4111:
        /* <DEDUP_REMOVED lines=20> */
.L_x_4114:
[----:B------:R-:W-:Y:S05]  /*22ad0*/  BSYNC.RECONVERGENT B0 ;  /* 0x0000000000007941 */ /* 0x000fea0003800200 */
.L_x_4113:
        /* <DEDUP_REMOVED lines=198> */
.L_x_4116:
        /* <DEDUP_REMOVED lines=52> */
[----:B0-----:R-:W-:Y:S05]  /*23a80*/  CALL.REL.NOINC `($__internal_11_$__cuda_sm20_div_rn_f64_full) ;  /* 0x0000012400c87944 */ /* 0x001fea0003c00000 */
.L_x_4119:
[----:B------:R-:W-:Y:S05]  /*23a90*/  BSYNC.RECONVERGENT B2 ;  /* 0x0000000000027941 */ /* 0x000fea0003800200 */
.L_x_4118:
        /* <DEDUP_REMOVED lines=77> */
.L_x_4117:
[----:B------:R-:W-:Y:S05]  /*23f70*/  BSYNC.RECONVERGENT B1 ;  /* 0x0000000000017941 */ /* 0x000fea0003800200 */
.L_x_4115:
        /* <DEDUP_REMOVED lines=160> */
.L_x_4121:
        /* <DEDUP_REMOVED lines=83> */
.L_x_4122:
[----:B------:R-:W-:Y:S05]  /*24eb0*/  BSYNC.RECONVERGENT B0 ;  /* 0x0000000000007941 */ /* 0x000fea0003800200 */
.L_x_4120:
        /* <DEDUP_REMOVED lines=31> */
[----:B01-3--:R-:W-:Y:S05]  /*250b0*/  CALL.REL.NOINC `($__internal_10_$__cuda_sm20_dblrcp_rn_slowpath_v3) ;  /* 0x0000010800b07944 */ /* 0x00bfea0003c00000 */
.L_x_4124:
[----:B------:R-:W-:Y:S05]  /*250c0*/  BSYNC.RECONVERGENT B1 ;  /* 0x0000000000017941 */ /* 0x000fea0003800200 */
.L_x_4123:
        /* <DEDUP_REMOVED lines=220> */
.L_x_4126:
[----:B------:R-:W-:Y:S05]  /*25e90*/  BSYNC.RECONVERGENT B0 ;  /* 0x0000000000007941 */ /* 0x000fea0003800200 */
.L_x_4125:
        /* <DEDUP_REMOVED lines=20> */
.L_x_4128:
[----:B------:R-:W-:Y:S05]  /*25fe0*/  BSYNC.RECONVERGENT B0 ;  /* 0x0000000000007941 */ /* 0x000fea0003800200 */
.L_x_4127:
        /* <DEDUP_REMOVED lines=197> */
.L_x_4130:
        /* <DEDUP_REMOVED lines=53> */
.L_x_4133:
[----:B------:R-:W-:Y:S05]  /*26f90*/  BSYNC.RECONVERGENT B2 ;  /* 0x0000000000027941 */ /* 0x000fea0003800200 */
.L_x_4132:
        /* <DEDUP_REMOVED lines=77> */
.L_x_4131:
[----:B------:R-:W-:Y:S05]  /*27470*/  BSYNC.RECONVERGENT B1 ;  /* 0x0000000000017941 */ /* 0x000fea0003800200 */
.L_x_4129:
        /* <DEDUP_REMOVED lines=160> */
.L_x_4135:
        /* <DEDUP_REMOVED lines=83> */
.L_x_4136:
[----:B------:R-:W-:Y:S05]  /*283b0*/  BSYNC.RECONVERGENT B0 ;  /* 0x0000000000007941 */ /* 0x000fea0003800200 */
.L_x_4134:
        /* <DEDUP_REMOVED lines=32> */
.L_x_4138:
[----:B------:R-:W-:Y:S05]  /*285c0*/  BSYNC.RECONVERGENT B1 ;  /* 0x0000000000017941 */ /* 0x000fea0003800200 */
.L_x_4137:
        /* <DEDUP_REMOVED lines=220> */
.L_x_4140:
[----:B------:R-:W-:Y:S05]  /*29390*/  BSYNC.RECONVERGENT B0 ;  /* 0x0000000000007941 */ /* 0x000fea0003800200 */
.L_x_4139:
        /* <DEDUP_REMOVED lines=20> */
.L_x_4142:
[----:B------:R-:W-:Y:S05]  /*294e0*/  BSYNC.RECONVERGENT B0 ;  /* 0x0000000000007941 */ /* 0x000fea0003800200 */
.L_x_4141:
        /* <DEDUP_REMOVED lines=197> */
.L_x_4144:
        /* <DEDUP_REMOVED lines=53> */
.L_x_4147:
[----:B------:R-:W-:Y:S05]  /*2a490*/  BSYNC.RECONVERGENT B2 ;  /* 0x0000000000027941 */ /* 0x000fea0003800200 */
.L_x_4146:
        /* <DEDUP_REMOVED lines=77> */
.L_x_4145:
[----:B------:R-:W-:Y:S05]  /*2a970*/  BSYNC.RECONVERGENT B1 ;  /* 0x0000000000017941 */ /* 0x000fea0003800200 */
.L_x_4143:
        /* <DEDUP_REMOVED lines=160> */
.L_x_4149:
        /* <DEDUP_REMOVED lines=83> */
.L_x_4150:
[----:B------:R-:W-:Y:S05]  /*2b8b0*/  BSYNC.RECONVERGENT B0 ;  /* 0x0000000000007941 */ /* 0x000fea0003800200 */
.L_x_4148:
        /* <DEDUP_REMOVED lines=32> */
.L_x_4152:
[----:B------:R-:W-:Y:S05]  /*2bac0*/  BSYNC.RECONVERGENT B1 ;  /* 0x0000000000017941 */ /* 0x000fea0003800200 */
.L_x_4151:
        /* <DEDUP_REMOVED lines=220> */
.L_x_4154:
[----:B------:R-:W-:Y:S05]  /*2c890*/  BSYNC.RECONVERGENT B0 ;  /* 0x0000000000007941 */ /* 0x000fea0003800200 */
.L_x_4153:
        /* <DEDUP_REMOVED lines=20> */
.L_x_4156:
[----:B------:R-:W-:Y:S05]  /*2c9e0*/  BSYNC.RECONVERGENT B0 ;  /* 0x0000000000007941 */ /* 0x000fea0003800200 */
.L_x_4155:
        /* <DEDUP_REMOVED lines=197> */
.L_x_4158:
        /* <DEDUP_REMOVED lines=53> */
.L_x_4161:
[----:B------:R-:W-:Y:S05]  /*2d990*/  BSYNC.RECONVERGENT B2 ;  /* 0x0000000000027941 */ /* 0x000fea0003800200 */
.L_x_4160:
        /* <DEDUP_REMOVED lines=77> */
.L_x_4159:
[----:B------:R-:W-:Y:S05]  /*2de70*/  BSYNC.RECONVERGENT B1 ;  /* 0x0000000000017941 */ /* 0x000fea0003800200 */
.L_x_4157:
        /* <DEDUP_REMOVED lines=160> */
.L_x_4163:
        /* <DEDUP_REMOVED lines=83> */
.L_x_4164:
[----:B------:R-:W-:Y:S05]  /*2edb0*/  BSYNC.RECONVERGENT B0 ;  /* 0x0000000000007941 */ /* 0x000fea0003800200 */
.L_x_4162:
        /* <DEDUP_REMOVED lines=32> */
.L_x_4166:
[----:B------:R-:W-:Y:S05]  /*2efc0*/  BSYNC.RECONVERGENT B1 ;  /* 0x0000000000017941 */ /* 0x000fea0003800200 */
.L_x_4165:
        /* <DEDUP_REMOVED lines=220> */
.L_x_4168:
[----:B------:R-:W-:Y:S05]  /*2fd90*/  BSYNC.RECONVERGENT B0 ;  /* 0x0000000000007941 */ /* 0x000fea0003800200 */
.L_x_4167:
        /* <DEDUP_REMOVED lines=20> */
.L_x_4170:
[----:B------:R-:W-:Y:S05]  /*2fee0*/  BSYNC.RECONVERGENT B0 ;  /* 0x0000000000007941 */ /* 0x000fea0003800200 */
.L_x_4169:
        /* <DEDUP_REMOVED lines=197> */
.L_x_4172:
        /* <DEDUP_REMOVED lines=53> */
.L_x_4175:
[----:B------:R-:W-:Y:S05]  /*30e90*/  BSYNC.RECONVERGENT B2 ;  /* 0x0000000000027941 */ /* 0x000fea0003800200 */
.L_x_4174:
        /* <DEDUP_REMOVED lines=77> */
.L_x_4173:
[----:B------:R-:W-:Y:S05]  /*31370*/  BSYNC.RECONVERGENT B1 ;  /* 0x0000000000017941 */ /* 0x000fea0003800200 */
.L_x_4171:
        /* <DEDUP_REMOVED lines=160> */
.L_x_4177:
        /* <DEDUP_REMOVED lines=83> */
.L_x_4178:
[----:B------:R-:W-:Y:S05]  /*322b0*/  BSYNC.RECONVERGENT B0 ;  /* 0x0000000000007941 */ /* 0x000fea0003800200 */
.L_x_4176:
        /* <DEDUP_REMOVED lines=32> */
.L_x_4180:
[----:B------:R-:W-:Y:S05]  /*324c0*/  BSYNC.RECONVERGENT B1 ;  /* 0x0000000000017941 */ /* 0x000fea0003800200 */
.L_x_4179:
        /* <DEDUP_REMOVED lines=220> */
.L_x_4182:
[----:B------:R-:W-:Y:S05]  /*33290*/  BSYNC.RECONVERGENT B0 ;  /* 0x0000000000007941 */ /* 0x000fea0003800200 */
.L_x_4181:
        /* <DEDUP_REMOVED lines=20> */
.L_x_4184:
[----:B------:R-:W-:Y:S05]  /*333e0*/  BSYNC.RECONVERGENT B0 ;  /* 0x0000000000007941 */ /* 0x000fea0003800200 */
.L_x_4183:
        /* <DEDUP_REMOVED lines=201> */
.L_x_4186:
        /* <DEDUP_REMOVED lines=53> */
.L_x_4189:
[----:B------:R-:W-:Y:S05]  /*343d0*/  BSYNC.RECONVERGENT B2 ;  /* 0x0000000000027941 */ /* 0x000fea0003800200 */
.L_x_4188:
        /* <DEDUP_REMOVED lines=77> */
.L_x_4187:
[----:B------:R-:W-:Y:S05]  /*348b0*/  BSYNC.RECONVERGENT B1 ;  /* 0x0000000000017941 */ /* 0x000fea0003800200 */
.L_x_4185:
        /* <DEDUP_REMOVED lines=159> */
.L_x_4191:
        /* <DEDUP_REMOVED lines=83> */
.L_x_4192:
[----:B------:R-:W-:Y:S05]  /*357e0*/  BSYNC.RECONVERGENT B0 ;  /* 0x0000000000007941 */ /* 0x000fea0003800200 */
.L_x_4190:
        /* <DEDUP_REMOVED lines=34> */
[----:B0--3--:R-:W-:Y:S05]  /*35a10*/  CALL.REL.NOINC `($__internal_10_$__cuda_sm20_dblrcp_rn_slowpath_v3) ;  /* 0x0000000000587944 */ /* 0x009fea0003c00000 */
.L_x_4194:
[----:B------:R-:W-:Y:S05]  /*35a20*/  BSYNC.RECONVERGENT B1 ;  /* 0x0000000000017941 */ /* 0x000fea0003800200 */
.L_x_4193:
        /* <DEDUP_REMOVED lines=14> */
[----:B------:R-:W-:-:S15]  /*35b10*/  STG.E.ENL2.256 desc[UR6][R4.64], R20, R24 ;  /* 0xf80000140418797f */ /* 0x000fde000f121806 */
[----:B------:R-:W-:-:S15]  /*35b20*/  NOP ;  /* 0x0000000000007918 */ /* 0x000fde0000000000 */
[----:B------:R-:W-:-:S15]  /*35b30*/  NOP ;  /* 0x0000000000007918 */ /* 0x000fde0000000000 */
[----:B------:R-:W-:-:S06]  /*35b40*/  NOP ;  /* 0x0000000000007918 */ /* 0x000fcc0000000000 */
[----:B--2---:R-:W1:Y:S02]  /*35b50*/  DMUL R34, R34, R2 ;  /* 0x0000000222227228 */ /* 0x004e640000000000 */
[----:B-1----:R-:W-:Y:S01]  /*35b60*/  STG.E.ENL2.256 desc[UR6][R4.64+0x1000], R28, R32 ;  /* 0xf800801c0420797f */ /* 0x002fe2000f121806 */
[----:B------:R-:W-:Y:S05]  /*35b70*/  EXIT ;  /* 0x000000000000794d */ /* 0x000fea0003800000 */
        .weak           $__internal_10_$__cuda_sm20_dblrcp_rn_slowpath_v3
        .type           $__internal_10_$__cuda_sm20_dblrcp_rn_slowpath_v3,@function
        .size           $__internal_10_$__cuda_sm20_dblrcp_rn_slowpath_v3,($__internal_11_$__cuda_sm20_div_rn_f64_full - $__internal_10_$__cuda_sm20_dblrcp_rn_slowpath_v3)
$__internal_10_$__cuda_sm20_dblrcp_rn_slowpath_v3:
        /* <DEDUP_REMOVED lines=58> */
.L_x_4198:
        /* <DEDUP_REMOVED lines=33> */
.L_x_4196:
[----:B------:R-:W-:Y:S02]  /*36130*/  LOP3.LUT R5, R7, 0x80000, RZ, 0xfc, !PT ;  /* 0x0008000007057812 */ /* 0x000fe400078efcff */
[----:B------:R-:W-:-:S07]  /*36140*/  MOV R4, R6 ;  /* 0x0000000600047202 */ /* 0x000fce0000000f00 */
.L_x_4197:
[----:B------:R-:W-:Y:S05]  /*36150*/  BSYNC.RECONVERGENT B0 ;  /* 0x0000000000007941 */ /* 0x000fea0003800200 */
.L_x_4195:
[----:B------:R-:W-:Y:S02]  /*36160*/  IMAD.MOV.U32 R2, RZ, RZ, R4 ;  /* 0x000000ffff027224 */ /* 0x000fe400078e0004 */
[----:B------:R-:W-:Y:S01]  /*36170*/  IMAD.MOV.U32 R3, RZ, RZ, R5 ;  /* 0x000000ffff037224 */ /* 0x000fe200078e0005 */
[----:B------:R-:W-:Y:S01]  /*36180*/  MOV R5, 0x0 ;  /* 0x0000000000057802 */ /* 0x000fe20000000f00 */
[----:B------:R-:W-:-:S04]  /*36190*/  IMAD.MOV.U32 R4, RZ, RZ, R0 ;  /* 0x000000ffff047224 */ /* 0x000fc800078e0000 */
[----:B------:R-:W-:Y:S05]  /*361a0*/  RET.REL.NODEC R4 `(_ZN2at6native29vectorized_elementwise_kernelILi4EZZZNS0_61_GLOBAL__N__b29612f4_23_ActivationMishKernel_cu_9e10b42f_310020mish_backward_kernelERNS_14TensorIteratorEENKUlvE_clEvENKUlvE_clEvEUlddE_St5arrayIPcLm3EEEEviT0_T1_) ;  /* 0xfffffc9c04947950 */ /* 0x000fea0003c3ffff */
        .weak           $__internal_11_$__cuda_sm20_div_rn_f64_full
        .type           $__internal_11_$__cuda_sm20_div_rn_f64_full,@function
        .size           $__internal_11_$__cuda_sm20_div_rn_f64_full,(.L_x_7231 - $__internal_11_$__cuda_sm20_div_rn_f64_full)
$__internal_11_$__cuda_sm20_div_rn_f64_full:
        /* <DEDUP_REMOVED lines=112> */
.L_x_4200:
        /* <DEDUP_REMOVED lines=17> */
.L_x_4203:
[----:B------:R-:W-:Y:S01]  /*369c0*/  LOP3.LUT R3, R11, 0x80000, RZ, 0xfc, !PT ;  /* 0x000800000b037812 */ /* 0x000fe200078efcff */
[----:B------:R-:W-:-:S03]  /*369d0*/  IMAD.MOV.U32 R52, RZ, RZ, R10 ;  /* 0x000000ffff347224 */ /* 0x000fc600078e000a */
[----:B------:R-:W-:Y:S01]  /*369e0*/  MOV R53, R3 ;  /* 0x0000000300357202 */ /* 0x000fe20000000f00 */
[----:B------:R-:W-:Y:S06]  /*369f0*/  BRA `(.L_x_4201) ;  /* 0x00000000000c7947 */ /* 0x000fec0003800000 */
.L_x_4202:
[----:B------:R-:W-:Y:S01]  /*36a00*/  LOP3.LUT R3, R47, 0x80000, RZ, 0xfc, !PT ;  /* 0x000800002f037812 */ /* 0x000fe200078efcff */
[----:B------:R-:W-:-:S04]  /*36a10*/  IMAD.MOV.U32 R52, RZ, RZ, R46 ;  /* 0x000000ffff347224 */ /* 0x000fc800078e002e */
[----:B------:R-:W-:-:S07]  /*36a20*/  IMAD.MOV.U32 R53, RZ, RZ, R3 ;  /* 0x000000ffff357224 */ /* 0x000fce00078e0003 */
.L_x_4201:
[----:B------:R-:W-:Y:S05]  /*36a30*/  BSYNC.RECONVERGENT B0 ;  /* 0x0000000000007941 */ /* 0x000fea0003800200 */
.L_x_4199:
[----:B------:R-:W-:Y:S01]  /*36a40*/  IMAD.MOV.U32 R4, RZ, RZ, R0 ;  /* 0x000000ffff047224 */ /* 0x000fe200078e0000 */
[----:B------:R-:W-:Y:S01]  /*36a50*/  MOV R3, R53 ;  /* 0x0000003500037202 */ /* 0x000fe20000000f00 */
[----:B------:R-:W-:Y:S02]  /*36a60*/  IMAD.MOV.U32 R5, RZ, RZ, 0x0 ;  /* 0x00000000ff057424 */ /* 0x000fe400078e00ff */
[----:B------:R-:W-:Y:S02]  /*36a70*/  IMAD.MOV.U32 R2, RZ, RZ, R52 ;  /* 0x000000ffff027224 */ /* 0x000fe400078e0034 */
[----:B------:R-:W-:Y:S05]  /*36a80*/  RET.REL.NODEC R4 `(_ZN2at6native29vectorized_elementwise_kernelILi4EZZZNS0_61_GLOBAL__N__b29612f4_23_ActivationMishKernel_cu_9e10b42f_310020mish_backward_kernelERNS_14TensorIteratorEENKUlvE_clEvENKUlvE_clEvEUlddE_St5arrayIPcLm3EEEEviT0_T1_) ;  /* 0xfffffc94045c7950 */ /* 0x000fea0003c3ffff */
.L_x_4204:
        /* <DEDUP_REMOVED lines=15> */
.L_x_7231:


//--------------------- .text._ZN2at6native29vectorized_elementwise_kernelILi8EZZZNS0_61_GLOBAL__N__b29612f4_23_ActivationMishKernel_cu_9e10b42f_310020mish_backward_kernelERNS_14TensorIteratorEENKUlvE_clEvENKUlvE_clEvEUlddE_St5arrayIPcLm3EEEEviT0_T1_ --------------------------
	.section	.text._ZN2at6native29vectorized_elementwise_kernelILi8EZZZNS0_61_GLOBAL__N__b29612f4_23_ActivationMishKernel_cu_9e10b42f_310020mish_backward_kernelERNS_14TensorIteratorEENKUlvE_clEvENKUlvE_clEvEUlddE_St5arrayIPcLm3EEEEviT0_T1_,"ax",@progbits
	.align	128
        .global         _ZN2at6native29vectorized_elementwise_kernelILi8EZZZNS0_61_GLOBAL__N__b29612f4_23_ActivationMishKernel_cu_9e10b42f_310020mish_backward_kernelERNS_14TensorIteratorEENKUlvE_clEvENKUlvE_clEvEUlddE_St5arrayIPcLm3EEEEviT0_T1_
        .type           _ZN2at6native29vectorized_elementwise_kernelILi8EZZZNS0_61_GLOBAL__N__b29612f4_23_ActivationMishKernel_cu_9e10b42f_310020mish_backward_kernelERNS_14TensorIteratorEENKUlvE_clEvENKUlvE_clEvEUlddE_St5arrayIPcLm3EEEEviT0_T1_,@function
        .size           _ZN2at6native29vectorized_elementwise_kernelILi8EZZZNS0_61_GLOBAL__N__b29612f4_23_ActivationMishKernel_cu_9e10b42f_310020mish_backward_kernelERNS_14TensorIteratorEENKUlvE_clEvENKUlvE_clEvEUlddE_St5arrayIPcLm3EEEEviT0_T1_,(.L_x_7265 - _ZN2at6native29vectorized_elementwise_kernelILi8EZZZNS0_61_GLOBAL__N__b29612f4_23_ActivationMishKernel_cu_9e10b42f_310020mish_backward_kernelERNS_14TensorIteratorEENKUlvE_clEvENKUlvE_clEvEUlddE_St5arrayIPcLm3EEEEviT0_T1_)
        .other          _ZN2at6native29vectorized_elementwise_kernelILi8EZZZNS0_61_GLOBAL__N__b29612f4_23_ActivationMishKernel_cu_9e10b42f_310020mish_backward_kernelERNS_14TensorIteratorEENKUlvE_clEvENKUlvE_clEvEUlddE_St5arrayIPcLm3EEEEviT0_T1_,@"STO_CUDA_ENTRY STV_DEFAULT"
_ZN2at6native29vectorized_elementwise_kernelILi8EZZZNS0_61_GLOBAL__N__b29612f4_23_ActivationMishKernel_cu_9e10b42f_310020mish_backward_kernelERNS_14TensorIteratorEENKUlvE_clEvENKUlvE_clEvEUlddE_St5arrayIPcLm3EEEEviT0_T1_:
.text._ZN2at6native29vectorized_elementwise_kernelILi8EZZZNS0_61_GLOBAL__N__b29612f4_23_ActivationMishKernel_cu_9e10b42f_310020mish_backward_kernelERNS_14TensorIteratorEENKUlvE_clEvENKUlvE_clEvEUlddE_St5arrayIPcLm3EEEEviT0_T1_:
[----:B------:R-:W-:Y:S01]  /*0000*/  LDC R1, c[0x0][0x37c] ;  /* 0x0000df00ff017b82 */ /* 0x000fe20000000800 */
[----:B------:R-:W-:Y:S05]  /*0010*/  EXIT ;  /* 0x000000000000794d */ /* 0x000fea0003800000 */
.L_x_4205:
        /* <DEDUP_REMOVED lines=14> */
.L_x_7265:


//--------------------- .text._ZN2at6native18elementwise_kernelILi128ELi4EZNS0_15gpu_kernel_implIZZZNS0_61_GLOBAL__N__b29612f4_23_ActivationMishKernel_cu_9e10b42f_310011mish_kernelERNS_18TensorIteratorBaseEENKUlvE_clEvENKUlvE2_clEvEUlN3c108BFloat16EE_EEvS5_RKT_EUliE_EEviT1_ --------------------------
	.section	.text._ZN2at6native18elementwise_kernelILi128ELi4EZNS0_15gpu_kernel_implIZZZNS0_61_GLOBAL__N__b29612f4_23_ActivationMishKernel_cu_9e10b42f_310011mish_kernelERNS_18TensorIteratorBaseEENKUlvE_clEvENKUlvE2_clEvEUlN3c108BFloat16EE_EEvS5_RKT_EUliE_EEviT1_,"ax",@progbits
	.align	128
        .global         _ZN2at6native18elementwise_kernelILi128ELi4EZNS0_15gpu_kernel_implIZZZNS0_61_GLOBAL__N__b29612f4_23_ActivationMishKernel_cu_9e10b42f_310011mish_kernelERNS_18TensorIteratorBaseEENKUlvE_clEvENKUlvE2_clEvEUlN3c108BFloat16EE_EEvS5_RKT_EUliE_EEviT1_
        .type           _ZN2at6native18elementwise_kernelILi128ELi4EZNS0_15gpu_kernel_implIZZZNS0_61_GLOBAL__N__b29612f4_23_ActivationMishKernel_cu_9e10b42f_310011mish_kernelERNS_18TensorIteratorBaseEENKUlvE_clEvENKUlvE2_clEvEUlN3c108BFloat16EE_EEvS5_RKT_EUliE_EEviT1_,@function
        .size           _ZN2at6native18elementwise_kernelILi128ELi4EZNS0_15gpu_kernel_implIZZZNS0_61_GLOBAL__N__b29612f4_23_ActivationMishKernel_cu_9e10b42f_310011mish_kernelERNS_18TensorIteratorBaseEENKUlvE_clEvENKUlvE2_clEvEUlN3c108BFloat16EE_EEvS5_RKT_EUliE_EEviT1_,(.L_x_7266 - _ZN2at6native18elementwise_kernelILi128ELi4EZNS0_15gpu_kernel_implIZZZNS0_61_GLOBAL__N__b29612f4_23_ActivationMishKernel_cu_9e10b42f_310011mish_kernelERNS_18TensorIteratorBaseEENKUlvE_clEvENKUlvE2_clEvEUlN3c108BFloat16EE_EEvS5_RKT_EUliE_EEviT1_)
        .other          _ZN2at6native18elementwise_kernelILi128ELi4EZNS0_15gpu_kernel_implIZZZNS0_61_GLOBAL__N__b29612f4_23_ActivationMishKernel_cu_9e10b42f_310011mish_kernelERNS_18TensorIteratorBaseEENKUlvE_clEvENKUlvE2_clEvEUlN3c108BFloat16EE_EEvS5_RKT_EUliE_EEviT1_,@"STO_CUDA_ENTRY STV_DEFAULT"
_ZN2at6native18elementwise_kernelILi128ELi4EZNS0_15gpu_kernel_implIZZZNS0_61_GLOBAL__N__b29612f4_23_ActivationMishKernel_cu_9e10b42f_310011mish_kernelERNS_18TensorIteratorBaseEENKUlvE_clEvENKUlvE2_clEvEUlN3c108BFloat16EE_EEvS5_RKT_EUliE_EEviT1_:
.text._ZN2at6native18elementwise_kernelILi128ELi4EZNS0_15gpu_kernel_implIZZZNS0_61_GLOBAL__N__b29612f4_23_ActivationMishKernel_cu_9e10b42f_310011mish_kernelERNS_18TensorIteratorBaseEENKUlvE_clEvENKUlvE2_clEvEUlN3c108BFloat16EE_EEvS5_RKT_EUliE_EEviT1_:
        /* <DEDUP_REMOVED lines=9> */
[----:B---3--:R-:W-:-:S02]  /*0090*/  UIADD3 UR40, UPT, UPT, UR39, -0x1, URZ ;  /* 0xffffffff27287890 */ /* 0x008fc4000fffe0ff */
[----:B--2---:R-:W-:Y:S02]  /*00a0*/  USHF.L.U32 UR4, UR4, 0x9, URZ ;  /* 0x0000000904047899 */ /* 0x004fe400080006ff */
[----:B------:R-:W-:-:S04]  /*00b0*/  UISETP.LT.U32.AND UP0, UPT, UR40, 0x18, UPT ;  /* 0x000000182800788c */ /* 0x000fc8000bf01070 */
[----:B------:R-:W-:Y:S01]  /*00c0*/  USEL UR38, UR40, 0x18, UP0 ;  /* 0x0000001828267887 */ /* 0x000fe20008000000 */
[----:B-1----:R-:W-:-:S03]  /*00d0*/  LOP3.LUT R17, R17, UR4, RZ, 0xfc, !PT ;  /* 0x0000000411117c12 */ /* 0x002fc6000f8efcff */
[----:B------:R-:W-:Y:S01]  /*00e0*/  UIADD3 UR38, UPT, UPT, UR38, 0x1, URZ ;  /* 0x0000000126267890 */ /* 0x000fe2000fffe0ff */
[----:B----4-:R-:W-:-:S13]  /*00f0*/  ISETP.GE.AND P0, PT, R17, UR5, PT ;  /* 0x0000000511007c0c */ /* 0x010fda000bf06270 */
[----:B0-----:R-:W-:Y:S05]  /*0100*/  @P0 BRA `(.L_x_4207) ;  /* 0x0000003400080947 */ /* 0x001fea0003800000 */
[----:B------:R-:W-:Y:S01]  /*0110*/  UISETP.NE.AND UP0, UPT, UR39, URZ, UPT ;  /* 0x000000ff2700728c */ /* 0x000fe2000bf05270 */
[----:B------:R-:W-:Y:S02]  /*0120*/  IMAD.MOV.U32 R0, RZ, RZ, RZ ;  /* 0x000000ffff007224 */ /* 0x000fe400078e00ff */
[----:B------:R-:W-:-:S06]  /*0130*/  IMAD.MOV.U32 R16, RZ, RZ, RZ ;  /* 0x000000ffff107224 */ /* 0x000fcc00078e00ff */
[----:B------:R-:W-:Y:S05]  /*0140*/  BRA.U !UP0, `(.L_x_4208) ;  /* 0x0000001108a87547 */ /* 0x000fea000b800000 */
[----:B------:R-:W0:Y:S01]  /*0150*/  LDCU.64 UR4, c[0x0][0x390] ;  /* 0x00007200ff0477ac */ /* 0x000e220008000a00 */
[----:B------:R-:W-:Y:S01]  /*0160*/  HFMA2 R16, -RZ, RZ, 0, 0 ;  /* 0x00000000ff107431 */ /* 0x000fe200000001ff */
[----:B------:R-:W1:Y:S01]  /*0170*/  LDCU UR6, c[0x0][0x38c] ;  /* 0x00007180ff0677ac */ /* 0x000e620008000800 */
[----:B------:R-:W2:Y:S01]  /*0180*/  LDCU.64 UR8, c[0x0][0x4b8] ;  /* 0x00009700ff0877ac */ /* 0x000ea20008000a00 */
[----:B------:R-:W-:Y:S02]  /*0190*/  UISETP.NE.AND UP0, UPT, UR40, URZ, UPT ;  /* 0x000000ff2800728c */ /* 0x000fe4000bf05270 */
[----:B0-----:R-:W-:-:S05]  /*01a0*/  IMAD.HI.U32 R2, R17, UR4, R16 ;  /* 0x0000000411027c27 */ /* 0x001fca000f8e0010 */
[----:B------:R-:W-:-:S05]  /*01b0*/  SHF.R.U32.HI R3, RZ, UR5, R2 ;  /* 0x00000005ff037c19 */ /* 0x000fca0008011602 */
[----:B------:R-:W-:-:S04]  /*01c0*/  IMAD.MOV R0, RZ, RZ, -R3 ;  /* 0x000000ffff007224 */ /* 0x000fc800078e0a03 */
[----:B-1----:R-:W-:-:S04]  /*01d0*/  IMAD R0, R0, UR6, R17 ;  /* 0x0000000600007c24 */ /* 0x002fc8000f8e0211 */
[C---:B--2---:R-:W-:Y:S02]  /*01e0*/  IMAD R16, R0.reuse, UR8, RZ ;  /* 0x0000000800107c24 */ /* 0x044fe4000f8e02ff */
[----:B------:R-:W-:Y:S01]  /*01f0*/  IMAD R0, R0, UR9, RZ ;  /* 0x0000000900007c24 */ /* 0x000fe2000f8e02ff */
[----:B------:R-:W-:Y:S06]  /*0200*/  BRA.U !UP0, `(.L_x_4208) ;  /* 0x0000001108787547 */ /* 0x000fec000b800000 */
[----:B------:R-:W0:Y:S01]  /*0210*/  LDCU.64 UR6, c[0x0][0x398] ;  /* 0x00007300ff0677ac */ /* 0x000e220008000a00 */
[----:B------:R-:W-:Y:S01]  /*0220*/  IMAD.MOV.U32 R2, RZ, RZ, RZ ;  /* 0x000000ffff027224 */ /* 0x000fe200078e00ff */
[----:B------:R-:W1:Y:S01]  /*0230*/  LDCU UR4, c[0x0][0x3a0] ;  /* 0x00007400ff0477ac */ /* 0x000e620008000800 */
[----:B------:R-:W2:Y:S01]  /*0240*/  LDCU.64 UR8, c[0x0][0x4c0] ;  /* 0x00009800ff0877ac */ /* 0x000ea20008000a00 */
[----:B------:R-:W-:Y:S01]  /*0250*/  UISETP.NE.AND UP0, UPT, UR38, 0x2, UPT ;  /* 0x000000022600788c */ /* 0x000fe2000bf05270 */
[----:B0-----:R-:W-:-:S05]  /*0260*/  IMAD.HI.U32 R4, R3, UR7, R2 ;  /* 0x0000000703047c27 */ /* 0x001fca000f8e0002 */
[----:B-1----:R-:W-:-:S04]  /*0270*/  SHF.R.U32.HI R5, RZ, UR4, R4 ;  /* 0x00000004ff057c19 */ /* 0x002fc80008011604 */
[----:B------:R-:W-:-:S05]  /*0280*/  IADD3 R2, PT, PT, -R5, RZ, RZ ;  /* 0x000000ff05027210 */ /* 0x000fca0007ffe1ff */
[----:B------:R-:W-:-:S04]  /*0290*/  IMAD R3, R2, UR6, R3 ;  /* 0x0000000602037c24 */ /* 0x000fc8000f8e0203 */
[C---:B--2---:R-:W-:Y:S02]  /*02a0*/  IMAD R16, R3.reuse, UR8, R16 ;  /* 0x0000000803107c24 */ /* 0x044fe4000f8e0210 */
[----:B------:R-:W-:Y:S01]  /*02b0*/  IMAD R0, R3, UR9, R0 ;  /* 0x0000000903007c24 */ /* 0x000fe2000f8e0200 */
[----:B------:R-:W-:Y:S06]  /*02c0*/  BRA.U !UP0, `(.L_x_4208) ;  /* 0x0000001108487547 */ /* 0x000fec000b800000 */
[----:B------:R-:W0:Y:S01]  /*02d0*/  LDCU.64 UR4, c[0x0][0x3a8] ;  /* 0x00007500ff0477ac */ /* 0x000e220008000a00 */
[----:B------:R-:W-:Y:S01]  /*02e0*/  IMAD.MOV.U32 R4, RZ, RZ, RZ ;  /* 0x000000ffff047224 */ /* 0x000fe200078e00ff */
[----:B------:R-:W1:Y:S01]  /*02f0*/  LDCU UR6, c[0x0][0x3a4] ;  /* 0x00007480ff0677ac */ /* 0x000e620008000800 */
[----:B------:R-:W2:Y:S01]  /*0300*/  LDCU.64 UR8, c[0x0][0x4c8] ;  /* 0x00009900ff0877ac */ /* 0x000ea20008000a00 */
[----:B------:R-:W-:Y:S01]  /*0310*/  UISETP.NE.AND UP0, UPT, UR38, 0x3, UPT ;  /* 0x000000032600788c */ /* 0x000fe2000bf05270 */
[----:B0-----:R-:W-:-:S05]  /*0320*/  IMAD.HI.U32 R2, R5, UR4, R4 ;  /* 0x0000000405027c27 */ /* 0x001fca000f8e0004 */
[----:B------:R-:W-:-:S05]  /*0330*/  SHF.R.U32.HI R3, RZ, UR5, R2 ;  /* 0x00000005ff037c19 */ /* 0x000fca0008011602 */
[----:B------:R-:W-:-:S04]  /*0340*/  IMAD.MOV R4, RZ, RZ, -R3 ;  /* 0x000000ffff047224 */ /* 0x000fc800078e0a03 */
[----:B-1----:R-:W-:-:S04]  /*0350*/  IMAD R5, R4, UR6, R5 ;  /* 0x0000000604057c24 */ /* 0x002fc8000f8e0205 */
[C---:B--2---:R-:W-:Y:S02]  /*0360*/  IMAD R16, R5.reuse, UR8, R16 ;  /* 0x0000000805107c24 */ /* 0x044fe4000f8e0210 */
[----:B------:R-:W-:Y:S01]  /*0370*/  IMAD R0, R5, UR9, R0 ;  /* 0x0000000905007c24 */ /* 0x000fe2000f8e0200 */
[----:B------:R-:W-:Y:S06]  /*0380*/  BRA.U !UP0, `(.L_x_4208) ;  /* 0x0000001108187547 */ /* 0x000fec000b800000 */
[----:B------:R-:W0:Y:S01]  /*0390*/  LDCU.64 UR6, c[0x0][0x3b0] ;  /* 0x00007600ff0677ac */ /* 0x000e220008000a00 */
[----:B------:R-:W-:Y:S01]  /*03a0*/  MOV R2, RZ ;  /* 0x000000ff00027202 */ /* 0x000fe20000000f00 */
[----:B------:R-:W1:Y:S01]  /*03b0*/  LDCU UR4, c[0x0][0x3b8] ;  /* 0x00007700ff0477ac */ /* 0x000e620008000800 */
[----:B------:R-:W2:Y:S01]  /*03c0*/  LDCU.64 UR8, c[0x0][0x4d0] ;  /* 0x00009a00ff0877ac */ /* 0x000ea20008000a00 */
[----:B------:R-:W-:Y:S02]  /*03d0*/  UISETP.NE.AND UP0, UPT, UR38, 0x4, UPT ;  /* 0x000000042600788c */ /* 0x000fe4000bf05270 */
[----:B0-----:R-:W-:-:S05]  /*03e0*/  IMAD.HI.U32 R4, R3, UR7, R2 ;  /* 0x0000000703047c27 */ /* 0x001fca000f8e0002 */
[----:B-1----:R-:W-:-:S05]  /*03f0*/  SHF.R.U32.HI R5, RZ, UR4, R4 ;  /* 0x00000004ff057c19 */ /* 0x002fca0008011604 */
[----:B------:R-:W-:-:S04]  /*0400*/  IMAD.MOV R2, RZ, RZ, -R5 ;  /* 0x000000ffff027224 */ /* 0x000fc800078e0a05 */
        /* <DEDUP_REMOVED lines=10> */
[----:B------:R-:W-:-:S04]  /*04b0*/  SHF.R.U32.HI R3, RZ, UR5, R2 ;  /* 0x00000005ff037c19 */ /* 0x000fc80008011602 */
[----:B------:R-:W-:-:S05]  /*04c0*/  IADD3 R4, PT, PT, -R3, RZ, RZ ;  /* 0x000000ff03047210 */ /* 0x000fca0007ffe1ff */
[----:B-1----:R-:W-:-:S04]  /*04d0*/  IMAD R5, R4, UR6, R5 ;  /* 0x0000000604057c24 */ /* 0x002fc8000f8e0205 */
        /* <DEDUP_REMOVED lines=16> */
[----:B------:R-:W-:Y:S01]  /*05e0*/  HFMA2 R4, -RZ, RZ, 0, 0 ;  /* 0x00000000ff047431 */ /* 0x000fe200000001ff */
[----:B------:R-:W1:Y:S01]  /*05f0*/  LDCU UR6, c[0x0][0x3d4] ;  /* 0x00007a80ff0677ac */ /* 0x000e620008000800 */
[----:B------:R-:W2:Y:S01]  /*0600*/  LDCU.64 UR8, c[0x0][0x4e8] ;  /* 0x00009d00ff0877ac */ /* 0x000ea20008000a00 */
[----:B------:R-:W-:Y:S02]  /*0610*/  UISETP.NE.AND UP0, UPT, UR38, 0x7, UPT ;  /* 0x000000072600788c */ /* 0x000fe4000bf05270 */
        /* <DEDUP_REMOVED lines=214> */
[----:B------:R-:W2:Y:S03]  /*1380*/  LDCU.64 UR8, c[0x0][0x578] ;  /* 0x0000af00ff0877ac */ /* 0x000ea60008000a00 */
[----:B0-----:R-:W-:-:S05]  /*1390*/  IMAD.HI.U32 R2, R5, UR4, R4 ;  /* 0x0000000405027c27 */ /* 0x001fca000f8e0004 */
[----:B------:R-:W-:-:S05]  /*13a0*/  SHF.R.U32.HI R2, RZ, UR5, R2 ;  /* 0x00000005ff027c19 */ /* 0x000fca0008011602 */
[----:B------:R-:W-:-:S04]  /*13b0*/  IMAD.MOV R3, RZ, RZ, -R2 ;  /* 0x000000ffff037224 */ /* 0x000fc800078e0a02 */
[----:B-1----:R-:W-:-:S04]  /*13c0*/  IMAD R5, R3, UR6, R5 ;  /* 0x0000000603057c24 */ /* 0x002fc8000f8e0205 */
[C---:B--2---:R-:W-:Y:S02]  /*13d0*/  IMAD R16, R5.reuse, UR8, R16 ;  /* 0x0000000805107c24 */ /* 0x044fe4000f8e0210 */
[----:B------:R-:W-:-:S07]  /*13e0*/  IMAD R0, R5, UR9, R0 ;  /* 0x0000000905007c24 */ /* 0x000fce000f8e0200 */
.L_x_4208:
        /* <DEDUP_REMOVED lines=18> */
.L_x_4212:
[----:B------:R-:W2:Y:S02]  /*1510*/  LDG.E.U8 R2, desc[UR36][R2.64] ;  /* 0x0000002402027981 */ /* 0x000ea4000c1e1100 */
[----:B--2---:R-:W-:-:S04]  /*1520*/  I2FP.F32.U32 R0, R2 ;  /* 0x0000000200007245 */ /* 0x004fc80000201000 */
[----:B------:R-:W-:Y:S01]  /*1530*/  F2FP.BF16.F32.PACK_AB R0, RZ, R0 ;  /* 0x00000000ff00723e */ /* 0x000fe200000010ff */
[----:B------:R-:W-:Y:S06]  /*1540*/  BRA `(.L_x_4214) ;  /* 0x0000000c00a47947 */ /* 0x000fec0003800000 */
.L_x_4211:
        /* <DEDUP_REMOVED lines=10> */
.L_x_4216:
[----:B------:R-:W2:Y:S02]  /*15f0*/  LDG.E R2, desc[UR36][R2.64] ;  /* 0x0000002402027981 */ /* 0x000ea4000c1e1900 */
[----:B--2---:R-:W-:-:S04]  /*1600*/  I2FP.F32.S32 R0, R2 ;  /* 0x0000000200007245 */ /* 0x004fc80000201400 */
[----:B------:R-:W-:Y:S01]  /*1610*/  F2FP.BF16.F32.PACK_AB R0, RZ, R0 ;  /* 0x00000000ff00723e */ /* 0x000fe200000010ff */
[----:B------:R-:W-:Y:S06]  /*1620*/  BRA `(.L_x_4214) ;  /* 0x0000000c006c7947 */ /* 0x000fec0003800000 */
.L_x_4215:
[----:B------:R-:W2:Y:S02]  /*1630*/  LDG.E.U16 R2, desc[UR36][R2.64] ;  /* 0x0000002402027981 */ /* 0x000ea4000c1e1500 */
[----:B--2---:R-:W0:Y:S02]  /*1640*/  I2F.S16 R0, R2 ;  /* 0x0000000200007306 */ /* 0x004e240000101400 */
[----:B0-----:R-:W-:Y:S01]  /*1650*/  F2FP.BF16.F32.PACK_AB R0, RZ, R0 ;  /* 0x00000000ff00723e */ /* 0x001fe200000010ff */
[----:B------:R-:W-:Y:S06]  /*1660*/  BRA `(.L_x_4214) ;  /* 0x0000000c005c7947 */ /* 0x000fec0003800000 */
.L_x_4210:
        /* <DEDUP_REMOVED lines=9> */
.L_x_4218:
[----:B------:R-:W2:Y:S02]  /*1700*/  LDG.E.U16 R0, desc[UR36][R2.64] ;  /* 0x0000002402007981 */ /* 0x000ea4000c1e1500 */
[----:B--2---:R-:W-:-:S05]  /*1710*/  HADD2.F32 R0, -RZ, R0.H0_H0 ;  /* 0x20000000ff007230 */ /* 0x004fca0000004100 */
[----:B------:R-:W-:Y:S01]  /*1720*/  F2FP.BF16.F32.PACK_AB R0, RZ, R0 ;  /* 0x00000000ff00723e */ /* 0x000fe200000010ff */
[----:B------:R-:W-:Y:S06]  /*1730*/  BRA `(.L_x_4214) ;  /* 0x0000000c00287947 */ /* 0x000fec0003800000 */
.L_x_4217:
        /* <DEDUP_REMOVED lines=9> */
.L_x_4220:
[----:B------:R-:W2:Y:S02]  /*17d0*/  LDG.E.U16 R2, desc[UR36][R2.64] ;  /* 0x0000002402027981 */ /* 0x000ea4000c1e1500 */
[----:B--2---:R-:W-:-:S05]  /*17e0*/  HADD2.F32 R0, -RZ, R2.H0_H0 ;  /* 0x20000002ff007230 */ /* 0x004fca0000004100 */
[----:B------:R-:W-:Y:S01]  /*17f0*/  F2FP.BF16.F32.PACK_AB R0, RZ, R0 ;  /* 0x00000000ff00723e */ /* 0x000fe200000010ff */
[----:B------:R-:W-:Y:S06]  /*1800*/  BRA `(.L_x_4214) ;  /* 0x0000000800f47947 */ /* 0x000fec0003800000 */
.L_x_4219:
        /* <DEDUP_REMOVED lines=12> */
.L_x_4209:
        /* <DEDUP_REMOVED lines=13> */
.L_x_4223:
        /* <DEDUP_REMOVED lines=12> */
.L_x_4222:
        /* <DEDUP_REMOVED lines=27> */
.L_x_4225:
        /* <DEDUP_REMOVED lines=13> */
.L_x_4224:
[----:B------:R0:W5:Y:S01]  /*1ce0*/  LDG.E.U16 R0, desc[UR36][R2.64] ;  /* 0x0000002402007981 */ /* 0x000162000c1e1500 */
[----:B------:R-:W-:Y:S05]  /*1cf0*/  BRA `(.L_x_4214) ;  /* 0x0000000400b87947 */ /* 0x000fea0003800000 */
.L_x_4221:
        /* <DEDUP_REMOVED lines=12> */
.L_x_4228:
        /* <DEDUP_REMOVED lines=21> */
.L_x_4232:
[----:B------:R-:W-:Y:S05]  /*1f10*/  BSYNC.RECONVERGENT B1 ;  /* 0x0000000000017941 */ /* 0x000fea0003800200 */
.L_x_4231:
[----:B------:R-:W-:Y:S01]  /*1f20*/  IMAD.SHL.U32 R0, R0, 0x100000, RZ ;  /* 0x0010000000007824 */ /* 0x000fe200078e00ff */
[----:B------:R-:W-:-:S04]  /*1f30*/  LEA R2, R2, 0x3b800000, 0x17 ;  /* 0x3b80000002027811 */ /* 0x000fc800078eb8ff */
[----:B------:R-:W-:-:S07]  /*1f40*/  LOP3.LUT R0, R2, R0, R7, 0xfe, !PT ;  /* 0x0000000002007212 */ /* 0x000fce00078efe07 */
.L_x_4230:
[----:B------:R-:W-:Y:S05]  /*1f50*/  BSYNC.RECONVERGENT B0 ;  /* 0x0000000000007941 */ /* 0x000fea0003800200 */
.L_x_4229:
[----:B------:R-:W-:Y:S01]  /*1f60*/  F2FP.BF16.F32.PACK_AB R0, RZ, R0 ;  /* 0x00000000ff00723e */ /* 0x000fe200000010ff */
[----:B------:R-:W-:Y:S06]  /*1f70*/  BRA `(.L_x_4214) ;  /* 0x0000000400187947 */ /* 0x000fec0003800000 */
.L_x_4227:
        /* <DEDUP_REMOVED lines=21> */
.L_x_4236:
[----:B------:R-:W-:Y:S05]  /*20d0*/  BSYNC.RECONVERGENT B1 ;  /* 0x0000000000017941 */ /* 0x000fea0003800200 */
.L_x_4235:
[----:B------:R-:W-:Y:S02]  /*20e0*/  SHF.L.U32 R0, R0, 0x15, RZ ;  /* 0x0000001500007819 */ /* 0x000fe400000006ff */
[----:B------:R-:W-:-:S04]  /*20f0*/  LEA R2, R2, 0x37800000, 0x17 ;  /* 0x3780000002027811 */ /* 0x000fc800078eb8ff */
[----:B------:R-:W-:-:S07]  /*2100*/  LOP3.LUT R0, R2, R0, R7, 0xfe, !PT ;  /* 0x0000000002007212 */ /* 0x000fce00078efe07 */
.L_x_4234:
[----:B------:R-:W-:Y:S05]  /*2110*/  BSYNC.RECONVERGENT B0 ;  /* 0x0000000000007941 */ /* 0x000fea0003800200 */
.L_x_4233:
[----:B------:R-:W-:Y:S01]  /*2120*/  F2FP.BF16.F32.PACK_AB R0, RZ, R0 ;  /* 0x00000000ff00723e */ /* 0x000fe200000010ff */
[----:B------:R-:W-:Y:S06]  /*2130*/  BRA `(.L_x_4214) ;  /* 0x0000000000a87947 */ /* 0x000fec0003800000 */
.L_x_4226:
[----:B------:R-:W-:-:S09]  /*2140*/  UISETP.NE.AND UP0, UPT, UR4, 0x1c, UPT ;  /* 0x0000001c0400788c */ /* 0x000fd2000bf05270 */
[----:B------:R-:W-:Y:S05]  /*2150*/  BRA.U !UP0, `(.L_x_4237) ;  /* 0x0000000108947547 */ /* 0x000fea000b800000 */
[----:B------:R-:W-:-:S09]  /*2160*/  UISETP.NE.AND UP0, UPT, UR4, 0x1d, UPT ;  /* 0x0000001d0400788c */ /* 0x000fd2000bf05270 */
[----:B------:R-:W-:Y:S05]  /*2170*/  BRA.U !UP0, `(.L_x_4238) ;  /* 0x00000001087c7547 */ /* 0x000fea000b800000 */
[----:B------:R-:W-:-:S09]  /*2180*/  UISETP.NE.AND UP0, UPT, UR4, 0x2c, UPT ;  /* 0x0000002c0400788c */ /* 0x000fd2000bf05270 */
[----:B------:R-:W-:Y:S05]  /*2190*/  BRA.U !UP0, `(.L_x_4239) ;  /* 0x0000000108487547 */ /* 0x000fea000b800000 */
.L_x_4213:
        /* <DEDUP_REMOVED lines=8> */
[----:B0-----:R-:W-:Y:S02]  /*2220*/  IMAD.U32 R4, RZ, RZ, UR4 ;  /* 0x00000004ff047e24 */ /* 0x001fe4000f8e00ff */
[----:B------:R-:W-:Y:S01]  /*2230*/  IMAD.U32 R5, RZ, RZ, UR5 ;  /* 0x00000005ff057e24 */ /* 0x000fe2000f8e00ff */
[----:B-1----:R-:W-:Y:S01]  /*2240*/  MOV R6, UR6 ;  /* 0x0000000600067c02 */ /* 0x002fe20008000f00 */
[----:B------:R-:W-:-:S02]  /*2250*/  IMAD.U32 R7, RZ, RZ, UR7 ;  /* 0x00000007ff077e24 */ /* 0x000fc4000f8e00ff */
[----:B---3--:R-:W-:Y:S01]  /*2260*/  IMAD.U32 R10, RZ, RZ, UR8 ;  /* 0x00000008ff0a7e24 */ /* 0x008fe2000f8e00ff */
[----:B------:R-:W-:-:S07]  /*2270*/  MOV R11, UR9 ;  /* 0x00000009000b7c02 */ /* 0x000fce0008000f00 */
[----:B------:R-:W-:-:S07]  /*2280*/  LEPC R20, `(.L_x_4240) ;  /* 0x000000001014794e */ /* 0x000fce0000000000 */
[----:B--2---:R-:W-:Y:S05]  /*2290*/  CALL.ABS.NOINC R2 ;  /* 0x0000000002007343 */ /* 0x004fea0003c00000 */
.L_x_4240:
[----:B------:R-:W-:Y:S01]  /*22a0*/  PRMT R0, RZ, 0x7610, R0 ;  /* 0x00007610ff007816 */ /* 0x000fe20000000000 */
[----:B------:R-:W-:Y:S06]  /*22b0*/  BRA `(.L_x_4214) ;  /* 0x0000000000487947 */ /* 0x000fec0003800000 */
.L_x_4239:
        /* <DEDUP_REMOVED lines=8> */
.L_x_4242:
[----:B------:R-:W-:Y:S05]  /*2340*/  BSYNC.RECONVERGENT B0 ;  /* 0x0000000000007941 */ /* 0x000fea0003800200 */
.L_x_4241:
[----:B------:R-:W-:Y:S01]  /*2350*/  F2FP.BF16.F32.PACK_AB R0, RZ, R0 ;  /* 0x00000000ff00723e */ /* 0x000fe200000010ff */
[----:B------:R-:W-:Y:S06]  /*2360*/  BRA `(.L_x_4214) ;  /* 0x00000000001c7947 */ /* 0x000fec0003800000 */
.L_x_4238:
[----:B------:R-:W2:Y:S02]  /*2370*/  LDG.E.64 R2, desc[UR36][R2.64] ;  /* 0x0000002402027981 */ /* 0x000ea4000c1e1b00 */
[----:B--2---:R-:W0:Y:S02]  /*2380*/  I2F.U64 R0, R2 ;  /* 0x0000000200007312 */ /* 0x004e240000301000 */
[----:B0-----:R-:W-:Y:S01]  /*2390*/  F2FP.BF16.F32.PACK_AB R0, RZ, R0 ;  /* 0x00000000ff00723e */ /* 0x001fe200000010ff */
[----:B------:R-:W-:Y:S06]  /*23a0*/  BRA `(.L_x_4214) ;  /* 0x00000000000c7947 */ /* 0x000fec0003800000 */
.L_x_4237:
[----:B------:R-:W2:Y:S02]  /*23b0*/  LDG.E R2, desc[UR36][R2.64] ;  /* 0x0000002402027981 */ /* 0x000ea4000c1e1900 */
[----:B--2---:R-:W-:-:S04]  /*23c0*/  I2FP.F32.U32 R0, R2 ;  /* 0x0000000200007245 */ /* 0x004fc80000201000 */
[----:B------:R-:W-:-:S07]  /*23d0*/  F2FP.BF16.F32.PACK_AB R0, RZ, R0 ;  /* 0x00000000ff00723e */ /* 0x000fce00000010ff */
.L_x_4214:
[----:B-----5:R-:W-:Y:S01]  /*23e0*/  IMAD.U32 R7, R0, 0x10000, RZ ;  /* 0x0001000000077824 */ /* 0x020fe200078e00ff */
[----:B------:R-:W-:Y:S01]  /*23f0*/  MOV R5, 0x3e800000 ;  /* 0x3e80000000057802 */ /* 0x000fe20000000f00 */
[----:B------:R-:W-:Y:S01]  /*2400*/  IMAD.MOV.U32 R6, RZ, RZ, 0x3d39bf78 ;  /* 0x3d39bf78ff067424 */ /* 0x000fe200078e00ff */
[----:B------:R-:W1:Y:S01]  /*2410*/  LDCU.64 UR6, c[0x0][0x580] ;  /* 0x0000b000ff0677ac */ /* 0x000e620008000a00 */
[----:B------:R-:W-:Y:S01]  /*2420*/  FMUL.FTZ R0, R7, 1.4426950216293334961 ;  /* 0x3fb8aa3b07007820 */ /* 0x000fe20000410000 */
        /* <DEDUP_REMOVED lines=11> */
[----:B------:R-:W-:Y:S02]  /*24e0*/  FFMA.FTZ R4, R4, R5, -1 ;  /* 0xbf80000004047423 */ /* 0x000fe40000010005 */
[----:B------:R-:W-:Y:S02]  /*24f0*/  FMUL.FTZ R2, R2, 1.1920928955078125e-07 ;  /* 0x3400000002027820 */ /* 0x000fe40000410000 */
[----:B------:R-:W-:-:S04]  /*2500*/  FADD.FTZ R3, R3, R4 ;  /* 0x0000000403037221 */ /* 0x000fc80000010000 */
        /* <DEDUP_REMOVED lines=13> */
[----:B------:R-:W-:-:S04]  /*25e0*/  @P0 FSETP.NEU.FTZ.AND P1, PT, R9, RZ, PT ;  /* 0x000000ff0900020b */ /* 0x000fc80003f3d000 */
[----:B------:R-:W-:Y:S02]  /*25f0*/  @P0 FSEL R0, R0, -RZ, P1 ;  /* 0x800000ff00000208 */ /* 0x000fe40000800000 */
[----:B-1----:R-:W-:-:S04]  /*2600*/  IADD3 R2, P0, PT, R16, UR6, RZ ;  /* 0x0000000610027c10 */ /* 0x002fc8000ff1e0ff */
[----:B------:R-:W0:Y:S01]  /*2610*/  MUFU.TANH R0, R0 ;  /* 0x0000000000007308 */ /* 0x000e220000002400 */
[----:B------:R-:W-:Y:S02]  /*2620*/  IMAD.X R3, RZ, RZ, UR7, P0 ;  /* 0x00000007ff037e24 */ /* 0x000fe400080e06ff */
[----:B0-----:R-:W-:-:S05]  /*2630*/  FMUL.FTZ R4, R7, R0 ;  /* 0x0000000007047220 */ /* 0x001fca0000410000 */
        /* <DEDUP_REMOVED lines=10> */
[----:B-1----:R-:W-:-:S04]  /*26e0*/  IMAD.U32 R0, R5, 0x10000, RZ ;  /* 0x0001000005007824 */ /* 0x002fc800078e00ff */
[----:B------:R-:W1:Y:S02]  /*26f0*/  F2I.FTZ.TRUNC.NTZ R5, R0 ;  /* 0x0000000000057305 */ /* 0x000e64000021f100 */
[----:B-1----:R4:W-:Y:S01]  /*2700*/  STG.E.U8 desc[UR36][R2.64], R5 ;  /* 0x0000000502007986 */ /* 0x0029e2000c101124 */
[----:B------:R-:W-:Y:S05]  /*2710*/  BRA `(.L_x_4248) ;  /* 0x0000000c00807947 */ /* 0x000fea0003800000 */
.L_x_4246:
[----:B-1----:R-:W-:-:S06]  /*2720*/  SHF.L.U32 R5, R5, 0x10, RZ ;  /* 0x0000001005057819 */ /* 0x002fcc00000006ff */
[----:B0-----:R-:W0:Y:S02]  /*2730*/  F2I.S64.TRUNC R4, R5 ;  /* 0x0000000500047311 */ /* 0x001e24000020d900 */
[----:B0-----:R3:W-:Y:S01]  /*2740*/  STG.E.U8 desc[UR36][R2.64], R4 ;  /* 0x0000000402007986 */ /* 0x0017e2000c101124 */
[----:B------:R-:W-:Y:S05]  /*2750*/  BRA `(.L_x_4248) ;  /* 0x0000000c00707947 */ /* 0x000fea0003800000 */
.L_x_4245:
[----:B------:R-:W-:-:S09]  /*2760*/  UISETP.NE.AND UP0, UPT, UR4, 0x2, UPT ;  /* 0x000000020400788c */ /* 0x000fd2000bf05270 */
[----:B------:R-:W-:Y:S05]  /*2770*/  BRA.U !UP0, `(.L_x_4249) ;  /* 0x0000000108307547 */ /* 0x000fea000b800000 */
[----:B------:R-:W-:-:S09]  /*2780*/  UISETP.NE.AND UP0, UPT, UR4, 0x3, UPT ;  /* 0x000000030400788c */ /* 0x000fd2000bf05270 */
[----:B------:R-:W-:Y:S05]  /*2790*/  BRA.U !UP0, `(.L_x_4250) ;  /* 0x0000000108187547 */ /* 0x000fea000b800000 */
[----:B------:R-:W-:-:S09]  /*27a0*/  UISETP.NE.AND UP0, UPT, UR4, 0x4, UPT ;  /* 0x000000040400788c */ /* 0x000fd2000bf05270 */
[----:B------:R-:W-:Y:S05]  /*27b0*/  BRA.U UP0, `(.L_x_4247) ;  /* 0x0000000900b87547 */ /* 0x000fea000b800000 */
[----:B-1----:R-:W-:-:S06]  /*27c0*/  IMAD.U32 R5, R5, 0x10000, RZ ;  /* 0x0001000005057824 */ /* 0x002fcc00078e00ff */
[----:B0-----:R-:W0:Y:S02]  /*27d0*/  F2I.S64.TRUNC R4, R5 ;  /* 0x0000000500047311 */ /* 0x001e24000020d900 */
[----:B0-----:R0:W-:Y:S01]  /*27e0*/  STG.E.64 desc[UR36][R2.64], R4 ;  /* 0x0000000402007986 */ /* 0x0011e2000c101b24 */
[----:B------:R-:W-:Y:S05]  /*27f0*/  BRA `(.L_x_4248) ;  /* 0x0000000c00487947 */ /* 0x000fea0003800000 */
.L_x_4250:
[----:B-1----:R-:W-:-:S06]  /*2800*/  IMAD.U32 R5, R5, 0x10000, RZ ;  /* 0x0001000005057824 */ /* 0x002fcc00078e00ff */
[----:B------:R-:W1:Y:S02]  /*2810*/  F2I.FTZ.TRUNC.NTZ R5, R5 ;  /* 0x0000000500057305 */ /* 0x000e64000021f100 */
[----:B-1----:R1:W-:Y:S01]  /*2820*/  STG.E desc[UR36][R2.64], R5 ;  /* 0x0000000502007986 */ /* 0x0023e2000c101924 */
[----:B------:R-:W-:Y:S05]  /*2830*/  BRA `(.L_x_4248) ;  /* 0x0000000c00387947 */ /* 0x000fea0003800000 */
.L_x_4249:
[----:B-1----:R-:W-:-:S06]  /*2840*/  SHF.L.U32 R5, R5, 0x10, RZ ;  /* 0x0000001005057819 */ /* 0x002fcc00000006ff */
[----:B------:R-:W1:Y:S02]  /*2850*/  F2I.FTZ.TRUNC.NTZ R5, R5 ;  /* 0x0000000500057305 */ /* 0x000e64000021f100 */
[----:B-1----:R2:W-:Y:S01]  /*2860*/  STG.E.U16 desc[UR36][R2.64], R5 ;  /* 0x0000000502007986 */ /* 0x0025e2000c101524 */
[----:B------:R-:W-:Y:S05]  /*2870*/  BRA `(.L_x_4248) ;  /* 0x0000000c00287947 */ /* 0x000fea0003800000 */
.L_x_4244:
        /* <DEDUP_REMOVED lines=9> */
.L_x_4252:
[----:B-1----:R-:W-:-:S05]  /*2910*/  IMAD.U32 R0, R5, 0x10000, RZ ;  /* 0x0001000005007824 */ /* 0x002fca00078e00ff */
[----:B------:R-:W-:-:S05]  /*2920*/  F2FP.F16.F32.PACK_AB R0, RZ, R0 ;  /* 0x00000000ff00723e */ /* 0x000fca00000000ff */
[----:B------:R1:W-:Y:S01]  /*2930*/  STG.E.U16 desc[UR36][R2.64], R0 ;  /* 0x0000000002007986 */ /* 0x0003e2000c101524 */
[----:B------:R-:W-:Y:S05]  /*2940*/  BRA `(.L_x_4248) ;  /* 0x0000000800f47947 */ /* 0x000fea0003800000 */
.L_x_4251:
[----:B------:R-:W-:-:S09]  /*2950*/  UISETP.NE.AND UP0, UPT, UR4, 0x7, UPT ;  /* 0x000000070400788c */ /* 0x000fd2000bf05270 */
[----:B------:R-:W-:Y:S05]  /*2960*/  BRA.U !UP0, `(.L_x_4253) ;  /* 0x0000000108347547 */ /* 0x000fea000b800000 */
[----:B------:R-:W-:-:S09]  /*2970*/  UISETP.NE.AND UP0, UPT, UR4, 0x8, UPT ;  /* 0x000000080400788c */ /* 0x000fd2000bf05270 */
[----:B------:R-:W-:Y:S05]  /*2980*/  BRA.U !UP0, `(.L_x_4254) ;  /* 0x0000000108187547 */ /* 0x000fea000b800000 */
[----:B------:R-:W-:-:S09]  /*2990*/  UISETP.NE.AND UP0, UPT, UR4, 0x9, UPT ;  /* 0x000000090400788c */ /* 0x000fd2000bf05270 */
[----:B------:R-:W-:Y:S05]  /*29a0*/  BRA.U UP0, `(.L_x_4247) ;  /* 0x00000009003c7547 */ /* 0x000fea000b800000 */
[----:B01----:R-:W-:Y:S01]  /*29b0*/  SHF.L.U32 R4, R5, 0x10, RZ ;  /* 0x0000001005047819 */ /* 0x003fe200000006ff */
[----:B------:R-:W-:-:S05]  /*29c0*/  IMAD.MOV.U32 R5, RZ, RZ, RZ ;  /* 0x000000ffff057224 */ /* 0x000fca00078e00ff */
[----:B------:R0:W-:Y:S01]  /*29d0*/  STG.E.64 desc[UR36][R2.64], R4 ;  /* 0x0000000402007986 */ /* 0x0001e2000c101b24 */
[----:B------:R-:W-:Y:S05]  /*29e0*/  BRA `(.L_x_4248) ;  /* 0x0000000800cc7947 */ /* 0x000fea0003800000 */
.L_x_4254:
[----:B-1----:R-:W-:-:S05]  /*29f0*/  IMAD.U32 R5, R5, 0x10000, RZ ;  /* 0x0001000005057824 */ /* 0x002fca00078e00ff */
[----:B------:R-:W-:-:S04]  /*2a00*/  F2FP.F16.F32.PACK_AB R5, RZ, R5 ;  /* 0x00000005ff05723e */ /* 0x000fc800000000ff */
[----:B------:R-:W-:-:S05]  /*2a10*/  PRMT R5, R5, 0x5410, RZ ;  /* 0x0000541005057816 */ /* 0x000fca00000000ff */
[----:B------:R1:W-:Y:S01]  /*2a20*/  STG.E desc[UR36][R2.64], R5 ;  /* 0x0000000502007986 */ /* 0x0003e2000c101924 */
[----:B------:R-:W-:Y:S05]  /*2a30*/  BRA `(.L_x_4248) ;  /* 0x0000000800b87947 */ /* 0x000fea0003800000 */
.L_x_4253:
[----:B01----:R-:W-:-:S05]  /*2a40*/  SHF.L.U32 R4, R5, 0x10, RZ ;  /* 0x0000001005047819 */ /* 0x003fca00000006ff */
[----:B------:R-:W-:-:S06]  /*2a50*/  FMUL.FTZ R4, R4, 1 ;  /* 0x3f80000004047820 */ /* 0x000fcc0000410000 */
[----:B------:R-:W0:Y:S02]  /*2a60*/  F2F.F64.F32 R4, R4 ;  /* 0x0000000400047310 */ /* 0x000e240000201800 */
[----:B0-----:R0:W-:Y:S01]  /*2a70*/  STG.E.64 desc[UR36][R2.64], R4 ;  /* 0x0000000402007986 */ /* 0x0011e2000c101b24 */
[----:B------:R-:W-:Y:S05]  /*2a80*/  BRA `(.L_x_4248) ;  /* 0x0000000800a47947 */ /* 0x000fea0003800000 */
.L_x_4243:
        /* <DEDUP_REMOVED lines=13> */
.L_x_4257:
[----:B-1----:R-:W-:Y:S01]  /*2b60*/  IMAD.U32 R5, R5, 0x10000, RZ ;  /* 0x0001000005057824 */ /* 0x002fe200078e00ff */
[----:B------:R-:W-:-:S03]  /*2b70*/  CS2R R6, SRZ ;  /* 0x0000000000067805 */ /* 0x000fc6000001ff00 */
[----:B------:R-:W-:-:S06]  /*2b80*/  FMUL.FTZ R5, R5, 1 ;  /* 0x3f80000005057820 */ /* 0x000fcc0000410000 */
[----:B0-----:R-:W0:Y:S02]  /*2b90*/  F2F.F64.F32 R4, R5 ;  /* 0x0000000500047310 */ /* 0x001e240000201800 */
[----:B0-----:R0:W-:Y:S01]  /*2ba0*/  STG.E.128 desc[UR36][R2.64], R4 ;  /* 0x0000000402007986 */ /* 0x0011e2000c101d24 */
[----:B------:R-:W-:Y:S05]  /*2bb0*/  BRA `(.L_x_4248) ;  /* 0x0000000800587947 */ /* 0x000fea0003800000 */
.L_x_4256:
[----:B------:R-:W-:-:S09]  /*2bc0*/  UISETP.NE.AND UP0, UPT, UR4, 0xf, UPT ;  /* 0x0000000f0400788c */ /* 0x000fd2000bf05270 */
[----:B------:R-:W-:Y:S05]  /*2bd0*/  BRA.U !UP0, `(.L_x_4258) ;  /* 0x0000000108a07547 */ /* 0x000fea000b800000 */
[----:B------:R-:W-:-:S09]  /*2be0*/  UISETP.NE.AND UP0, UPT, UR4, 0x17, UPT ;  /* 0x000000170400788c */ /* 0x000fd2000bf05270 */
[----:B------:R-:W-:Y:S05]  /*2bf0*/  BRA.U !UP0, `(.L_x_4259) ;  /* 0x00000001084c7547 */ /* 0x000fea000b800000 */
[----:B------:R-:W-:-:S09]  /*2c00*/  UISETP.NE.AND UP0, UPT, UR4, 0x18, UPT ;  /* 0x000000180400788c */ /* 0x000fd2000bf05270 */
[----:B------:R-:W-:Y:S05]  /*2c10*/  BRA.U UP0, `(.L_x_4247) ;  /* 0x0000000500a07547 */ /* 0x000fea000b800000 */
[----:B-1----:R-:W-:Y:S01]  /*2c20*/  SHF.L.U32 R7, R5, 0x10, RZ ;  /* 0x0000001005077819 */ /* 0x002fe200000006ff */
[----:B------:R-:W-:Y:S01]  /*2c30*/  BSSY.RECONVERGENT B0, `(.L_x_4260) ;  /* 0x000000c000007945 */ /* 0x000fe20003800200 */
[----:B------:R-:W-:Y:S02]  /*2c40*/  IMAD.MOV.U32 R0, RZ, RZ, 0x7f ;  /* 0x0000007fff007424 */ /* 0x000fe400078e00ff */
[----:B------:R-:W-:Y:S02]  /*2c50*/  LOP3.LUT R6, R7, 0x7fffffff, RZ, 0xc0, !PT ;  /* 0x7fffffff07067812 */ /* 0x000fe400078ec0ff */
[----:B------:R-:W-:Y:S02]  /*2c60*/  SHF.R.U32.HI R5, RZ, 0x18, R7 ;  /* 0x00000018ff057819 */ /* 0x000fe40000011607 */
[----:B------:R-:W-:-:S13]  /*2c70*/  ISETP.GT.U32.AND P0, PT, R6, 0x43efffff, PT ;  /* 0x43efffff0600780c */ /* 0x000fda0003f04070 */
[----:B------:R-:W-:Y:S05]  /*2c80*/  @P0 BRA `(.L_x_4261) ;  /* 0x0000000000180947 */ /* 0x000fea0003800000 */
[----:B------:R-:W-:-:S13]  /*2c90*/  ISETP.GT.U32.AND P0, PT, R6, 0x3c7fffff, PT ;  /* 0x3c7fffff0600780c */ /* 0x000fda0003f04070 */
[----:B------:R-:W-:-:S04]  /*2ca0*/  @P0 SHF.R.U32.HI R0, RZ, 0x14, R7 ;  /* 0x00000014ff000819 */ /* 0x000fc80000011607 */
[----:B0-----:R-:W-:Y:S01]  /*2cb0*/  @P0 LOP3.LUT R4, R0, 0x1, RZ, 0xc0, !PT ;  /* 0x0000000100040812 */ /* 0x001fe200078ec0ff */
[----:B------:R-:W-:-:S03]  /*2cc0*/  @!P0 FADD.FTZ R0, R6, 16384 ;  /* 0x4680000006008421 */ /* 0x000fc60000010000 */
[----:B------:R-:W-:-:S04]  /*2cd0*/  @P0 IADD3 R4, PT, PT, R7, 0x407ffff, R4 ;  /* 0x0407ffff07040810 */ /* 0x000fc80007ffe004 */
[----:B------:R-:W-:-:S07]  /*2ce0*/  @P0 SHF.R.U32.HI R0, RZ, 0x14, R4 ;  /* 0x00000014ff000819 */ /* 0x000fce0000011604 */
.L_x_4261:
[----:B------:R-:W-:Y:S05]  /*2cf0*/  BSYNC.RECONVERGENT B0 ;  /* 0x0000000000007941 */ /* 0x000fea0003800200 */
.L_x_4260:
[----:B------:R-:W-:-:S05]  /*2d00*/  LOP3.LUT R5, R0, 0x80, R5, 0xf8, !PT ;  /* 0x0000008000057812 */ /* 0x000fca00078ef805 */
[----:B------:R1:W-:Y:S01]  /*2d10*/  STG.E.U8 desc[UR36][R2.64], R5 ;  /* 0x0000000502007986 */ /* 0x0003e2000c101124 */
[----:B------:R-:W-:Y:S05]  /*2d20*/  BRA `(.L_x_4248) ;  /* 0x0000000400fc7947 */ /* 0x000fea0003800000 */
.L_x_4259:
[----:B-1----:R-:W-:Y:S01]  /*2d30*/  IMAD.U32 R7, R5, 0x10000, RZ ;  /* 0x0001000005077824 */ /* 0x002fe200078e00ff */
        /* <DEDUP_REMOVED lines=10> */
[----:B0-----:R-:W-:Y:S01]  /*2de0*/  @P0 LOP3.LUT R4, R0, 0x1, RZ, 0xc0, !PT ;  /* 0x0000000100040812 */ /* 0x001fe200078ec0ff */
[----:B------:R-:W-:-:S03]  /*2df0*/  @!P0 FADD.FTZ R0, R6, 128 ;  /* 0x4300000006008421 */ /* 0x000fc60000010000 */
[----:B------:R-:W-:-:S04]  /*2e00*/  @P0 IADD3 R4, PT, PT, R7, 0x80fffff, R4 ;  /* 0x080fffff07040810 */ /* 0x000fc80007ffe004 */
[----:B------:R-:W-:-:S07]  /*2e10*/  @P0 SHF.R.U32.HI R0, RZ, 0x15, R4 ;  /* 0x00000015ff000819 */ /* 0x000fce0000011604 */
.L_x_4263:
[----:B------:R-:W-:Y:S05]  /*2e20*/  BSYNC.RECONVERGENT B0 ;  /* 0x0000000000007941 */ /* 0x000fea0003800200 */
.L_x_4262:
[----:B------:R-:W-:-:S05]  /*2e30*/  LOP3.LUT R5, R0, 0x80, R5, 0xf8, !PT ;  /* 0x0000008000057812 */ /* 0x000fca00078ef805 */
[----:B------:R1:W-:Y:S01]  /*2e40*/  STG.E.U8 desc[UR36][R2.64], R5 ;  /* 0x0000000502007986 */ /* 0x0003e2000c101124 */
[----:B------:R-:W-:Y:S05]  /*2e50*/  BRA `(.L_x_4248) ;  /* 0x0000000400b07947 */ /* 0x000fea0003800000 */
.L_x_4258:
[----:B-1----:R1:W-:Y:S01]  /*2e60*/  STG.E.U16 desc[UR36][R2.64], R5 ;  /* 0x0000000502007986 */ /* 0x0023e2000c101524 */
[----:B------:R-:W-:Y:S05]  /*2e70*/  BRA `(.L_x_4248) ;  /* 0x0000000400a87947 */ /* 0x000fea0003800000 */
.L_x_4255:
        /* <DEDUP_REMOVED lines=12> */
.L_x_4266:
[----:B-1----:R-:W-:Y:S01]  /*2f40*/  IMAD.U32 R5, R5, 0x10000, RZ ;  /* 0x0001000005057824 */ /* 0x002fe200078e00ff */
[----:B------:R-:W-:Y:S01]  /*2f50*/  BSSY.RECONVERGENT B0, `(.L_x_4267) ;  /* 0x0000014000007945 */ /* 0x000fe20003800200 */
[----:B------:R-:W-:-:S03]  /*2f60*/  HFMA2 R0, -RZ, RZ, 0, 7.62939453125e-06 ;  /* 0x00000080ff007431 */ /* 0x000fc600000001ff */
[----:B0-----:R-:W-:-:S04]  /*2f70*/  LOP3.LUT R4, R5, 0x7fffffff, RZ, 0xc0, !PT ;  /* 0x7fffffff05047812 */ /* 0x001fc800078ec0ff */
        /* <DEDUP_REMOVED lines=9> */
.L_x_4269:
[----:B------:R-:W-:-:S04]  /*3010*/  SHF.R.U32.HI R0, RZ, 0x14, R5 ;  /* 0x00000014ff007819 */ /* 0x000fc80000011605 */
[----:B------:R-:W-:-:S04]  /*3020*/  LOP3.LUT R0, R0, 0x1, RZ, 0xc0, !PT ;  /* 0x0000000100007812 */ /* 0x000fc800078ec0ff */
[----:B------:R-:W-:-:S04]  /*3030*/  IADD3 R0, PT, PT, R5, 0x487ffff, R0 ;  /* 0x0487ffff05007810 */ /* 0x000fc80007ffe000 */
[----:B------:R-:W-:-:S04]  /*3040*/  SHF.R.U32.HI R0, RZ, 0x14, R0 ;  /* 0x00000014ff007819 */ /* 0x000fc80000011600 */
[----:B------:R-:W-:-:S07]  /*3050*/  LOP3.LUT R4, R0, 0xff, RZ, 0xc0, !PT ;  /* 0x000000ff00047812 */ /* 0x000fce00078ec0ff */
.L_x_4270:
[----:B------:R-:W-:-:S04]  /*3060*/  SHF.R.U32.HI R5, RZ, 0x18, R5 ;  /* 0x00000018ff057819 */ /* 0x000fc80000011605 */
[----:B------:R-:W-:-:S04]  /*3070*/  LOP3.LUT R4, R4, 0x80, R5, 0xf8, !PT ;  /* 0x0000008004047812 */ /* 0x000fc800078ef805 */
[----:B------:R-:W-:-:S07]  /*3080*/  PRMT R0, R4, 0x7610, R0 ;  /* 0x0000761004007816 */ /* 0x000fce0000000000 */
.L_x_4268:
[----:B------:R-:W-:Y:S05]  /*3090*/  BSYNC.RECONVERGENT B0 ;  /* 0x0000000000007941 */ /* 0x000fea0003800200 */
.L_x_4267:
[----:B------:R0:W-:Y:S01]  /*30a0*/  STG.E.U8 desc[UR36][R2.64], R0 ;  /* 0x0000000002007986 */ /* 0x0001e2000c101124 */
[----:B------:R-:W-:Y:S05]  /*30b0*/  BRA `(.L_x_4248) ;  /* 0x0000000400187947 */ /* 0x000fea0003800000 */
.L_x_4265:
[----:B-1----:R-:W-:Y:S01]  /*30c0*/  IMAD.U32 R5, R5, 0x10000, RZ ;  /* 0x0001000005057824 */ /* 0x002fe200078e00ff */
[----:B------:R-:W-:Y:S01]  /*30d0*/  BSSY.RECONVERGENT B0, `(.L_x_4271) ;  /* 0x0000014000007945 */ /* 0x000fe20003800200 */
[----:B------:R-:W-:-:S03]  /*30e0*/  IMAD.MOV.U32 R0, RZ, RZ, 0x80 ;  /* 0x00000080ff007424 */ /* 0x000fc600078e00ff */
        /* <DEDUP_REMOVED lines=10> */
.L_x_4273:
[----:B------:R-:W-:-:S04]  /*3190*/  SHF.R.U32.HI R0, RZ, 0x15, R5 ;  /* 0x00000015ff007819 */ /* 0x000fc80000011605 */
[----:B------:R-:W-:-:S04]  /*31a0*/  LOP3.LUT R0, R0, 0x1, RZ, 0xc0, !PT ;  /* 0x0000000100007812 */ /* 0x000fc800078ec0ff */
[----:B------:R-:W-:-:S04]  /*31b0*/  IADD3 R0, PT, PT, R5, 0x88fffff, R0 ;  /* 0x088fffff05007810 */ /* 0x000fc80007ffe000 */
[----:B------:R-:W-:-:S04]  /*31c0*/  SHF.R.U32.HI R0, RZ, 0x15, R0 ;  /* 0x00000015ff007819 */ /* 0x000fc80000011600 */
[----:B------:R-:W-:-:S07]  /*31d0*/  LOP3.LUT R4, R0, 0xff, RZ, 0xc0, !PT ;  /* 0x000000ff00047812 */ /* 0x000fce00078ec0ff */
.L_x_4274:
[----:B------:R-:W-:-:S04]  /*31e0*/  SHF.R.U32.HI R5, RZ, 0x18, R5 ;  /* 0x00000018ff057819 */ /* 0x000fc80000011605 */
[----:B------:R-:W-:-:S04]  /*31f0*/  LOP3.LUT R4, R4, 0x80, R5, 0xf8, !PT ;  /* 0x0000008004047812 */ /* 0x000fc800078ef805 */
[----:B------:R-:W-:-:S07]  /*3200*/  PRMT R0, R4, 0x7610, R0 ;  /* 0x0000761004007816 */ /* 0x000fce0000000000 */
.L_x_4272:
[----:B------:R-:W-:Y:S05]  /*3210*/  BSYNC.RECONVERGENT B0 ;  /* 0x0000000000007941 */ /* 0x000fea0003800200 */
.L_x_4271:
[----:B------:R0:W-:Y:S01]  /*3220*/  STG.E.U8 desc[UR36][R2.64], R0 ;  /* 0x0000000002007986 */ /* 0x0001e2000c101124 */
[----:B------:R-:W-:Y:S05]  /*3230*/  BRA `(.L_x_4248) ;  /* 0x0000000000b87947 */ /* 0x000fea0003800000 */
.L_x_4264:
[----:B------:R-:W-:-:S09]  /*3240*/  UISETP.NE.AND UP0, UPT, UR4, 0x1c, UPT ;  /* 0x0000001c0400788c */ /* 0x000fd2000bf05270 */
[----:B------:R-:W-:Y:S05]  /*3250*/  BRA.U !UP0, `(.L_x_4275) ;  /* 0x0000000108a47547 */ /* 0x000fea000b800000 */
[----:B------:R-:W-:-:S09]  /*3260*/  UISETP.NE.AND UP0, UPT, UR4, 0x1d, UPT ;  /* 0x0000001d0400788c */ /* 0x000fd2000bf05270 */
[----:B------:R-:W-:Y:S05]  /*3270*/  BRA.U !UP0, `(.L_x_4276) ;  /* 0x00000001088c7547 */ /* 0x000fea000b800000 */
[----:B------:R-:W-:-:S09]  /*3280*/  UISETP.NE.AND UP0, UPT, UR4, 0x2c, UPT ;  /* 0x0000002c0400788c */ /* 0x000fd2000bf05270 */
[----:B------:R-:W-:Y:S05]  /*3290*/  BRA.U !UP0, `(.L_x_4277) ;  /* 0x0000000108447547 */ /* 0x000fea000b800000 */
.L_x_4247:
[----:B------:R-:W-:Y:S01]  /*32a0*/  MOV R0, 0x0 ;  /* 0x0000000000007802 */ /* 0x000fe20000000f00 */
[----:B------:R-:W0:Y:S01]  /*32b0*/  LDCU.64 UR6, c[0x4][0x128] ;  /* 0x01002500ff0677ac */ /* 0x000e220008000a00 */
[----:B------:R-:W-:Y:S02]  /*32c0*/  HFMA2 R8, -RZ, RZ, 0, 6.020069122314453125e-06 ;  /* 0x00000065ff087431 */ /* 0x000fe400000001ff */
[----:B------:R-:W-:Y:S01]  /*32d0*/  IMAD.MOV.U32 R12, RZ, RZ, 0x1 ;  /* 0x00000001ff0c7424 */ /* 0x000fe200078e00ff */
[----:B------:R2:W3:Y:S01]  /*32e0*/  LDC.64 R2, c[0x4][R0] ;  /* 0x0100000000027b82 */ /* 0x0004e20000000a00 */
[----:B------:R-:W4:Y:S01]  /*32f0*/  LDCU.64 UR8, c[0x4][0x130] ;  /* 0x01002600ff0877ac */ /* 0x000f220008000a00 */
[----:B------:R-:W-:Y:S01]  /*3300*/  IMAD.MOV.U32 R13, RZ, RZ, RZ ;  /* 0x000000ffff0d7224 */ /* 0x000fe200078e00ff */
[----:B------:R-:W5:Y:S01]  /*3310*/  LDCU.64 UR4, c[0x4][0x40] ;  /* 0x01000800ff0477ac */ /* 0x000f620008000a00 */
[----:B0-----:R-:W-:Y:S01]  /*3320*/  MOV R4, UR6 ;  /* 0x0000000600047c02 */ /* 0x001fe20008000f00 */
[----:B-1----:R-:W-:-:S02]  /*3330*/  IMAD.U32 R5, RZ, RZ, UR7 ;  /* 0x00000007ff057e24 */ /* 0x002fc4000f8e00ff */
[----:B----4-:R-:W-:Y:S01]  /*3340*/  IMAD.U32 R6, RZ, RZ, UR8 ;  /* 0x00000008ff067e24 */ /* 0x010fe2000f8e00ff */
[----:B------:R-:W-:Y:S01]  /*3350*/  MOV R7, UR9 ;  /* 0x0000000900077c02 */ /* 0x000fe20008000f00 */
[----:B-----5:R-:W-:Y:S02]  /*3360*/  IMAD.U32 R10, RZ, RZ, UR4 ;  /* 0x00000004ff0a7e24 */ /* 0x020fe4000f8e00ff */
[----:B--2---:R-:W-:-:S07]  /*3370*/  IMAD.U32 R11, RZ, RZ, UR5 ;  /* 0x00000005ff0b7e24 */ /* 0x004fce000f8e00ff */
[----:B------:R-:W-:-:S07]  /*3380*/  LEPC R20, `(.L_x_4278) ;  /* 0x000000001014794e */ /* 0x000fce0000000000 */
[----:B---3--:R-:W-:Y:S05]  /*3390*/  CALL.ABS.NOINC R2 ;  /* 0x0000000002007343 */ /* 0x008fea0003c00000 */
.L_x_4278:
[----:B------:R-:W-:Y:S05]  /*33a0*/  BRA `(.L_x_4248) ;  /* 0x00000000005c7947 */ /* 0x000fea0003800000 */
.L_x_4277:
[----:B-1----:R-:W-:-:S04]  /*33b0*/  SHF.L.U32 R5, R5, 0x10, RZ ;  /* 0x0000001005057819 */ /* 0x002fc800000006ff */
[----:B------:R-:W-:-:S04]  /*33c0*/  SHF.R.U32.HI R6, RZ, 0x17, R5 ;  /* 0x00000017ff067819 */ /* 0x000fc80000011605 */
[----:B0-----:R-:W-:-:S04]  /*33d0*/  LOP3.LUT R4, R6, 0xff, RZ, 0xc0, !PT ;  /* 0x000000ff06047812 */ /* 0x001fc800078ec0ff */
        /* <DEDUP_REMOVED lines=13> */
.L_x_4276:
[----:B-1----:R-:W-:-:S06]  /*34b0*/  IMAD.U32 R5, R5, 0x10000, RZ ;  /* 0x0001000005057824 */ /* 0x002fcc00078e00ff */
[----:B0-----:R-:W0:Y:S02]  /*34c0*/  F2I.U64.TRUNC R4, R5 ;  /* 0x0000000500047311 */ /* 0x001e24000020d800 */
[----:B0-----:R0:W-:Y:S01]  /*34d0*/  STG.E.64 desc[UR36][R2.64], R4 ;  /* 0x0000000402007986 */ /* 0x0011e2000c101b24 */
[----:B------:R-:W-:Y:S05]  /*34e0*/  BRA `(.L_x_4248) ;  /* 0x00000000000c7947 */ /* 0x000fea0003800000 */
.L_x_4275:
[----:B-1----:R-:W-:-:S06]  /*34f0*/  SHF.L.U32 R5, R5, 0x10, RZ ;  /* 0x0000001005057819 */ /* 0x002fcc00000006ff */
[----:B------:R-:W1:Y:S02]  /*3500*/  F2I.FTZ.U32.TRUNC.NTZ R5, R5 ;  /* 0x0000000500057305 */ /* 0x000e64000021f000 */
[----:B-1----:R1:W-:Y:S02]  /*3510*/  STG.E desc[UR36][R2.64], R5 ;  /* 0x0000000502007986 */ /* 0x0023e4000c101924 */
.L_x_4248:
[----:B------:R-:W-:-:S07]  /*3520*/  VIADD R17, R17, 0x80 ;  /* 0x0000008011117836 */ /* 0x000fce0000000000 */
.L_x_4207:
[----:B------:R-:W-:Y:S05]  /*3530*/  BSYNC.RECONVERGENT B6 ;  /* 0x0000000000067941 */ /* 0x000fea0003800200 */
.L_x_4206:
[----:B------:R-:W5:Y:S01]  /*3540*/  LDCU UR4, c[0x0][0x380] ;  /* 0x00007000ff0477ac */ /* 0x000f620008000800 */
[----:B------:R-:W-:Y:S01]  /*3550*/  BSSY.RECONVERGENT B6, `(.L_x_4279) ;  /* 0x0000345000067945 */ /* 0x000fe20003800200 */
[----:B-----5:R-:W-:-:S13]  /*3560*/  ISETP.GE.AND P0, PT, R17, UR4, PT ;  /* 0x0000000411007c0c */ /* 0x020fda000bf06270 */
[----:B------:R-:W-:Y:S05]  /*3570*/  @P0 BRA `(.L_x_4280) ;  /* 0x0000003400080947 */ /* 0x000fea0003800000 */
[----:B------:R-:W5:Y:S01]  /*3580*/  LDCU UR4, c[0x0][0x388] ;  /* 0x00007100ff0477ac */ /* 0x000f620008000800 */
[----:B------:R-:W-:Y:S02]  /*3590*/  HFMA2 R16, -RZ, RZ, 0, 0 ;  /* 0x00000000ff107431 */ /* 0x000fe400000001ff */
[----:B01----:R-:W-:Y:S01]  /*35a0*/  IMAD.MOV.U32 R0, RZ, RZ, RZ ;  /* 0x000000ffff007224 */ /* 0x003fe200078e00ff */
[----:B-----5:R-:W-:-:S09]  /*35b0*/  UISETP.NE.AND UP0, UPT, UR4, URZ, UPT ;  /* 0x000000ff0400728c */ /* 0x020fd2000bf05270 */
[----:B------:R-:W-:Y:S05]  /*35c0*/  BRA.U !UP0, `(.L_x_4281) ;  /* 0x0000001108a87547 */ /* 0x000fea000b800000 */
[----:B------:R-:W2:Y:S01]  /*35d0*/  LDCU.64 UR4, c[0x0][0x390] ;  /* 0x00007200ff0477ac */ /* 0x000ea20008000a00 */
[----:B------:R-:W-:Y:S01]  /*35e0*/  IMAD.MOV.U32 R16, RZ, RZ, RZ ;  /* 0x000000ffff107224 */ /* 0x000fe200078e00ff */
[----:B------:R-:W0:Y:S01]  /*35f0*/  LDCU UR6, c[0x0][0x38c] ;  /* 0x00007180ff0677ac */ /* 0x000e220008000800 */
[----:B------:R-:W1:Y:S01]  /*3600*/  LDCU.64 UR8, c[0x0][0x4b8] ;  /* 0x00009700ff0877ac */ /* 0x000e620008000a00 */
[----:B------:R-:W-:Y:S01]  /*3610*/  UISETP.NE.AND UP0, UPT, UR40, URZ, UPT ;  /* 0x000000ff2800728c */ /* 0x000fe2000bf05270 */
[----:B--234-:R-:W-:-:S05]  /*3620*/  IMAD.HI.U32 R2, R17, UR4, R16 ;  /* 0x0000000411027c27 */ /* 0x01cfca000f8e0010 */
[----:B------:R-:W-:-:S05]  /*3630*/  SHF.R.U32.HI R3, RZ, UR5, R2 ;  /* 0x00000005ff037c19 */ /* 0x000fca0008011602 */
[----:B------:R-:W-:-:S04]  /*3640*/  IMAD.MOV R0, RZ, RZ, -R3 ;  /* 0x000000ffff007224 */ /* 0x000fc800078e0a03 */
[----:B0-----:R-:W-:-:S04]  /*3650*/  IMAD R0, R0, UR6, R17 ;  /* 0x0000000600007c24 */ /* 0x001fc8000f8e0211 */
[C---:B-1----:R-:W-:Y:S02]  /*3660*/  IMAD R16, R0.reuse, UR8, RZ ;  /* 0x0000000800107c24 */ /* 0x042fe4000f8e02ff */
[----:B------:R-:W-:Y:S01]  /*3670*/  IMAD R0, R0, UR9, RZ ;  /* 0x0000000900007c24 */ /* 0x000fe2000f8e02ff */
        /* <DEDUP_REMOVED lines=280> */
[----:B------:R-:W2:Y:S02]  /*4800*/  LDCU.64 UR8, c[0x0][0x578] ;  /* 0x0000af00ff0877ac */ /* 0x000ea40008000a00 */
[----:B0-----:R-:W-:-:S05]  /*4810*/  IMAD.HI.U32 R2, R5, UR4, R4 ;  /* 0x0000000405027c27 */ /* 0x001fca000f8e0004 */
[----:B------:R-:W-:-:S05]  /*4820*/  SHF.R.U32.HI R2, RZ, UR5, R2 ;  /* 0x00000005ff027c19 */ /* 0x000fca0008011602 */
[----:B------:R-:W-:-:S04]  /*4830*/  IMAD.MOV R3, RZ, RZ, -R2 ;  /* 0x000000ffff037224 */ /* 0x000fc800078e0a02 */
[----:B-1----:R-:W-:-:S04]  /*4840*/  IMAD R5, R3, UR6, R5 ;  /* 0x0000000603057c24 */ /* 0x002fc8000f8e0205 */
[C---:B--2---:R-:W-:Y:S02]  /*4850*/  IMAD R16, R5.reuse, UR8, R16 ;  /* 0x0000000805107c24 */ /* 0x044fe4000f8e0210 */
[----:B------:R-:W-:-:S07]  /*4860*/  IMAD R0, R5, UR9, R0 ;  /* 0x0000000905007c24 */ /* 0x000fce000f8e0200 */
.L_x_4281:
[----:B------:R-:W2:Y:S01]  /*4870*/  LDCU.64 UR6, c[0x0][0x588] ;  /* 0x0000b100ff0677ac */ /* 0x000ea20008000a00 */
[----:B------:R-:W-:-:S04]  /*4880*/  UPRMT UR4, UR41, 0x9910, URZ ;  /* 0x0000991029047896 */ /* 0x000fc800080000ff */
[----:B------:R-:W-:Y:S01]  /*4890*/  UISETP.GT.AND UP0, UPT, UR4, 0x9, UPT ;  /* 0x000000090400788c */ /* 0x000fe2000bf04270 */
[----:B--234-:R-:W-:-:S04]  /*48a0*/  IADD3 R2, P0, PT, R0, UR6, RZ ;  /* 0x0000000600027c10 */ /* 0x01cfc8000ff1e0ff */
        /* <DEDUP_REMOVED lines=14> */
.L_x_4285:
[----:B------:R-:W2:Y:S02]  /*4990*/  LDG.E.U8 R2, desc[UR36][R2.64] ;  /* 0x0000002402027981 */ /* 0x000ea4000c1e1100 */
[----:B--2---:R-:W-:-:S04]  /*49a0*/  I2FP.F32.U32 R0, R2 ;  /* 0x0000000200007245 */ /* 0x004fc80000201000 */
[----:B------:R-:W-:Y:S01]  /*49b0*/  F2FP.BF16.F32.PACK_AB R0, RZ, R0 ;  /* 0x00000000ff00723e */ /* 0x000fe200000010ff */
[----:B------:R-:W-:Y:S06]  /*49c0*/  BRA `(.L_x_4287) ;  /* 0x0000000c00a47947 */ /* 0x000fec0003800000 */
.L_x_4284:
        /* <DEDUP_REMOVED lines=10> */
.L_x_4289:
[----:B------:R-:W2:Y:S02]  /*4a70*/  LDG.E R2, desc[UR36][R2.64] ;  /* 0x0000002402027981 */ /* 0x000ea4000c1e1900 */
[----:B--2---:R-:W-:-:S04]  /*4a80*/  I2FP.F32.S32 R0, R2 ;  /* 0x0000000200007245 */ /* 0x004fc80000201400 */
[----:B------:R-:W-:Y:S01]  /*4a90*/  F2FP.BF16.F32.PACK_AB R0, RZ, R0 ;  /* 0x00000000ff00723e */ /* 0x000fe200000010ff */
[----:B------:R-:W-:Y:S06]  /*4aa0*/  BRA `(.L_x_4287) ;  /* 0x0000000c006c7947 */ /* 0x000fec0003800000 */
.L_x_4288:
[----:B------:R-:W2:Y:S02]  /*4ab0*/  LDG.E.U16 R2, desc[UR36][R2.64] ;  /* 0x0000002402027981 */ /* 0x000ea4000c1e1500 */
[----:B--2---:R-:W0:Y:S02]  /*4ac0*/  I2F.S16 R0, R2 ;  /* 0x0000000200007306 */ /* 0x004e240000101400 */
[----:B0-----:R-:W-:Y:S01]  /*4ad0*/  F2FP.BF16.F32.PACK_AB R0, RZ, R0 ;  /* 0x00000000ff00723e */ /* 0x001fe200000010ff */
[----:B------:R-:W-:Y:S06]  /*4ae0*/  BRA `(.L_x_4287) ;  /* 0x0000000c005c7947 */ /* 0x000fec0003800000 */
.L_x_4283:
        /* <DEDUP_REMOVED lines=9> */
.L_x_4291:
[----:B------:R-:W2:Y:S02]  /*4b80*/  LDG.E.U16 R0, desc[UR36][R2.64] ;  /* 0x0000002402007981 */ /* 0x000ea4000c1e1500 */
[----:B--2---:R-:W-:-:S05]  /*4b90*/  HADD2.F32 R0, -RZ, R0.H0_H0 ;  /* 0x20000000ff007230 */ /* 0x004fca0000004100 */
[----:B------:R-:W-:Y:S01]  /*4ba0*/  F2FP.BF16.F32.PACK_AB R0, RZ, R0 ;  /* 0x00000000ff00723e */ /* 0x000fe200000010ff */
[----:B------:R-:W-:Y:S06]  /*4bb0*/  BRA `(.L_x_4287) ;  /* 0x0000000c00287947 */ /* 0x000fec0003800000 */
.L_x_4290:
        /* <DEDUP_REMOVED lines=9> */
.L_x_4293:
[----:B------:R-:W2:Y:S02]  /*4c50*/  LDG.E.U16 R2, desc[UR36][R2.64] ;  /* 0x0000002402027981 */ /* 0x000ea4000c1e1500 */
[----:B--2---:R-:W-:-:S05]  /*4c60*/  HADD2.F32 R0, -RZ, R2.H0_H0 ;  /* 0x20000002ff007230 */ /* 0x004fca0000004100 */
[----:B------:R-:W-:Y:S01]  /*4c70*/  F2FP.BF16.F32.PACK_AB R0, RZ, R0 ;  /* 0x00000000ff00723e */ /* 0x000fe200000010ff */
[----:B------:R-:W-:Y:S06]  /*4c80*/  BRA `(.L_x_4287) ;  /* 0x0000000800f47947 */ /* 0x000fec0003800000 */
.L_x_4292:
        /* <DEDUP_REMOVED lines=12> */
.L_x_4282:
        /* <DEDUP_REMOVED lines=13> */
.L_x_4296:
        /* <DEDUP_REMOVED lines=12> */
.L_x_4295:
        /* <DEDUP_REMOVED lines=27> */
.L_x_4298:
        /* <DEDUP_REMOVED lines=13> */
.L_x_4297:
[----:B------:R0:W5:Y:S01]  /*5160*/  LDG.E.U16 R0, desc[UR36][R2.64] ;  /* 0x0000002402007981 */ /* 0x000162000c1e1500 */
[----:B------:R-:W-:Y:S05]  /*5170*/  BRA `(.L_x_4287) ;  /* 0x0000000400b87947 */ /* 0x000fea0003800000 */
.L_x_4294:
        /* <DEDUP_REMOVED lines=12> */
.L_x_4301:
        /* <DEDUP_REMOVED lines=21> */
.L_x_4305:
[----:B------:R-:W-:Y:S05]  /*5390*/  BSYNC.RECONVERGENT B1 ;  /* 0x0000000000017941 */ /* 0x000fea0003800200 */
.L_x_4304:
[----:B------:R-:W-:Y:S01]  /*53a0*/  IMAD.SHL.U32 R0, R0, 0x100000, RZ ;  /* 0x0010000000007824 */ /* 0x000fe200078e00ff */
[----:B------:R-:W-:-:S04]  /*53b0*/  LEA R2, R2, 0x3b800000, 0x17 ;  /* 0x3b80000002027811 */ /* 0x000fc800078eb8ff */
[----:B------:R-:W-:-:S07]  /*53c0*/  LOP3.LUT R0, R2, R0, R7, 0xfe, !PT ;  /* 0x0000000002007212 */ /* 0x000fce00078efe07 */
.L_x_4303:
[----:B------:R-:W-:Y:S05]  /*53d0*/  BSYNC.RECONVERGENT B0 ;  /* 0x0000000000007941 */ /* 0x000fea0003800200 */
.L_x_4302:
[----:B------:R-:W-:Y:S01]  /*53e0*/  F2FP.BF16.F32.PACK_AB R0, RZ, R0 ;  /* 0x00000000ff00723e */ /* 0x000fe200000010ff */
[----:B------:R-:W-:Y:S06]  /*53f0*/  BRA `(.L_x_4287) ;  /* 0x0000000400187947 */ /* 0x000fec0003800000 */
.L_x_4300:
        /* <DEDUP_REMOVED lines=21> */
.L_x_4309:
[----:B------:R-:W-:Y:S05]  /*5550*/  BSYNC.RECONVERGENT B1 ;  /* 0x0000000000017941 */ /* 0x000fea0003800200 */
.L_x_4308:
[----:B------:R-:W-:Y:S01]  /*5560*/  IMAD.SHL.U32 R0, R0, 0x200000, RZ ;  /* 0x0020000000007824 */ /* 0x000fe200078e00ff */
[----:B------:R-:W-:-:S04]  /*5570*/  LEA R2, R2, 0x37800000, 0x17 ;  /* 0x3780000002027811 */ /* 0x000fc800078eb8ff */
[----:B------:R-:W-:-:S07]  /*5580*/  LOP3.LUT R0, R2, R0, R7, 0xfe, !PT ;  /* 0x0000000002007212 */ /* 0x000fce00078efe07 */
.L_x_4307:
[----:B------:R-:W-:Y:S05]  /*5590*/  BSYNC.RECONVERGENT B0 ;  /* 0x0000000000007941 */ /* 0x000fea0003800200 */
.L_x_4306:
[----:B------:R-:W-:Y:S01]  /*55a0*/  F2FP.BF16.F32.PACK_AB R0, RZ, R0 ;  /* 0x00000000ff00723e */ /* 0x000fe200000010ff */
[----:B------:R-:W-:Y:S06]  /*55b0*/  BRA `(.L_x_4287) ;  /* 0x0000000000a87947 */ /* 0x000fec0003800000 */
.L_x_4299:
        /* <DEDUP_REMOVED lines=14> */
.L_x_4313:
[----:B------:R-:W-:Y:S05]  /*56a0*/  BSYNC.RECONVERGENT B0 ;  /* 0x0000000000007941 */ /* 0x000fea0003800200 */
.L_x_4312:
[----:B------:R-:W-:Y:S01]  /*56b0*/  F2FP.BF16.F32.PACK_AB R0, RZ, R0 ;  /* 0x00000000ff00723e */ /* 0x000fe200000010ff */
[----:B------:R-:W-:Y:S06]  /*56c0*/  BRA `(.L_x_4287) ;  /* 0x0000000000647947 */ /* 0x000fec0003800000 */
.L_x_4286:
        /* <DEDUP_REMOVED lines=11> */
[----:B------:R-:W-:Y:S01]  /*5780*/  IMAD.U32 R7, RZ, RZ, UR7 ;  /* 0x00000007ff077e24 */ /* 0x000fe2000f8e00ff */
[----:B---3--:R-:W-:Y:S01]  /*5790*/  MOV R10, UR8 ;  /* 0x00000008000a7c02 */ /* 0x008fe20008000f00 */
[----:B------:R-:W-:-:S07]  /*57a0*/  IMAD.U32 R11, RZ, RZ, UR9 ;  /* 0x00000009ff0b7e24 */ /* 0x000fce000f8e00ff */
[----:B------:R-:W-:-:S07]  /*57b0*/  LEPC R20, `(.L_x_4314) ;  /* 0x000000001014794e */ /* 0x000fce0000000000 */
[----:B--2---:R-:W-:Y:S05]  /*57c0*/  CALL.ABS.NOINC R2 ;  /* 0x0000000002007343 */ /* 0x004fea0003c00000 */
.L_x_4314:
[----:B------:R-:W-:Y:S01]  /*57d0*/  PRMT R0, RZ, 0x7610, R0 ;  /* 0x00007610ff007816 */ /* 0x000fe20000000000 */
[----:B------:R-:W-:Y:S06]  /*57e0*/  BRA `(.L_x_4287) ;  /* 0x00000000001c7947 */ /* 0x000fec0003800000 */
.L_x_4311:
[----:B------:R-:W2:Y:S02]  /*57f0*/  LDG.E.64 R2, desc[UR36][R2.64] ;  /* 0x0000002402027981 */ /* 0x000ea4000c1e1b00 */
[----:B--2---:R-:W0:Y:S02]  /*5800*/  I2F.U64 R0, R2 ;  /* 0x0000000200007312 */ /* 0x004e240000301000 */
[----:B0-----:R-:W-:Y:S01]  /*5810*/  F2FP.BF16.F32.PACK_AB R0, RZ, R0 ;  /* 0x00000000ff00723e */ /* 0x001fe200000010ff */
[----:B------:R-:W-:Y:S06]  /*5820*/  BRA `(.L_x_4287) ;  /* 0x00000000000c7947 */ /* 0x000fec0003800000 */
.L_x_4310:
[----:B------:R-:W2:Y:S02]  /*5830*/  LDG.E R2, desc[UR36][R2.64] ;  /* 0x0000002402027981 */ /* 0x000ea4000c1e1900 */
[----:B--2---:R-:W-:-:S04]  /*5840*/  I2FP.F32.U32 R0, R2 ;  /* 0x0000000200007245 */ /* 0x004fc80000201000 */
[----:B------:R-:W-:-:S07]  /*5850*/  F2FP.BF16.F32.PACK_AB R0, RZ, R0 ;  /* 0x00000000ff00723e */ /* 0x000fce00000010ff */
.L_x_4287:
        /* <DEDUP_REMOVED lines=48> */
[----:B-1----:R-:W-:-:S04]  /*5b60*/  SHF.L.U32 R0, R5, 0x10, RZ ;  /* 0x0000001005007819 */ /* 0x002fc800000006ff */
[----:B------:R-:W1:Y:S02]  /*5b70*/  F2I.FTZ.TRUNC.NTZ R5, R0 ;  /* 0x0000000000057305 */ /* 0x000e64000021f100 */
[----:B-1----:R1:W-:Y:S01]  /*5b80*/  STG.E.U8 desc[UR36][R2.64], R5 ;  /* 0x0000000502007986 */ /* 0x0023e2000c101124 */
[----:B------:R-:W-:Y:S05]  /*5b90*/  BRA `(.L_x_4320) ;  /* 0x0000000c007c7947 */ /* 0x000fea0003800000 */
.L_x_4318:
[----:B-1----:R-:W-:-:S06]  /*5ba0*/  IMAD.U32 R5, R5, 0x10000, RZ ;  /* 0x0001000005057824 */ /* 0x002fcc00078e00ff */
[----:B0-----:R-:W0:Y:S02]  /*5bb0*/  F2I.S64.TRUNC R4, R5 ;  /* 0x0000000500047311 */ /* 0x001e24000020d900 */
[----:B0-----:R0:W-:Y:S01]  /*5bc0*/  STG.E.U8 desc[UR36][R2.64], R4 ;  /* 0x0000000402007986 */ /* 0x0011e2000c101124 */
[----:B------:R-:W-:Y:S05]  /*5bd0*/  BRA `(.L_x_4320) ;  /* 0x0000000c006c7947 */ /* 0x000fea0003800000 */
.L_x_4317:
        /* <DEDUP_REMOVED lines=10> */
.L_x_4322:
[----:B-1----:R-:W-:-:S06]  /*5c80*/  SHF.L.U32 R5, R5, 0x10, RZ ;  /* 0x0000001005057819 */ /* 0x002fcc00000006ff */
[----:B------:R-:W1:Y:S02]  /*5c90*/  F2I.FTZ.TRUNC.NTZ R5, R5 ;  /* 0x0000000500057305 */ /* 0x000e64000021f100 */
[----:B-1----:R1:W-:Y:S01]  /*5ca0*/  STG.E desc[UR36][R2.64], R5 ;  /* 0x0000000502007986 */ /* 0x0023e2000c101924 */
[----:B------:R-:W-:Y:S05]  /*5cb0*/  BRA `(.L_x_4320) ;  /* 0x0000000c00347947 */ /* 0x000fea0003800000 */
.L_x_4321:
[----:B-1----:R-:W-:-:S06]  /*5cc0*/  IMAD.U32 R5, R5, 0x10000, RZ ;  /* 0x0001000005057824 */ /* 0x002fcc00078e00ff */
[----:B------:R-:W1:Y:S02]  /*5cd0*/  F2I.FTZ.TRUNC.NTZ R5, R5 ;  /* 0x0000000500057305 */ /* 0x000e64000021f100 */
[----:B-1----:R1:W-:Y:S01]  /*5ce0*/  STG.E.U16 desc[UR36][R2.64], R5 ;  /* 0x0000000502007986 */ /* 0x0023e2000c101524 */
[----:B------:R-:W-:Y:S05]  /*5cf0*/  BRA `(.L_x_4320) ;  /* 0x0000000c00247947 */ /* 0x000fea0003800000 */
.L_x_4316:
        /* <DEDUP_REMOVED lines=9> */
.L_x_4324:
[----:B-1----:R-:W-:-:S04]  /*5d90*/  SHF.L.U32 R0, R5, 0x10, RZ ;  /* 0x0000001005007819 */ /* 0x002fc800000006ff */
[----:B------:R-:W-:-:S05]  /*5da0*/  F2FP.F16.F32.PACK_AB R0, RZ, R0 ;  /* 0x00000000ff00723e */ /* 0x000fca00000000ff */
[----:B------:R1:W-:Y:S01]  /*5db0*/  STG.E.U16 desc[UR36][R2.64], R0 ;  /* 0x0000000002007986 */ /* 0x0003e2000c101524 */
[----:B------:R-:W-:Y:S05]  /*5dc0*/  BRA `(.L_x_4320) ;  /* 0x0000000800f07947 */ /* 0x000fea0003800000 */
.L_x_4323:
[----:B------:R-:W-:-:S09]  /*5dd0*/  UISETP.NE.AND UP0, UPT, UR4, 0x7, UPT ;  /* 0x000000070400788c */ /* 0x000fd2000bf05270 */
[----:B------:R-:W-:Y:S05]  /*5de0*/  BRA.U !UP0, `(.L_x_4325) ;  /* 0x0000000108347547 */ /* 0x000fea000b800000 */
[----:B------:R-:W-:-:S09]  /*5df0*/  UISETP.NE.AND UP0, UPT, UR4, 0x8, UPT ;  /* 0x000000080400788c */ /* 0x000fd2000bf05270 */
[----:B------:R-:W-:Y:S05]  /*5e00*/  BRA.U !UP0, `(.L_x_4326) ;  /* 0x0000000108187547 */ /* 0x000fea000b800000 */
[----:B------:R-:W-:-:S09]  /*5e10*/  UISETP.NE.AND UP0, UPT, UR4, 0x9, UPT ;  /* 0x000000090400788c */ /* 0x000fd2000bf05270 */
[----:B------:R-:W-:Y:S05]  /*5e20*/  BRA.U UP0, `(.L_x_4319) ;  /* 0x0000000500fc7547 */ /* 0x000fea000b800000 */
[----:B01----:R-:W-:Y:S02]  /*5e30*/  IMAD.U32 R4, R5, 0x10000, RZ ;  /* 0x0001000005047824 */ /* 0x003fe400078e00ff */
[----:B------:R-:W-:-:S05]  /*5e40*/  IMAD.MOV.U32 R5, RZ, RZ, RZ ;  /* 0x000000ffff057224 */ /* 0x000fca00078e00ff */
[----:B------:R0:W-:Y:S01]  /*5e50*/  STG.E.64 desc[UR36][R2.64], R4 ;  /* 0x0000000402007986 */ /* 0x0001e2000c101b24 */
[----:B------:R-:W-:Y:S05]  /*5e60*/  BRA `(.L_x_4320) ;  /* 0x0000000800c87947 */ /* 0x000fea0003800000 */
.L_x_4326:
[----:B-1----:R-:W-:-:S04]  /*5e70*/  SHF.L.U32 R5, R5, 0x10, RZ ;  /* 0x0000001005057819 */ /* 0x002fc800000006ff */
[----:B------:R-:W-:-:S04]  /*5e80*/  F2FP.F16.F32.PACK_AB R5, RZ, R5 ;  /* 0x00000005ff05723e */ /* 0x000fc800000000ff */
[----:B------:R-:W-:-:S05]  /*5e90*/  PRMT R5, R5, 0x5410, RZ ;  /* 0x0000541005057816 */ /* 0x000fca00000000ff */
[----:B------:R1:W-:Y:S01]  /*5ea0*/  STG.E desc[UR36][R2.64], R5 ;  /* 0x0000000502007986 */ /* 0x0003e2000c101924 */
[----:B------:R-:W-:Y:S05]  /*5eb0*/  BRA `(.L_x_4320) ;  /* 0x0000000800b47947 */ /* 0x000fea0003800000 */
.L_x_4325:
[----:B01----:R-:W-:-:S04]  /*5ec0*/  IMAD.U32 R4, R5, 0x10000, RZ ;  /* 0x0001000005047824 */ /* 0x003fc800078e00ff */
[----:B------:R-:W-:-:S06]  /*5ed0*/  FMUL.FTZ R4, R4, 1 ;  /* 0x3f80000004047820 */ /* 0x000fcc0000410000 */
[----:B------:R-:W0:Y:S02]  /*5ee0*/  F2F.F64.F32 R4, R4 ;  /* 0x0000000400047310 */ /* 0x000e240000201800 */
[----:B0-----:R0:W-:Y:S01]  /*5ef0*/  STG.E.64 desc[UR36][R2.64], R4 ;  /* 0x0000000402007986 */ /* 0x0011e2000c101b24 */
[----:B------:R-:W-:Y:S05]  /*5f00*/  BRA `(.L_x_4320) ;  /* 0x0000000800a07947 */ /* 0x000fea0003800000 */
.L_x_4315:
        /* <DEDUP_REMOVED lines=14> */
.L_x_4330:
[----:B-1----:R-:W-:Y:S01]  /*5ff0*/  SHF.L.U32 R5, R5, 0x10, RZ ;  /* 0x0000001005057819 */ /* 0x002fe200000006ff */
[----:B------:R-:W-:Y:S01]  /*6000*/  BSSY.RECONVERGENT B0, `(.L_x_4331) ;  /* 0x0000013000007945 */ /* 0x000fe20003800200 */
[----:B------:R-:W-:Y:S02]  /*6010*/  IMAD.MOV.U32 R0, RZ, RZ, 0x80 ;  /* 0x00000080ff007424 */ /* 0x000fe400078e00ff */
[----:B0-----:R-:W-:-:S04]  /*6020*/  LOP3.LUT R4, R5, 0x7fffffff, RZ, 0xc0, !PT ;  /* 0x7fffffff05047812 */ /* 0x001fc800078ec0ff */
        /* <DEDUP_REMOVED lines=14> */
.L_x_4333:
[----:B------:R-:W-:-:S04]  /*6110*/  SHF.R.U32.HI R5, RZ, 0x18, R5 ;  /* 0x00000018ff057819 */ /* 0x000fc80000011605 */
[----:B------:R-:W-:-:S07]  /*6120*/  LOP3.LUT R0, R0, 0x80, R5, 0xf8, !PT ;  /* 0x0000008000007812 */ /* 0x000fce00078ef805 */
.L_x_4332:
[----:B------:R-:W-:Y:S05]  /*6130*/  BSYNC.RECONVERGENT B0 ;  /* 0x0000000000007941 */ /* 0x000fea0003800200 */
.L_x_4331:
[----:B------:R0:W-:Y:S01]  /*6140*/  STG.E.U8 desc[UR36][R2.64], R0 ;  /* 0x0000000002007986 */ /* 0x0001e2000c101124 */
[----:B------:R-:W-:Y:S05]  /*6150*/  BRA `(.L_x_4320) ;  /* 0x00000008000c7947 */ /* 0x000fea0003800000 */
.L_x_4329:
        /* <DEDUP_REMOVED lines=18> */
.L_x_4336:
[----:B------:R-:W-:-:S04]  /*6280*/  SHF.R.U32.HI R5, RZ, 0x18, R5 ;  /* 0x00000018ff057819 */ /* 0x000fc80000011605 */
[----:B------:R-:W-:-:S07]  /*6290*/  LOP3.LUT R0, R0, 0x80, R5, 0xf8, !PT ;  /* 0x0000008000007812 */ /* 0x000fce00078ef805 */
.L_x_4335:
[----:B------:R-:W-:Y:S05]  /*62a0*/  BSYNC.RECONVERGENT B0 ;  /* 0x0000000000007941 */ /* 0x000fea0003800200 */
.L_x_4334:
[----:B------:R0:W-:Y:S01]  /*62b0*/  STG.E.U8 desc[UR36][R2.64], R0 ;  /* 0x0000000002007986 */ /* 0x0001e2000c101124 */
[----:B------:R-:W-:Y:S05]  /*62c0*/  BRA `(.L_x_4320) ;  /* 0x0000000400b07947 */ /* 0x000fea0003800000 */
.L_x_4328:
[----:B------:R-:W-:-:S09]  /*62d0*/  UISETP.NE.AND UP0, UPT, UR4, 0x1c, UPT ;  /* 0x0000001c0400788c */ /* 0x000fd2000bf05270 */
[----:B------:R-:W-:Y:S05]  /*62e0*/  BRA.U !UP0, `(.L_x_4337) ;  /* 0x0000000108607547 */ /* 0x000fea000b800000 */
[----:B------:R-:W-:-:S09]  /*62f0*/  UISETP.NE.AND UP0, UPT, UR4, 0x1d, UPT ;  /* 0x0000001d0400788c */ /* 0x000fd2000bf05270 */
[----:B------:R-:W-:Y:S05]  /*6300*/  BRA.U !UP0, `(.L_x_4338) ;  /* 0x0000000108487547 */ /* 0x000fea000b800000 */
[----:B------:R-:W-:-:S09]  /*6310*/  UISETP.NE.AND UP0, UPT, UR4, 0x2c, UPT ;  /* 0x0000002c0400788c */ /* 0x000fd2000bf05270 */
[----:B------:R-:W-:Y:S05]  /*6320*/  BRA.U UP0, `(.L_x_4319) ;  /* 0x0000000100bc7547 */ /* 0x000fea000b800000 */
        /* <DEDUP_REMOVED lines=16> */
.L_x_4338:
[----:B-1----:R-:W-:-:S06]  /*6430*/  IMAD.U32 R5, R5, 0x10000, RZ ;  /* 0x0001000005057824 */ /* 0x002fcc00078e00ff */
[----:B0-----:R-:W0:Y:S02]  /*6440*/  F2I.U64.TRUNC R4, R5 ;  /* 0x0000000500047311 */ /* 0x001e24000020d800 */
[----:B0-----:R0:W-:Y:S01]  /*6450*/  STG.E.64 desc[UR36][R2.64], R4 ;  /* 0x0000000402007986 */ /* 0x0011e2000c101b24 */
[----:B------:R-:W-:Y:S05]  /*6460*/  BRA `(.L_x_4320) ;  /* 0x0000000400487947 */ /* 0x000fea0003800000 */
.L_x_4337:
[----:B-1----:R-:W-:-:S06]  /*6470*/  SHF.L.U32 R5, R5, 0x10, RZ ;  /* 0x0000001005057819 */ /* 0x002fcc00000006ff */
[----:B------:R-:W1:Y:S02]  /*6480*/  F2I.FTZ.U32.TRUNC.NTZ R5, R5 ;  /* 0x0000000500057305 */ /* 0x000e64000021f000 */
[----:B-1----:R1:W-:Y:S01]  /*6490*/  STG.E desc[UR36][R2.64], R5 ;  /* 0x0000000502007986 */ /* 0x0023e2000c101924 */
[----:B------:R-:W-:Y:S05]  /*64a0*/  BRA `(.L_x_4320) ;  /* 0x0000000400387947 */ /* 0x000fea0003800000 */
.L_x_4327:
        /* <DEDUP_REMOVED lines=11> */
.L_x_4340:
[----:B-1----:R-:W-:Y:S01]  /*6560*/  IMAD.U32 R5, R5, 0x10000, RZ ;  /* 0x0001000005057824 */ /* 0x002fe200078e00ff */
[----:B------:R-:W-:-:S03]  /*6570*/  CS2R R6, SRZ ;  /* 0x0000000000067805 */ /* 0x000fc6000001ff00 */
[----:B------:R-:W-:-:S06]  /*6580*/  FMUL.FTZ R5, R5, 1 ;  /* 0x3f80000005057820 */ /* 0x000fcc0000410000 */
[----:B0-----:R-:W0:Y:S02]  /*6590*/  F2F.F64.F32 R4, R5 ;  /* 0x0000000500047310 */ /* 0x001e240000201800 */
[----:B0-----:R0:W-:Y:S01]  /*65a0*/  STG.E.128 desc[UR36][R2.64], R4 ;  /* 0x0000000402007986 */ /* 0x0011e2000c101d24 */
[----:B------:R-:W-:Y:S05]  /*65b0*/  BRA `(.L_x_4320) ;  /* 0x0000000000f47947 */ /* 0x000fea0003800000 */
.L_x_4339:
[----:B------:R-:W-:-:S09]  /*65c0*/  UISETP.NE.AND UP0, UPT, UR4, 0xf, UPT ;  /* 0x0000000f0400788c */ /* 0x000fd2000bf05270 */
[----:B------:R-:W-:Y:S05]  /*65d0*/  BRA.U !UP0, `(.L_x_4341) ;  /* 0x0000000108e87547 */ /* 0x000fea000b800000 */
[----:B------:R-:W-:-:S09]  /*65e0*/  UISETP.NE.AND UP0, UPT, UR4, 0x17, UPT ;  /* 0x000000170400788c */ /* 0x000fd2000bf05270 */
[----:B------:R-:W-:Y:S05]  /*65f0*/  BRA.U !UP0, `(.L_x_4342) ;  /* 0x0000000108907547 */ /* 0x000fea000b800000 */
[----:B------:R-:W-:-:S09]  /*6600*/  UISETP.NE.AND UP0, UPT, UR4, 0x18, UPT ;  /* 0x000000180400788c */ /* 0x000fd2000bf05270 */
[----:B------:R-:W-:Y:S05]  /*6610*/  BRA.U !UP0, `(.L_x_4343) ;  /* 0x0000000108447547 */ /* 0x000fea000b800000 */
.L_x_4319:
        /* <DEDUP_REMOVED lines=16> */
.L_x_4344:
[----:B------:R-:W-:Y:S05]  /*6720*/  BRA `(.L_x_4320) ;  /* 0x0000000000987947 */ /* 0x000fea0003800000 */
.L_x_4343:
[----:B-1----:R-:W-:Y:S01]  /*6730*/  SHF.L.U32 R7, R5, 0x10, RZ ;  /* 0x0000001005077819 */ /* 0x002fe200000006ff */
[----:B------:R-:W-:Y:S01]  /*6740*/  BSSY.RECONVERGENT B0, `(.L_x_4345) ;  /* 0x000000c000007945 */ /* 0x000fe20003800200 */
[----:B------:R-:W-:Y:S02]  /*6750*/  IMAD.MOV.U32 R0, RZ, RZ, 0x7f ;  /* 0x0000007fff007424 */ /* 0x000fe400078e00ff */
[----:B0-----:R-:W-:Y:S02]  /*6760*/  LOP3.LUT R4, R7, 0x7fffffff, RZ, 0xc0, !PT ;  /* 0x7fffffff07047812 */ /* 0x001fe400078ec0ff */
        /* <DEDUP_REMOVED lines=9> */
.L_x_4346:
[----:B------:R-:W-:Y:S05]  /*6800*/  BSYNC.RECONVERGENT B0 ;  /* 0x0000000000007941 */ /* 0x000fea0003800200 */
.L_x_4345:
[----:B------:R-:W-:-:S05]  /*6810*/  LOP3.LUT R5, R0, 0x80, R5, 0xf8, !PT ;  /* 0x0000008000057812 */ /* 0x000fca00078ef805 */
[----:B------:R3:W-:Y:S01]  /*6820*/  STG.E.U8 desc[UR36][R2.64], R5 ;  /* 0x0000000502007986 */ /* 0x0007e2000c101124 */
[----:B------:R-:W-:Y:S05]  /*6830*/  BRA `(.L_x_4320) ;  /* 0x0000000000547947 */ /* 0x000fea0003800000 */
.L_x_4342:
[----:B-1----:R-:W-:Y:S01]  /*6840*/  IMAD.U32 R5, R5, 0x10000, RZ ;  /* 0x0001000005057824 */ /* 0x002fe200078e00ff */
[----:B------:R-:W-:Y:S04]  /*6850*/  BSSY.RECONVERGENT B0, `(.L_x_4347) ;  /* 0x000000e000007945 */ /* 0x000fe80003800200 */
[----:B0-----:R-:W-:-:S04]  /*6860*/  LOP3.LUT R4, R5, 0x7fffffff, RZ, 0xc0, !PT ;  /* 0x7fffffff05047812 */ /* 0x001fc800078ec0ff */
        /* <DEDUP_REMOVED lines=9> */
.L_x_4348:
[----:B------:R-:W-:Y:S02]  /*6900*/  ISETP.GT.U32.AND P0, PT, R4, 0x7f800000, PT ;  /* 0x7f8000000400780c */ /* 0x000fe40003f04070 */
[----:B------:R-:W-:-:S04]  /*6910*/  MOV R0, 0x7f ;  /* 0x0000007f00007802 */ /* 0x000fc80000000f00 */
[----:B------:R-:W-:-:S07]  /*6920*/  SEL R0, R0, 0x7c, P0 ;  /* 0x0000007c00007807 */ /* 0x000fce0000000000 */
.L_x_4349:
[----:B------:R-:W-:Y:S05]  /*6930*/  BSYNC.RECONVERGENT B0 ;  /* 0x0000000000007941 */ /* 0x000fea0003800200 */
.L_x_4347:
[----:B------:R-:W-:-:S04]  /*6940*/  SHF.R.U32.HI R5, RZ, 0x18, R5 ;  /* 0x00000018ff057819 */ /* 0x000fc80000011605 */
[----:B------:R-:W-:-:S05]  /*6950*/  LOP3.LUT R5, R0, 0x80, R5, 0xf8, !PT ;  /* 0x0000008000057812 */ /* 0x000fca00078ef805 */
[----:B------:R2:W-:Y:S01]  /*6960*/  STG.E.U8 desc[UR36][R2.64], R5 ;  /* 0x0000000502007986 */ /* 0x0005e2000c101124 */
[----:B------:R-:W-:Y:S05]  /*6970*/  BRA `(.L_x_4320) ;  /* 0x0000000000047947 */ /* 0x000fea0003800000 */
.L_x_4341:
[----:B-1----:R1:W-:Y:S02]  /*6980*/  STG.E.U16 desc[UR36][R2.64], R5 ;  /* 0x0000000502007986 */ /* 0x0023e4000c101524 */
.L_x_4320:
[----:B------:R-:W-:-:S07]  /*6990*/  VIADD R17, R17, 0x80 ;  /* 0x0000008011117836 */ /* 0x000fce0000000000 */
.L_x_4280:
[----:B------:R-:W-:Y:S05]  /*69a0*/  BSYNC.RECONVERGENT B6 ;  /* 0x0000000000067941 */ /* 0x000fea0003800200 */
.L_x_4279:
        /* <DEDUP_REMOVED lines=307> */
.L_x_4352:
        /* <DEDUP_REMOVED lines=18> */
.L_x_4356:
[----:B------:R-:W2:Y:S02]  /*7e00*/  LDG.E.U8 R2, desc[UR36][R2.64] ;  /* 0x0000002402027981 */ /* 0x000ea4000c1e1100 */
[----:B--2---:R-:W-:-:S04]  /*7e10*/  I2FP.F32.U32 R0, R2 ;  /* 0x0000000200007245 */ /* 0x004fc80000201000 */
[----:B------:R-:W-:Y:S01]  /*7e20*/  F2FP.BF16.F32.PACK_AB R0, RZ, R0 ;  /* 0x00000000ff00723e */ /* 0x000fe200000010ff */
[----:B------:R-:W-:Y:S06]  /*7e30*/  BRA `(.L_x_4358) ;  /* 0x0000000c00a47947 */ /* 0x000fec0003800000 */
.L_x_4355:
        /* <DEDUP_REMOVED lines=10> */
.L_x_4360:
[----:B------:R-:W2:Y:S02]  /*7ee0*/  LDG.E R2, desc[UR36][R2.64] ;  /* 0x0000002402027981 */ /* 0x000ea4000c1e1900 */
[----:B--2---:R-:W-:-:S04]  /*7ef0*/  I2FP.F32.S32 R0, R2 ;  /* 0x0000000200007245 */ /* 0x004fc80000201400 */
[----:B------:R-:W-:Y:S01]  /*7f00*/  F2FP.BF16.F32.PACK_AB R0, RZ, R0 ;  /* 0x00000000ff00723e */ /* 0x000fe200000010ff */
[----:B------:R-:W-:Y:S06]  /*7f10*/  BRA `(.L_x_4358) ;  /* 0x0000000c006c7947 */ /* 0x000fec0003800000 */
.L_x_4359:
[----:B------:R-:W2:Y:S02]  /*7f20*/  LDG.E.U16 R2, desc[UR36][R2.64] ;  /* 0x0000002402027981 */ /* 0x000ea4000c1e1500 */
[----:B--2---:R-:W0:Y:S02]  /*7f30*/  I2F.S16 R0, R2 ;  /* 0x0000000200007306 */ /* 0x004e240000101400 */
[----:B0-----:R-:W-:Y:S01]  /*7f40*/  F2FP.BF16.F32.PACK_AB R0, RZ, R0 ;  /* 0x00000000ff00723e */ /* 0x001fe200000010ff */
[----:B------:R-:W-:Y:S06]  /*7f50*/  BRA `(.L_x_4358) ;  /* 0x0000000c005c7947 */ /* 0x000fec0003800000 */
.L_x_4354:
        /* <DEDUP_REMOVED lines=9> */
.L_x_4362:
[----:B------:R-:W2:Y:S02]  /*7ff0*/  LDG.E.U16 R0, desc[UR36][R2.64] ;  /* 0x0000002402007981 */ /* 0x000ea4000c1e1500 */
[----:B--2---:R-:W-:-:S05]  /*8000*/  HADD2.F32 R0, -RZ, R0.H0_H0 ;  /* 0x20000000ff007230 */ /* 0x004fca0000004100 */
[----:B------:R-:W-:Y:S01]  /*8010*/  F2FP.BF16.F32.PACK_AB R0, RZ, R0 ;  /* 0x00000000ff00723e */ /* 0x000fe200000010ff */
[----:B------:R-:W-:Y:S06]  /*8020*/  BRA `(.L_x_4358) ;  /* 0x0000000c00287947 */ /* 0x000fec0003800000 */
.L_x_4361:
        /* <DEDUP_REMOVED lines=9> */
.L_x_4364:
[----:B------:R-:W2:Y:S02]  /*80c0*/  LDG.E.U16 R2, desc[UR36][R2.64] ;  /* 0x0000002402027981 */ /* 0x000ea4000c1e1500 */
[----:B--2---:R-:W-:-:S05]  /*80d0*/  HADD2.F32 R0, -RZ, R2.H0_H0 ;  /* 0x20000002ff007230 */ /* 0x004fca0000004100 */
[----:B------:R-:W-:Y:S01]  /*80e0*/  F2FP.BF16.F32.PACK_AB R0, RZ, R0 ;  /* 0x00000000ff00723e */ /* 0x000fe200000010ff */
[----:B------:R-:W-:Y:S06]  /*80f0*/  BRA `(.L_x_4358) ;  /* 0x0000000800f47947 */ /* 0x000fec0003800000 */
.L_x_4363:
        /* <DEDUP_REMOVED lines=12> */
.L_x_4353:
        /* <DEDUP_REMOVED lines=13> */
.L_x_4367:
        /* <DEDUP_REMOVED lines=12> */
.L_x_4366:
        /* <DEDUP_REMOVED lines=27> */
.L_x_4369:
        /* <DEDUP_REMOVED lines=13> */
.L_x_4368:
[----:B------:R0:W5:Y:S01]  /*85d0*/  LDG.E.U16 R0, desc[UR36][R2.64] ;  /* 0x0000002402007981 */ /* 0x000162000c1e1500 */
[----:B------:R-:W-:Y:S05]  /*85e0*/  BRA `(.L_x_4358) ;  /* 0x0000000400b87947 */ /* 0x000fea0003800000 */
.L_x_4365:
        /* <DEDUP_REMOVED lines=12> */
.L_x_4372:
        /* <DEDUP_REMOVED lines=21> */
.L_x_4376:
[----:B------:R-:W-:Y:S05]  /*8800*/  BSYNC.RECONVERGENT B1 ;  /* 0x0000000000017941 */ /* 0x000fea0003800200 */
.L_x_4375:
[----:B------:R-:W-:Y:S01]  /*8810*/  IMAD.SHL.U32 R0, R0, 0x100000, RZ ;  /* 0x0010000000007824 */ /* 0x000fe200078e00ff */
[----:B------:R-:W-:-:S04]  /*8820*/  LEA R2, R2, 0x3b800000, 0x17 ;  /* 0x3b80000002027811 */ /* 0x000fc800078eb8ff */
[----:B------:R-:W-:-:S07]  /*8830*/  LOP3.LUT R0, R2, R0, R7, 0xfe, !PT ;  /* 0x0000000002007212 */ /* 0x000fce00078efe07 */
.L_x_4374:
[----:B------:R-:W-:Y:S05]  /*8840*/  BSYNC.RECONVERGENT B0 ;  /* 0x0000000000007941 */ /* 0x000fea0003800200 */
.L_x_4373:
[----:B------:R-:W-:Y:S01]  /*8850*/  F2FP.BF16.F32.PACK_AB R0, RZ, R0 ;  /* 0x00000000ff00723e */ /* 0x000fe200000010ff */
[----:B------:R-:W-:Y:S06]  /*8860*/  BRA `(.L_x_4358) ;  /* 0x0000000400187947 */ /* 0x000fec0003800000 */
.L_x_4371:
        /* <DEDUP_REMOVED lines=21> */
.L_x_4380:
[----:B------:R-:W-:Y:S05]  /*89c0*/  BSYNC.RECONVERGENT B1 ;  /* 0x0000000000017941 */ /* 0x000fea0003800200 */
.L_x_4379:
[----:B------:R-:W-:Y:S01]  /*89d0*/  IMAD.SHL.U32 R0, R0, 0x200000, RZ ;  /* 0x0020000000007824 */ /* 0x000fe200078e00ff */
[----:B------:R-:W-:-:S04]  /*89e0*/  LEA R2, R2, 0x37800000, 0x17 ;  /* 0x3780000002027811 */ /* 0x000fc800078eb8ff */
[----:B------:R-:W-:-:S07]  /*89f0*/  LOP3.LUT R0, R2, R0, R7, 0xfe, !PT ;  /* 0x0000000002007212 */ /* 0x000fce00078efe07 */
.L_x_4378:
[----:B------:R-:W-:Y:S05]  /*8a00*/  BSYNC.RECONVERGENT B0 ;  /* 0x0000000000007941 */ /* 0x000fea0003800200 */
.L_x_4377:
[----:B------:R-:W-:Y:S01]  /*8a10*/  F2FP.BF16.F32.PACK_AB R0, RZ, R0 ;  /* 0x00000000ff00723e */ /* 0x000fe200000010ff */
[----:B------:R-:W-:Y:S06]  /*8a20*/  BRA `(.L_x_4358) ;  /* 0x0000000000a87947 */ /* 0x000fec0003800000 */
.L_x_4370:
        /* <DEDUP_REMOVED lines=14> */
.L_x_4384:
[----:B------:R-:W-:Y:S05]  /*8b10*/  BSYNC.RECONVERGENT B0 ;  /* 0x0000000000007941 */ /* 0x000fea0003800200 */
.L_x_4383:
[----:B------:R-:W-:Y:S01]  /*8b20*/  F2FP.BF16.F32.PACK_AB R0, RZ, R0 ;  /* 0x00000000ff00723e */ /* 0x000fe200000010ff */
[----:B------:R-:W-:Y:S06]  /*8b30*/  BRA `(.L_x_4358) ;  /* 0x0000000000647947 */ /* 0x000fec0003800000 */
.L_x_4357:
        /* <DEDUP_REMOVED lines=16> */
.L_x_4385:
[----:B------:R-:W-:Y:S01]  /*8c40*/  PRMT R0, RZ, 0x7610, R0 ;  /* 0x00007610ff007816 */ /* 0x000fe20000000000 */
[----:B------:R-:W-:Y:S06]  /*8c50*/  BRA `(.L_x_4358) ;  /* 0x00000000001c7947 */ /* 0x000fec0003800000 */
.L_x_4382:
[----:B------:R-:W2:Y:S02]  /*8c60*/  LDG.E.64 R2, desc[UR36][R2.64] ;  /* 0x0000002402027981 */ /* 0x000ea4000c1e1b00 */
[----:B--2---:R-:W0:Y:S02]  /*8c70*/  I2F.U64 R0, R2 ;  /* 0x0000000200007312 */ /* 0x004e240000301000 */
[----:B0-----:R-:W-:Y:S01]  /*8c80*/  F2FP.BF16.F32.PACK_AB R0, RZ, R0 ;  /* 0x00000000ff00723e */ /* 0x001fe200000010ff */
[----:B------:R-:W-:Y:S06]  /*8c90*/  BRA `(.L_x_4358) ;  /* 0x00000000000c7947 */ /* 0x000fec0003800000 */
.L_x_4381:
[----:B------:R-:W2:Y:S02]  /*8ca0*/  LDG.E R2, desc[UR36][R2.64] ;  /* 0x0000002402027981 */ /* 0x000ea4000c1e1900 */
[----:B--2---:R-:W-:-:S04]  /*8cb0*/  I2FP.F32.U32 R0, R2 ;  /* 0x0000000200007245 */ /* 0x004fc80000201000 */
[----:B------:R-:W-:-:S07]  /*8cc0*/  F2FP.BF16.F32.PACK_AB R0, RZ, R0 ;  /* 0x00000000ff00723e */ /* 0x000fce00000010ff */
.L_x_4358:
        /* <DEDUP_REMOVED lines=52> */
.L_x_4389:
[----:B-1----:R-:W-:-:S06]  /*9010*/  IMAD.U32 R5, R5, 0x10000, RZ ;  /* 0x0001000005057824 */ /* 0x002fcc00078e00ff */
[----:B0-----:R-:W0:Y:S02]  /*9020*/  F2I.S64.TRUNC R4, R5 ;  /* 0x0000000500047311 */ /* 0x001e24000020d900 */
[----:B0-----:R0:W-:Y:S01]  /*9030*/  STG.E.U8 desc[UR36][R2.64], R4 ;  /* 0x0000000402007986 */ /* 0x0011e2000c101124 */
[----:B------:R-:W-:Y:S05]  /*9040*/  BRA `(.L_x_4391) ;  /* 0x0000000c006c7947 */ /* 0x000fea0003800000 */
.L_x_4388:
        /* <DEDUP_REMOVED lines=10> */
.L_x_4393:
[----:B-1----:R-:W-:-:S06]  /*90f0*/  SHF.L.U32 R5, R5, 0x10, RZ ;  /* 0x0000001005057819 */ /* 0x002fcc00000006ff */
[----:B------:R-:W1:Y:S02]  /*9100*/  F2I.FTZ.TRUNC.NTZ R5, R5 ;  /* 0x0000000500057305 */ /* 0x000e64000021f100 */
[----:B-1----:R3:W-:Y:S01]  /*9110*/  STG.E desc[UR36][R2.64], R5 ;  /* 0x0000000502007986 */ /* 0x0027e2000c101924 */
[----:B------:R-:W-:Y:S05]  /*9120*/  BRA `(.L_x_4391) ;  /* 0x0000000c00347947 */ /* 0x000fea0003800000 */
.L_x_4392:
[----:B-1----:R-:W-:-:S06]  /*9130*/  IMAD.U32 R5, R5, 0x10000, RZ ;  /* 0x0001000005057824 */ /* 0x002fcc00078e00ff */
[----:B------:R-:W1:Y:S02]  /*9140*/  F2I.FTZ.TRUNC.NTZ R5, R5 ;  /* 0x0000000500057305 */ /* 0x000e64000021f100 */
[----:B-1----:R1:W-:Y:S01]  /*9150*/  STG.E.U16 desc[UR36][R2.64], R5 ;  /* 0x0000000502007986 */ /* 0x0023e2000c101524 */
[----:B------:R-:W-:Y:S05]  /*9160*/  BRA `(.L_x_4391) ;  /* 0x0000000c00247947 */ /* 0x000fea0003800000 */
.L_x_4387:
        /* <DEDUP_REMOVED lines=9> */
.L_x_4395:
[----:B-1----:R-:W-:-:S04]  /*9200*/  SHF.L.U32 R0, R5, 0x10, RZ ;  /* 0x0000001005007819 */ /* 0x002fc800000006ff */
[----:B------:R-:W-:-:S05]  /*9210*/  F2FP.F16.F32.PACK_AB R0, RZ, R0 ;  /* 0x00000000ff00723e */ /* 0x000fca00000000ff */
[----:B------:R1:W-:Y:S01]  /*9220*/  STG.E.U16 desc[UR36][R2.64], R0 ;  /* 0x0000000002007986 */ /* 0x0003e2000c101524 */
[----:B------:R-:W-:Y:S05]  /*9230*/  BRA `(.L_x_4391) ;  /* 0x0000000800f07947 */ /* 0x000fea0003800000 */
.L_x_4394:
        /* <DEDUP_REMOVED lines=10> */
.L_x_4397:
[----:B-1----:R-:W-:-:S04]  /*92e0*/  SHF.L.U32 R5, R5, 0x10, RZ ;  /* 0x0000001005057819 */ /* 0x002fc800000006ff */
[----:B------:R-:W-:-:S04]  /*92f0*/  F2FP.F16.F32.PACK_AB R5, RZ, R5 ;  /* 0x00000005ff05723e */ /* 0x000fc800000000ff */
[----:B------:R-:W-:-:S05]  /*9300*/  PRMT R5, R5, 0x5410, RZ ;  /* 0x0000541005057816 */ /* 0x000fca00000000ff */
[----:B------:R1:W-:Y:S01]  /*9310*/  STG.E desc[UR36][R2.64], R5 ;  /* 0x0000000502007986 */ /* 0x0003e2000c101924 */
[----:B------:R-:W-:Y:S05]  /*9320*/  BRA `(.L_x_4391) ;  /* 0x0000000800b47947 */ /* 0x000fea0003800000 */
.L_x_4396:
[----:B01----:R-:W-:-:S04]  /*9330*/  IMAD.U32 R4, R5, 0x10000, RZ ;  /* 0x0001000005047824 */ /* 0x003fc800078e00ff */
[----:B------:R-:W-:-:S06]  /*9340*/  FMUL.FTZ R4, R4, 1 ;  /* 0x3f80000004047820 */ /* 0x000fcc0000410000 */
[----:B------:R-:W0:Y:S02]  /*9350*/  F2F.F64.F32 R4, R4 ;  /* 0x0000000400047310 */ /* 0x000e240000201800 */
[----:B0-----:R0:W-:Y:S01]  /*9360*/  STG.E.64 desc[UR36][R2.64], R4 ;  /* 0x0000000402007986 */ /* 0x0011e2000c101b24 */
[----:B------:R-:W-:Y:S05]  /*9370*/  BRA `(.L_x_4391) ;  /* 0x0000000800a07947 */ /* 0x000fea0003800000 */
.L_x_4386:
        /* <DEDUP_REMOVED lines=14> */
.L_x_4401:
        /* <DEDUP_REMOVED lines=18> */
.L_x_4404:
[----:B------:R-:W-:-:S04]  /*9580*/  SHF.R.U32.HI R5, RZ, 0x18, R5 ;  /* 0x00000018ff057819 */ /* 0x000fc80000011605 */
[----:B------:R-:W-:-:S07]  /*9590*/  LOP3.LUT R0, R0, 0x80, R5, 0xf8, !PT ;  /* 0x0000008000007812 */ /* 0x000fce00078ef805 */
.L_x_4403:
[----:B------:R-:W-:Y:S05]  /*95a0*/  BSYNC.RECONVERGENT B0 ;  /* 0x0000000000007941 */ /* 0x000fea0003800200 */
.L_x_4402:
[----:B------:R0:W-:Y:S01]  /*95b0*/  STG.E.U8 desc[UR36][R2.64], R0 ;  /* 0x0000000002007986 */ /* 0x0001e2000c101124 */
[----:B------:R-:W-:Y:S05]  /*95c0*/  BRA `(.L_x_4391) ;  /* 0x00000008000c7947 */ /* 0x000fea0003800000 */
.L_x_4400:
        /* <DEDUP_REMOVED lines=18> */
.L_x_4407:
[----:B------:R-:W-:-:S04]  /*96f0*/  SHF.R.U32.HI R5, RZ, 0x18, R5 ;  /* 0x00000018ff057819 */ /* 0x000fc80000011605 */
[----:B------:R-:W-:-:S07]  /*9700*/  LOP3.LUT R0, R0, 0x80, R5, 0xf8, !PT ;  /* 0x0000008000007812 */ /* 0x000fce00078ef805 */
.L_x_4406:
[----:B------:R-:W-:Y:S05]  /*9710*/  BSYNC.RECONVERGENT B0 ;  /* 0x0000000000007941 */ /* 0x000fea0003800200 */
.L_x_4405:
[----:B------:R0:W-:Y:S01]  /*9720*/  STG.E.U8 desc[UR36][R2.64], R0 ;  /* 0x0000000002007986 */ /* 0x0001e2000c101124 */
[----:B------:R-:W-:Y:S05]  /*9730*/  BRA `(.L_x_4391) ;  /* 0x0000000400b07947 */ /* 0x000fea0003800000 */
.L_x_4399:
        /* <DEDUP_REMOVED lines=22> */
.L_x_4409:
[----:B-1----:R-:W-:-:S06]  /*98a0*/  IMAD.U32 R5, R5, 0x10000, RZ ;  /* 0x0001000005057824 */ /* 0x002fcc00078e00ff */
[----:B0-----:R-:W0:Y:S02]  /*98b0*/  F2I.U64.TRUNC R4, R5 ;  /* 0x0000000500047311 */ /* 0x001e24000020d800 */
[----:B0-----:R0:W-:Y:S01]  /*98c0*/  STG.E.64 desc[UR36][R2.64], R4 ;  /* 0x0000000402007986 */ /* 0x0011e2000c101b24 */
[----:B------:R-:W-:Y:S05]  /*98d0*/  BRA `(.L_x_4391) ;  /* 0x0000000400487947 */ /* 0x000fea0003800000 */
.L_x_4408:
[----:B-1----:R-:W-:-:S06]  /*98e0*/  SHF.L.U32 R5, R5, 0x10, RZ ;  /* 0x0000001005057819 */ /* 0x002fcc00000006ff */
[----:B------:R-:W1:Y:S02]  /*98f0*/  F2I.FTZ.U32.TRUNC.NTZ R5, R5 ;  /* 0x0000000500057305 */ /* 0x000e64000021f000 */
[----:B-1----:R1:W-:Y:S01]  /*9900*/  STG.E desc[UR36][R2.64], R5 ;  /* 0x0000000502007986 */ /* 0x0023e2000c101924 */
[----:B------:R-:W-:Y:S05]  /*9910*/  BRA `(.L_x_4391) ;  /* 0x0000000400387947 */ /* 0x000fea0003800000 */
.L_x_4398:
        /* <DEDUP_REMOVED lines=11> */
.L_x_4411:
[----:B-1----:R-:W-:Y:S01]  /*99d0*/  IMAD.U32 R5, R5, 0x10000, RZ ;  /* 0x0001000005057824 */ /* 0x002fe200078e00ff */
[----:B------:R-:W-:-:S03]  /*99e0*/  CS2R R6, SRZ ;  /* 0x0000000000067805 */ /* 0x000fc6000001ff00 */
[----:B------:R-:W-:-:S06]  /*99f0*/  FMUL.FTZ R5, R5, 1 ;  /* 0x3f80000005057820 */ /* 0x000fcc0000410000 */
[----:B0-----:R-:W0:Y:S02]  /*9a00*/  F2F.F64.F32 R4, R5 ;  /* 0x0000000500047310 */ /* 0x001e240000201800 */
[----:B0-----:R0:W-:Y:S01]  /*9a10*/  STG.E.128 desc[UR36][R2.64], R4 ;  /* 0x0000000402007986 */ /* 0x0011e2000c101d24 */
[----:B------:R-:W-:Y:S05]  /*9a20*/  BRA `(.L_x_4391) ;  /* 0x0000000000f47947 */ /* 0x000fea0003800000 */
.L_x_4410:
[----:B------:R-:W-:-:S09]  /*9a30*/  UISETP.NE.AND UP0, UPT, UR4, 0xf, UPT ;  /* 0x0000000f0400788c */ /* 0x000fd2000bf05270 */
[----:B------:R-:W-:Y:S05]  /*9a40*/  BRA.U !UP0, `(.L_x_4412) ;  /* 0x0000000108e87547 */ /* 0x000fea000b800000 */
[----:B------:R-:W-:-:S09]  /*9a50*/  UISETP.NE.AND UP0, UPT, UR4, 0x17, UPT ;  /* 0x000000170400788c */ /* 0x000fd2000bf05270 */
[----:B------:R-:W-:Y:S05]  /*9a60*/  BRA.U !UP0, `(.L_x_4413) ;  /* 0x0000000108907547 */ /* 0x000fea000b800000 */
[----:B------:R-:W-:-:S09]  /*9a70*/  UISETP.NE.AND UP0, UPT, UR4, 0x18, UPT ;  /* 0x000000180400788c */ /* 0x000fd2000bf05270 */
[----:B------:R-:W-:Y:S05]  /*9a80*/  BRA.U !UP0, `(.L_x_4414) ;  /* 0x0000000108447547 */ /* 0x000fea000b800000 */
.L_x_4390:
        /* <DEDUP_REMOVED lines=16> */
.L_x_4415:
[----:B------:R-:W-:Y:S05]  /*9b90*/  BRA `(.L_x_4391) ;  /* 0x0000000000987947 */ /* 0x000fea0003800000 */
.L_x_4414:
        /* <DEDUP_REMOVED lines=13> */
.L_x_4417:
[----:B------:R-:W-:Y:S05]  /*9c70*/  BSYNC.RECONVERGENT B0 ;  /* 0x0000000000007941 */ /* 0x000fea0003800200 */
.L_x_4416:
[----:B------:R-:W-:-:S05]  /*9c80*/  LOP3.LUT R5, R0, 0x80, R5, 0xf8, !PT ;  /* 0x0000008000057812 */ /* 0x000fca00078ef805 */
[----:B------:R0:W-:Y:S01]  /*9c90*/  STG.E.U8 desc[UR36][R2.64], R5 ;  /* 0x0000000502007986 */ /* 0x0001e2000c101124 */
[----:B------:R-:W-:Y:S05]  /*9ca0*/  BRA `(.L_x_4391) ;  /* 0x0000000000547947 */ /* 0x000fea0003800000 */
.L_x_4413:
        /* <DEDUP_REMOVED lines=12> */
.L_x_4419:
[----:B------:R-:W-:Y:S02]  /*9d70*/  ISETP.GT.U32.AND P0, PT, R4, 0x7f800000, PT ;  /* 0x7f8000000400780c */ /* 0x000fe40003f04070 */
[----:B------:R-:W-:-:S04]  /*9d80*/  MOV R0, 0x7f ;  /* 0x0000007f00007802 */ /* 0x000fc80000000f00 */
[----:B------:R-:W-:-:S07]  /*9d90*/  SEL R0, R0, 0x7c, P0 ;  /* 0x0000007c00007807 */ /* 0x000fce0000000000 */
.L_x_4420:
[----:B------:R-:W-:Y:S05]  /*9da0*/  BSYNC.RECONVERGENT B0 ;  /* 0x0000000000007941 */ /* 0x000fea0003800200 */
.L_x_4418:
[----:B------:R-:W-:-:S04]  /*9db0*/  SHF.R.U32.HI R5, RZ, 0x18, R5 ;  /* 0x00000018ff057819 */ /* 0x000fc80000011605 */
[----:B------:R-:W-:-:S05]  /*9dc0*/  LOP3.LUT R5, R0, 0x80, R5, 0xf8, !PT ;  /* 0x0000008000057812 */ /* 0x000fca00078ef805 */
[----:B------:R0:W-:Y:S01]  /*9dd0*/  STG.E.U8 desc[UR36][R2.64], R5 ;  /* 0x0000000502007986 */ /* 0x0001e2000c101124 */
[----:B------:R-:W-:Y:S05]  /*9de0*/  BRA `(.L_x_4391) ;  /* 0x0000000000047947 */ /* 0x000fea0003800000 */
.L_x_4412:
[----:B-1----:R1:W-:Y:S02]  /*9df0*/  STG.E.U16 desc[UR36][R2.64], R5 ;  /* 0x0000000502007986 */ /* 0x0023e4000c101524 */
.L_x_4391:
[----:B------:R-:W-:-:S07]  /*9e00*/  VIADD R17, R17, 0x80 ;  /* 0x0000008011117836 */ /* 0x000fce0000000000 */
.L_x_4351:
[----:B------:R-:W-:Y:S05]  /*9e10*/  BSYNC.RECONVERGENT B6 ;  /* 0x0000000000067941 */ /* 0x000fea0003800200 */
.L_x_4350:
[----:B------:R-:W5:Y:S02]  /*9e20*/  LDCU UR4, c[0x0][0x380] ;  /* 0x00007000ff0477ac */ /* 0x000f640008000800 */
[----:B-----5:R-:W-:-:S13]  /*9e30*/  ISETP.GE.AND P0, PT, R17, UR4, PT ;  /* 0x0000000411007c0c */ /* 0x020fda000bf06270 */
[----:B------:R-:W-:Y:S05]  /*9e40*/  @P0 EXIT ;  /* 0x000000000000094d */ /* 0x000fea0003800000 */
        /* <DEDUP_REMOVED lines=303> */
.L_x_4421:
[----:B------:R-:W2:Y:S01]  /*b140*/  LDCU.128 UR8, c[0x0][0x580] ;  /* 0x0000b000ff0877ac */ /* 0x000ea20008000c00 */
[----:B------:R-:W-:-:S04]  /*b150*/  UPRMT UR4, UR41, 0x9910, URZ ;  /* 0x0000991029047896 */ /* 0x000fc800080000ff */
[----:B------:R-:W-:Y:S01]  /*b160*/  UISETP.GT.AND UP0, UPT, UR4, 0x9, UPT ;  /* 0x000000090400788c */ /* 0x000fe2000bf04270 */
[----:B--234-:R-:W-:Y:S02]  /*b170*/  IADD3 R2, P1, PT, R0, UR10, RZ ;  /* 0x0000000a00027c10 */ /* 0x01cfe4000ff3e0ff */
[----:B------:R-:W-:-:S03]  /*b180*/  IADD3 R16, P0, PT, R16, UR8, RZ ;  /* 0x0000000810107c10 */ /* 0x000fc6000ff1e0ff */
        /* <DEDUP_REMOVED lines=15> */
.L_x_4425:
[----:B------:R-:W2:Y:S02]  /*b280*/  LDG.E.U8 R2, desc[UR36][R2.64] ;  /* 0x0000002402027981 */ /* 0x000ea4000c1e1100 */
[----:B--2---:R-:W-:-:S04]  /*b290*/  I2FP.F32.U32 R0, R2 ;  /* 0x0000000200007245 */ /* 0x004fc80000201000 */
[----:B------:R-:W-:Y:S01]  /*b2a0*/  F2FP.BF16.F32.PACK_AB R0, RZ, R0 ;  /* 0x00000000ff00723e */ /* 0x000fe200000010ff */
[----:B------:R-:W-:Y:S06]  /*b2b0*/  BRA `(.L_x_4427) ;  /* 0x0000000c00a47947 */ /* 0x000fec0003800000 */
.L_x_4424:
        /* <DEDUP_REMOVED lines=10> */
.L_x_4429:
[----:B------:R-:W2:Y:S02]  /*b360*/  LDG.E R2, desc[UR36][R2.64] ;  /* 0x0000002402027981 */ /* 0x000ea4000c1e1900 */
[----:B--2---:R-:W-:-:S04]  /*b370*/  I2FP.F32.S32 R0, R2 ;  /* 0x0000000200007245 */ /* 0x004fc80000201400 */
[----:B------:R-:W-:Y:S01]  /*b380*/  F2FP.BF16.F32.PACK_AB R0, RZ, R0 ;  /* 0x00000000ff00723e */ /* 0x000fe200000010ff */
[----:B------:R-:W-:Y:S06]  /*b390*/  BRA `(.L_x_4427) ;  /* 0x0000000c006c7947 */ /* 0x000fec0003800000 */
.L_x_4428:
[----:B------:R-:W2:Y:S02]  /*b3a0*/  LDG.E.U16 R2, desc[UR36][R2.64] ;  /* 0x0000002402027981 */ /* 0x000ea4000c1e1500 */
[----:B--2---:R-:W0:Y:S02]  /*b3b0*/  I2F.S16 R0, R2 ;  /* 0x0000000200007306 */ /* 0x004e240000101400 */
[----:B0-----:R-:W-:Y:S01]  /*b3c0*/  F2FP.BF16.F32.PACK_AB R0, RZ, R0 ;  /* 0x00000000ff00723e */ /* 0x001fe200000010ff */
[----:B------:R-:W-:Y:S06]  /*b3d0*/  BRA `(.L_x_4427) ;  /* 0x0000000c005c7947 */ /* 0x000fec0003800000 */
.L_x_4423:
        /* <DEDUP_REMOVED lines=9> */
.L_x_4431:
[----:B------:R-:W2:Y:S02]  /*b470*/  LDG.E.U16 R0, desc[UR36][R2.64] ;  /* 0x0000002402007981 */ /* 0x000ea4000c1e1500 */
[----:B--2---:R-:W-:-:S05]  /*b480*/  HADD2.F32 R0, -RZ, R0.H0_H0 ;  /* 0x20000000ff007230 */ /* 0x004fca0000004100 */
[----:B------:R-:W-:Y:S01]  /*b490*/  F2FP.BF16.F32.PACK_AB R0, RZ, R0 ;  /* 0x00000000ff00723e */ /* 0x000fe200000010ff */
[----:B------:R-:W-:Y:S06]  /*b4a0*/  BRA `(.L_x_4427) ;  /* 0x0000000c00287947 */ /* 0x000fec0003800000 */
.L_x_4430:
        /* <DEDUP_REMOVED lines=9> */
.L_x_4433:
[----:B------:R-:W2:Y:S02]  /*b540*/  LDG.E.U16 R2, desc[UR36][R2.64] ;  /* 0x0000002402027981 */ /* 0x000ea4000c1e1500 */
[----:B--2---:R-:W-:-:S05]  /*b550*/  HADD2.F32 R0, -RZ, R2.H0_H0 ;  /* 0x20000002ff007230 */ /* 0x004fca0000004100 */
[----:B------:R-:W-:Y:S01]  /*b560*/  F2FP.BF16.F32.PACK_AB R0, RZ, R0 ;  /* 0x00000000ff00723e */ /* 0x000fe200000010ff */
[----:B------:R-:W-:Y:S06]  /*b570*/  BRA `(.L_x_4427) ;  /* 0x0000000800f47947 */ /* 0x000fec0003800000 */
.L_x_4432:
        /* <DEDUP_REMOVED lines=12> */
.L_x_4422:
        /* <DEDUP_REMOVED lines=13> */
.L_x_4436:
        /* <DEDUP_REMOVED lines=12> */
.L_x_4435:
        /* <DEDUP_REMOVED lines=27> */
.L_x_4438:
        /* <DEDUP_REMOVED lines=13> */
.L_x_4437:
[----:B------:R0:W5:Y:S01]  /*ba50*/  LDG.E.U16 R0, desc[UR36][R2.64] ;  /* 0x0000002402007981 */ /* 0x000162000c1e1500 */
[----:B------:R-:W-:Y:S05]  /*ba60*/  BRA `(.L_x_4427) ;  /* 0x0000000400b87947 */ /* 0x000fea0003800000 */
.L_x_4434:
        /* <DEDUP_REMOVED lines=12> */
.L_x_4441:
        /* <DEDUP_REMOVED lines=21> */
.L_x_4445:
[----:B------:R-:W-:Y:S05]  /*bc80*/  BSYNC.RECONVERGENT B1 ;  /* 0x0000000000017941 */ /* 0x000fea0003800200 */
.L_x_4444:
[----:B------:R-:W-:Y:S01]  /*bc90*/  IMAD.SHL.U32 R0, R0, 0x100000, RZ ;  /* 0x0010000000007824 */ /* 0x000fe200078e00ff */
[----:B------:R-:W-:-:S04]  /*bca0*/  LEA R2, R2, 0x3b800000, 0x17 ;  /* 0x3b80000002027811 */ /* 0x000fc800078eb8ff */
[----:B------:R-:W-:-:S07]  /*bcb0*/  LOP3.LUT R0, R2, R0, R7, 0xfe, !PT ;  /* 0x0000000002007212 */ /* 0x000fce00078efe07 */
.L_x_4443:
[----:B------:R-:W-:Y:S05]  /*bcc0*/  BSYNC.RECONVERGENT B0 ;  /* 0x0000000000007941 */ /* 0x000fea0003800200 */
.L_x_4442:
[----:B------:R-:W-:Y:S01]  /*bcd0*/  F2FP.BF16.F32.PACK_AB R0, RZ, R0 ;  /* 0x00000000ff00723e */ /* 0x000fe200000010ff */
[----:B------:R-:W-:Y:S06]  /*bce0*/  BRA `(.L_x_4427) ;  /* 0x0000000400187947 */ /* 0x000fec0003800000 */
.L_x_4440:
        /* <DEDUP_REMOVED lines=21> */
.L_x_4449:
[----:B------:R-:W-:Y:S05]  /*be40*/  BSYNC.RECONVERGENT B1 ;  /* 0x0000000000017941 */ /* 0x000fea0003800200 */
.L_x_4448:
[----:B------:R-:W-:Y:S02]  /*be50*/  SHF.L.U32 R0, R0, 0x15, RZ ;  /* 0x0000001500007819 */ /* 0x000fe400000006ff */
[----:B------:R-:W-:-:S04]  /*be60*/  LEA R2, R2, 0x37800000, 0x17 ;  /* 0x3780000002027811 */ /* 0x000fc800078eb8ff */
[----:B------:R-:W-:-:S07]  /*be70*/  LOP3.LUT R0, R2, R0, R7, 0xfe, !PT ;  /* 0x0000000002007212 */ /* 0x000fce00078efe07 */
.L_x_4447:
[----:B------:R-:W-:Y:S05]  /*be80*/  BSYNC.RECONVERGENT B0 ;  /* 0x0000000000007941 */ /* 0x000fea0003800200 */
.L_x_4446:
[----:B------:R-:W-:Y:S01]  /*be90*/  F2FP.BF16.F32.PACK_AB R0, RZ, R0 ;  /* 0x00000000ff00723e */ /* 0x000fe200000010ff */
[----:B------:R-:W-:Y:S06]  /*bea0*/  BRA `(.L_x_4427) ;  /* 0x0000000000a87947 */ /* 0x000fec0003800000 */
.L_x_4439:
        /* <DEDUP_REMOVED lines=14> */
.L_x_4453:
[----:B------:R-:W-:Y:S05]  /*bf90*/  BSYNC.RECONVERGENT B0 ;  /* 0x0000000000007941 */ /* 0x000fea0003800200 */
.L_x_4452:
[----:B------:R-:W-:Y:S01]  /*bfa0*/  F2FP.BF16.F32.PACK_AB R0, RZ, R0 ;  /* 0x00000000ff00723e */ /* 0x000fe200000010ff */
[----:B------:R-:W-:Y:S06]  /*bfb0*/  BRA `(.L_x_4427) ;  /* 0x0000000000647947 */ /* 0x000fec0003800000 */
.L_x_4426:
        /* <DEDUP_REMOVED lines=16> */
.L_x_4454:
[----:B------:R-:W-:Y:S01]  /*c0c0*/  PRMT R0, RZ, 0x7610, R0 ;  /* 0x00007610ff007816 */ /* 0x000fe20000000000 */
[----:B------:R-:W-:Y:S06]  /*c0d0*/  BRA `(.L_x_4427) ;  /* 0x00000000001c7947 */ /* 0x000fec0003800000 */
.L_x_4451:
[----:B------:R-:W2:Y:S02]  /*c0e0*/  LDG.E.64 R2, desc[UR36][R2.64] ;  /* 0x0000002402027981 */ /* 0x000ea4000c1e1b00 */
[----:B--2---:R-:W0:Y:S02]  /*c0f0*/  I2F.U64 R0, R2 ;  /* 0x0000000200007312 */ /* 0x004e240000301000 */
[----:B0-----:R-:W-:Y:S01]  /*c100*/  F2FP.BF16.F32.PACK_AB R0, RZ, R0 ;  /* 0x00000000ff00723e */ /* 0x001fe200000010ff */
[----:B------:R-:W-:Y:S06]  /*c110*/  BRA `(.L_x_4427) ;  /* 0x00000000000c7947 */ /* 0x000fec0003800000 */
.L_x_4450:
[----:B------:R-:W2:Y:S02]  /*c120*/  LDG.E R2, desc[UR36][R2.64] ;  /* 0x0000002402027981 */ /* 0x000ea4000c1e1900 */
[----:B--2---:R-:W-:-:S04]  /*c130*/  I2FP.F32.U32 R0, R2 ;  /* 0x0000000200007245 */ /* 0x004fc80000201000 */
[----:B------:R-:W-:-:S07]  /*c140*/  F2FP.BF16.F32.PACK_AB R0, RZ, R0 ;  /* 0x00000000ff00723e */ /* 0x000fce00000010ff */
.L_x_4427:
[----:B-----5:R-:W-:Y:S01]  /*c150*/  IMAD.U32 R5, R0, 0x10000, RZ ;  /* 0x0001000000057824 */ /* 0x020fe200078e00ff */
[----:B------:R-:W-:Y:S01]  /*c160*/  UPRMT UR4, UR42, 0x9910, URZ ;  /* 0x000099102a047896 */ /* 0x000fe200080000ff */
[----:B------:R-:W-:Y:S02]  /*c170*/  IMAD.MOV.U32 R9, RZ, RZ, 0x3e800000 ;  /* 0x3e800000ff097424 */ /* 0x000fe400078e00ff */
[----:B------:R-:W-:Y:S01]  /*c180*/  FMUL.FTZ R0, R5, 1.4426950216293334961 ;  /* 0x3fb8aa3b05007820 */ /* 0x000fe20000410000 */
[----:B------:R-:W-:Y:S01]  /*c190*/  IMAD.MOV.U32 R6, RZ, RZ, 0x3d39bf78 ;  /* 0x3d39bf78ff067424 */ /* 0x000fe200078e00ff */
[----:B------:R-:W-:Y:S02]  /*c1a0*/  UISETP.GT.AND UP0, UPT, UR4, 0x9, UPT ;  /* 0x000000090400788c */ /* 0x000fe4000bf04270 */
        /* <DEDUP_REMOVED lines=25> */
[----:B------:R-:W-:-:S04]  /*c340*/  @P0 FSETP.NEU.FTZ.AND P1, PT, R7, RZ, PT ;  /* 0x000000ff0700020b */ /* 0x000fc80003f3d000 */
[----:B------:R-:W-:-:S06]  /*c350*/  @P0 FSEL R2, R2, -RZ, P1 ;  /* 0x800000ff02020208 */ /* 0x000fcc0000800000 */
[----:B------:R-:W0:Y:S02]  /*c360*/  MUFU.TANH R2, R2 ;  /* 0x0000000200027308 */ /* 0x000e240000002400 */
[----:B0-----:R-:W-:-:S06]  /*c370*/  FMUL.FTZ R0, R5, R2 ;  /* 0x0000000205007220 */ /* 0x001fcc0000410000 */
        /* <DEDUP_REMOVED lines=14> */
.L_x_4458:
[----:B-1----:R-:W-:-:S06]  /*c460*/  SHF.L.U32 R3, R3, 0x10, RZ ;  /* 0x0000001003037819 */ /* 0x002fcc00000006ff */
[----:B------:R-:W1:Y:S02]  /*c470*/  F2I.S64.TRUNC R2, R3 ;  /* 0x0000000300027311 */ /* 0x000e64000020d900 */
[----:B-1----:R-:W-:Y:S01]  /*c480*/  STG.E.U8 desc[UR36][R16.64], R2 ;  /* 0x0000000210007986 */ /* 0x002fe2000c101124 */
[----:B------:R-:W-:Y:S05]  /*c490*/  EXIT ;  /* 0x000000000000794d */ /* 0x000fea0003800000 */
.L_x_4457:
        /* <DEDUP_REMOVED lines=10> */
.L_x_4461:
[----:B-1----:R-:W-:-:S06]  /*c540*/  SHF.L.U32 R3, R3, 0x10, RZ ;  /* 0x0000001003037819 */ /* 0x002fcc00000006ff */
[----:B------:R-:W1:Y:S02]  /*c550*/  F2I.FTZ.TRUNC.NTZ R3, R3 ;  /* 0x0000000300037305 */ /* 0x000e64000021f100 */
[----:B-1----:R-:W-:Y:S01]  /*c560*/  STG.E desc[UR36][R16.64], R3 ;  /* 0x0000000310007986 */ /* 0x002fe2000c101924 */
[----:B------:R-:W-:Y:S05]  /*c570*/  EXIT ;  /* 0x000000000000794d */ /* 0x000fea0003800000 */
.L_x_4460:
[----:B-1----:R-:W-:-:S06]  /*c580*/  IMAD.U32 R3, R3, 0x10000, RZ ;  /* 0x0001000003037824 */ /* 0x002fcc00078e00ff */
[----:B------:R-:W1:Y:S02]  /*c590*/  F2I.FTZ.TRUNC.NTZ R3, R3 ;  /* 0x0000000300037305 */ /* 0x000e64000021f100 */
[----:B-1----:R-:W-:Y:S01]  /*c5a0*/  STG.E.U16 desc[UR36][R16.64], R3 ;  /* 0x0000000310007986 */ /* 0x002fe2000c101524 */
[----:B------:R-:W-:Y:S05]  /*c5b0*/  EXIT ;  /* 0x000000000000794d */ /* 0x000fea0003800000 */
.L_x_4456:
[----:B------:R-:W-:-:S09]  /*c5c0*/  UISETP.GT.AND UP0, UPT, UR4, 0x6, UPT ;  /* 0x000000060400788c */ /* 0x000fd2000bf04270 */
[----:B------:R-:W-:Y:S05]  /*c5d0*/  BRA.U UP0, `(.L_x_4462) ;  /* 0x00000001002c7547 */ /* 0x000fea000b800000 */
[----:B------:R-:W-:-:S09]  /*c5e0*/  UISETP.NE.AND UP0, UPT, UR4, 0x5, UPT ;  /* 0x000000050400788c */ /* 0x000fd2000bf05270 */
[----:B------:R-:W-:Y:S05]  /*c5f0*/  BRA.U !UP0, `(.L_x_4463) ;  /* 0x0000000108147547 */ /* 0x000fea000b800000 */
[----:B------:R-:W-:-:S09]  /*c600*/  UISETP.NE.AND UP0, UPT, UR4, 0x6, UPT ;  /* 0x000000060400788c */ /* 0x000fd2000bf05270 */
[----:B------:R-:W-:Y:S05]  /*c610*/  BRA.U UP0, `(.L_x_4459) ;  /* 0x0000000900307547 */ /* 0x000fea000b800000 */
[----:B-1----:R-:W-:-:S05]  /*c620*/  SHF.L.U32 R3, R3, 0x10, RZ ;  /* 0x0000001003037819 */ /* 0x002fca00000006ff */
[----:B------:R-:W-:Y:S01]  /*c630*/  STG.E desc[UR36][R16.64], R3 ;  /* 0x0000000310007986 */ /* 0x000fe2000c101924 */
[----:B------:R-:W-:Y:S05]  /*c640*/  EXIT ;  /* 0x000000000000794d */ /* 0x000fea0003800000 */
.L_x_4463:
[----:B01----:R-:W-:-:S05]  /*c650*/  IMAD.U32 R0, R3, 0x10000, RZ ;  /* 0x0001000003007824 */ /* 0x003fca00078e00ff */
[----:B------:R-:W-:-:S05]  /*c660*/  F2FP.F16.F32.PACK_AB R0, RZ, R0 ;  /* 0x00000000ff00723e */ /* 0x000fca00000000ff */
[----:B------:R-:W-:Y:S01]  /*c670*/  STG.E.U16 desc[UR36][R16.64], R0 ;  /* 0x0000000010007986 */ /* 0x000fe2000c101524 */
[----:B------:R-:W-:Y:S05]  /*c680*/  EXIT ;  /* 0x000000000000794d */ /* 0x000fea0003800000 */
.L_x_4462:
        /* <DEDUP_REMOVED lines=10> */
.L_x_4465:
[----:B-1----:R-:W-:-:S04]  /*c730*/  SHF.L.U32 R3, R3, 0x10, RZ ;  /* 0x0000001003037819 */ /* 0x002fc800000006ff */
[----:B------:R-:W-:-:S04]  /*c740*/  F2FP.F16.F32.PACK_AB R3, RZ, R3 ;  /* 0x00000003ff03723e */ /* 0x000fc800000000ff */
[----:B------:R-:W-:-:S05]  /*c750*/  PRMT R3, R3, 0x5410, RZ ;  /* 0x0000541003037816 */ /* 0x000fca00000000ff */
[----:B------:R-:W-:Y:S01]  /*c760*/  STG.E desc[UR36][R16.64], R3 ;  /* 0x0000000310007986 */ /* 0x000fe2000c101924 */
[----:B------:R-:W-:Y:S05]  /*c770*/  EXIT ;  /* 0x000000000000794d */ /* 0x000fea0003800000 */
.L_x_4464:
[----:B-1----:R-:W-:-:S04]  /*c780*/  IMAD.U32 R2, R3, 0x10000, RZ ;  /* 0x0001000003027824 */ /* 0x002fc800078e00ff */
[----:B------:R-:W-:-:S06]  /*c790*/  FMUL.FTZ R2, R2, 1 ;  /* 0x3f80000002027820 */ /* 0x000fcc0000410000 */
[----:B------:R-:W1:Y:S02]  /*c7a0*/  F2F.F64.F32 R2, R2 ;  /* 0x0000000200027310 */ /* 0x000e640000201800 */
[----:B-1----:R-:W-:Y:S01]  /*c7b0*/  STG.E.64 desc[UR36][R16.64], R2 ;  /* 0x0000000210007986 */ /* 0x002fe2000c101b24 */
[----:B------:R-:W-:Y:S05]  /*c7c0*/  EXIT ;  /* 0x000000000000794d */ /* 0x000fea0003800000 */
.L_x_4455:
        /* <DEDUP_REMOVED lines=14> */
.L_x_4469:
[----:B-1----:R-:W-:Y:S01]  /*c8b0*/  IMAD.U32 R3, R3, 0x10000, RZ ;  /* 0x0001000003037824 */ /* 0x002fe200078e00ff */
[----:B------:R-:W-:Y:S01]  /*c8c0*/  BSSY.RECONVERGENT B0, `(.L_x_4470) ;  /* 0x0000013000007945 */ /* 0x000fe20003800200 */
[----:B------:R-:W-:-:S03]  /*c8d0*/  HFMA2 R8, -RZ, RZ, 0, 7.62939453125e-06 ;  /* 0x00000080ff087431 */ /* 0x000fc600000001ff */
        /* <DEDUP_REMOVED lines=14> */
.L_x_4472:
[----:B------:R-:W-:-:S04]  /*c9c0*/  SHF.R.U32.HI R3, RZ, 0x18, R3 ;  /* 0x00000018ff037819 */ /* 0x000fc80000011603 */
[----:B------:R-:W-:-:S04]  /*c9d0*/  LOP3.LUT R0, R0, 0x80, R3, 0xf8, !PT ;  /* 0x0000008000007812 */ /* 0x000fc800078ef803 */
[----:B------:R-:W-:-:S07]  /*c9e0*/  PRMT R8, R0, 0x7610, R8 ;  /* 0x0000761000087816 */ /* 0x000fce0000000008 */
.L_x_4471:
[----:B------:R-:W-:Y:S05]  /*c9f0*/  BSYNC.RECONVERGENT B0 ;  /* 0x0000000000007941 */ /* 0x000fea0003800200 */
.L_x_4470:
[----:B------:R-:W-:Y:S01]  /*ca00*/  STG.E.U8 desc[UR36][R16.64], R8 ;  /* 0x0000000810007986 */ /* 0x000fe2000c101124 */
[----:B------:R-:W-:Y:S05]  /*ca10*/  EXIT ;  /* 0x000000000000794d */ /* 0x000fea0003800000 */
.L_x_4468:
        /* <DEDUP_REMOVED lines=17> */
.L_x_4475:
[----:B------:R-:W-:-:S04]  /*cb30*/  SHF.R.U32.HI R3, RZ, 0x18, R3 ;  /* 0x00000018ff037819 */ /* 0x000fc80000011603 */
[----:B------:R-:W-:-:S04]  /*cb40*/  LOP3.LUT R0, R0, 0x80, R3, 0xf8, !PT ;  /* 0x0000008000007812 */ /* 0x000fc800078ef803 */
[----:B------:R-:W-:-:S07]  /*cb50*/  PRMT R8, R0, 0x7610, R8 ;  /* 0x0000761000087816 */ /* 0x000fce0000000008 */
.L_x_4474:
[----:B------:R-:W-:Y:S05]  /*cb60*/  BSYNC.RECONVERGENT B0 ;  /* 0x0000000000007941 */ /* 0x000fea0003800200 */
.L_x_4473:
[----:B------:R-:W-:Y:S01]  /*cb70*/  STG.E.U8 desc[UR36][R16.64], R8 ;  /* 0x0000000810007986 */ /* 0x000fe2000c101124 */
[----:B------:R-:W-:Y:S05]  /*cb80*/  EXIT ;  /* 0x000000000000794d */ /* 0x000fea0003800000 */
.L_x_4467:
        /* <DEDUP_REMOVED lines=22> */
.L_x_4477:
[----:B-1----:R-:W-:-:S06]  /*ccf0*/  SHF.L.U32 R3, R3, 0x10, RZ ;  /* 0x0000001003037819 */ /* 0x002fcc00000006ff */
[----:B------:R-:W1:Y:S02]  /*cd00*/  F2I.U64.TRUNC R2, R3 ;  /* 0x0000000300027311 */ /* 0x000e64000020d800 */
[----:B-1----:R-:W-:Y:S01]  /*cd10*/  STG.E.64 desc[UR36][R16.64], R2 ;  /* 0x0000000210007986 */ /* 0x002fe2000c101b24 */
[----:B------:R-:W-:Y:S05]  /*cd20*/  EXIT ;  /* 0x000000000000794d */ /* 0x000fea0003800000 */
.L_x_4476:
[----:B-1----:R-:W-:-:S06]  /*cd30*/  IMAD.U32 R3, R3, 0x10000, RZ ;  /* 0x0001000003037824 */ /* 0x002fcc00078e00ff */
[----:B------:R-:W1:Y:S02]  /*cd40*/  F2I.FTZ.U32.TRUNC.NTZ R3, R3 ;  /* 0x0000000300037305 */ /* 0x000e64000021f000 */
[----:B-1----:R-:W-:Y:S01]  /*cd50*/  STG.E desc[UR36][R16.64], R3 ;  /* 0x0000000310007986 */ /* 0x002fe2000c101924 */
[----:B------:R-:W-:Y:S05]  /*cd60*/  EXIT ;  /* 0x000000000000794d */ /* 0x000fea0003800000 */
.L_x_4466:
        /* <DEDUP_REMOVED lines=11> */
.L_x_4479:
[----:B-1----:R-:W-:Y:S01]  /*ce20*/  IMAD.U32 R3, R3, 0x10000, RZ ;  /* 0x0001000003037824 */ /* 0x002fe200078e00ff */
[----:B------:R-:W-:-:S03]  /*ce30*/  CS2R R6, SRZ ;  /* 0x0000000000067805 */ /* 0x000fc6000001ff00 */
[----:B------:R-:W-:-:S04]  /*ce40*/  FMUL.FTZ R3, R3, 1 ;  /* 0x3f80000003037820 */ /* 0x000fc80000410000 */
[----:B------:R-:W1:Y:S02]  /*ce50*/  F2F.F64.F32 R4, R3 ;  /* 0x0000000300047310 */ /* 0x000e640000201800 */
[----:B-1----:R-:W-:Y:S01]  /*ce60*/  STG.E.128 desc[UR36][R16.64], R4 ;  /* 0x0000000410007986 */ /* 0x002fe2000c101d24 */
[----:B------:R-:W-:Y:S05]  /*ce70*/  EXIT ;  /* 0x000000000000794d */ /* 0x000fea0003800000 */
.L_x_4478:
[----:B------:R-:W-:-:S09]  /*ce80*/  UISETP.NE.AND UP0, UPT, UR4, 0xf, UPT ;  /* 0x0000000f0400788c */ /* 0x000fd2000bf05270 */
[----:B------:R-:W-:Y:S05]  /*ce90*/  BRA.U !UP0, `(.L_x_4480) ;  /* 0x0000000108e87547 */ /* 0x000fea000b800000 */
[----:B------:R-:W-:-:S09]  /*cea0*/  UISETP.NE.AND UP0, UPT, UR4, 0x17, UPT ;  /* 0x000000170400788c */ /* 0x000fd2000bf05270 */
[----:B------:R-:W-:Y:S05]  /*ceb0*/  BRA.U !UP0, `(.L_x_4481) ;  /* 0x0000000108907547 */ /* 0x000fea000b800000 */
[----:B------:R-:W-:-:S09]  /*cec0*/  UISETP.NE.AND UP0, UPT, UR4, 0x18, UPT ;  /* 0x000000180400788c */ /* 0x000fd2000bf05270 */
[----:B------:R-:W-:Y:S05]  /*ced0*/  BRA.U !UP0, `(.L_x_4482) ;  /* 0x0000000108447547 */ /* 0x000fea000b800000 */
.L_x_4459:
[----:B0-----:R-:W-:Y:S01]  /*cee0*/  MOV R0, 0x0 ;  /* 0x0000000000007802 */ /* 0x001fe20000000f00 */
[----:B------:R-:W0:Y:S01]  /*cef0*/  LDCU.64 UR4, c[0x4][0x128] ;  /* 0x01002500ff0477ac */ /* 0x000e220008000a00 */
[----:B------:R-:W-:Y:S02]  /*cf00*/  HFMA2 R8, -RZ, RZ, 0, 6.020069122314453125e-06 ;  /* 0x00000065ff087431 */ /* 0x000fe400000001ff */
[----:B------:R-:W-:Y:S01]  /*cf10*/  IMAD.MOV.U32 R12, RZ, RZ, 0x1 ;  /* 0x00000001ff0c7424 */ /* 0x000fe200078e00ff */
[----:B-1----:R1:W2:Y:S01]  /*cf20*/  LDC.64 R2, c[0x4][R0] ;  /* 0x0100000000027b82 */ /* 0x0022a20000000a00 */
        /* <DEDUP_REMOVED lines=11> */
.L_x_4483:
[----:B------:R-:W-:Y:S05]  /*cfe0*/  EXIT ;  /* 0x000000000000794d */ /* 0x000fea0003800000 */
.L_x_4482:
[----:B-1----:R-:W-:Y:S01]  /*cff0*/  IMAD.U32 R5, R3, 0x10000, RZ ;  /* 0x0001000003057824 */ /* 0x002fe200078e00ff */
[----:B------:R-:W-:Y:S01]  /*d000*/  BSSY.RECONVERGENT B0, `(.L_x_4484) ;  /* 0x000000c000007945 */ /* 0x000fe20003800200 */
[----:B0-----:R-:W-:-:S03]  /*d010*/  HFMA2 R0, -RZ, RZ, 0, 7.569789886474609375e-06 ;  /* 0x0000007fff007431 */ /* 0x001fc600000001ff */
        /* <DEDUP_REMOVED lines=10> */
.L_x_4485:
[----:B------:R-:W-:Y:S05]  /*d0c0*/  BSYNC.RECONVERGENT B0 ;  /* 0x0000000000007941 */ /* 0x000fea0003800200 */
.L_x_4484:
[----:B------:R-:W-:-:S05]  /*d0d0*/  LOP3.LUT R3, R0, 0x80, R3, 0xf8, !PT ;  /* 0x0000008000037812 */ /* 0x000fca00078ef803 */
[----:B------:R-:W-:Y:S01]  /*d0e0*/  STG.E.U8 desc[UR36][R16.64], R3 ;  /* 0x0000000310007986 */ /* 0x000fe2000c101124 */
[----:B------:R-:W-:Y:S05]  /*d0f0*/  EXIT ;  /* 0x000000000000794d */ /* 0x000fea0003800000 */
.L_x_4481:
        /* <DEDUP_REMOVED lines=12> */
.L_x_4487:
[----:B------:R-:W-:Y:S02]  /*d1c0*/  ISETP.GT.U32.AND P0, PT, R2, 0x7f800000, PT ;  /* 0x7f8000000200780c */ /* 0x000fe40003f04070 */
[----:B0-----:R-:W-:-:S04]  /*d1d0*/  MOV R0, 0x7f ;  /* 0x0000007f00007802 */ /* 0x001fc80000000f00 */
[----:B------:R-:W-:-:S07]  /*d1e0*/  SEL R0, R0, 0x7c, P0 ;  /* 0x0000007c00007807 */ /* 0x000fce0000000000 */
.L_x_4488:
[----:B------:R-:W-:Y:S05]  /*d1f0*/  BSYNC.RECONVERGENT B0 ;  /* 0x0000000000007941 */ /* 0x000fea0003800200 */
.L_x_4486:
[----:B------:R-:W-:-:S04]  /*d200*/  SHF.R.U32.HI R3, RZ, 0x18, R3 ;  /* 0x00000018ff037819 */ /* 0x000fc80000011603 */
[----:B------:R-:W-:-:S05]  /*d210*/  LOP3.LUT R3, R0, 0x80, R3, 0xf8, !PT ;  /* 0x0000008000037812 */ /* 0x000fca00078ef803 */
[----:B------:R-:W-:Y:S01]  /*d220*/  STG.E.U8 desc[UR36][R16.64], R3 ;  /* 0x0000000310007986 */ /* 0x000fe2000c101124 */
[----:B------:R-:W-:Y:S05]  /*d230*/  EXIT ;  /* 0x000000000000794d */ /* 0x000fea0003800000 */
.L_x_4480:
[----:B-1----:R-:W-:Y:S01]  /*d240*/  STG.E.U16 desc[UR36][R16.64], R3 ;  /* 0x0000000310007986 */ /* 0x002fe2000c101524 */
[----:B------:R-:W-:Y:S05]  /*d250*/  EXIT ;  /* 0x000000000000794d */ /* 0x000fea0003800000 */
.L_x_4489:
        /* <DEDUP_REMOVED lines=10> */
.L_x_7266:


//--------------------- .text._ZN2at6native27unrolled_elementwise_kernelIZZZNS0_61_GLOBAL__N__b29612f4_23_ActivationMishKernel_cu_9e10b42f_310011mish_kernelERNS_18TensorIteratorBaseEENKUlvE_clEvENKUlvE2_clEvEUlN3c108BFloat16EE_St5arrayIPcLm2EELi4E23TrivialOffsetCalculatorILi1EjESE_NS0_6memory12LoadWithCastILi1EEENSF_13StoreWithCastILi1EEEEEviT_T0_T2_T3_T4_T5_ --------------------------
	.section	.text._ZN2at6native27unrolled_elementwise_kernelIZZZNS0_61_GLOBAL__N__b29612f4_23_ActivationMishKernel_cu_9e10b42f_310011mish_kernelERNS_18TensorIteratorBaseEENKUlvE_clEvENKUlvE2_clEvEUlN3c108BFloat16EE_St5arrayIPcLm2EELi4E23TrivialOffsetCalculatorILi1EjESE_NS0_6memory12LoadWithCastILi1EEENSF_13StoreWithCastILi1EEEEEviT_T0_T2_T3_T4_T5_,"ax",@progbits
	.align	128
        .global         _ZN2at6native27unrolled_elementwise_kernelIZZZNS0_61_GLOBAL__N__b29612f4_23_ActivationMishKernel_cu_9e10b42f_310011mish_kernelERNS_18TensorIteratorBaseEENKUlvE_clEvENKUlvE2_clEvEUlN3c108BFloat16EE_St5arrayIPcLm2EELi4E23TrivialOffsetCalculatorILi1EjESE_NS0_6memory12LoadWithCastILi1EEENSF_13StoreWithCastILi1EEEEEviT_T0_T2_T3_T4_T5_
        .type           _ZN2at6native27unrolled_elementwise_kernelIZZZNS0_61_GLOBAL__N__b29612f4_23_ActivationMishKernel_cu_9e10b42f_310011mish_kernelERNS_18TensorIteratorBaseEENKUlvE_clEvENKUlvE2_clEvEUlN3c108BFloat16EE_St5arrayIPcLm2EELi4E23TrivialOffsetCalculatorILi1EjESE_NS0_6memory12LoadWithCastILi1EEENSF_13StoreWithCastILi1EEEEEviT_T0_T2_T3_T4_T5_,@function
        .size           _ZN2at6native27unrolled_elementwise_kernelIZZZNS0_61_GLOBAL__N__b29612f4_23_ActivationMishKernel_cu_9e10b42f_310011mish_kernelERNS_18TensorIteratorBaseEENKUlvE_clEvENKUlvE2_clEvEUlN3c108BFloat16EE_St5arrayIPcLm2EELi4E23TrivialOffsetCalculatorILi1EjESE_NS0_6memory12LoadWithCastILi1EEENSF_13StoreWithCastILi1EEEEEviT_T0_T2_T3_T4_T5_,(.L_x_7267 - _ZN2at6native27unrolled_elementwise_kernelIZZZNS0_61_GLOBAL__N__b29612f4_23_ActivationMishKernel_cu_9e10b42f_310011mish_kernelERNS_18TensorIteratorBaseEENKUlvE_clEvENKUlvE2_clEvEUlN3c108BFloat16EE_St5arrayIPcLm2EELi4E23TrivialOffsetCalculatorILi1EjESE_NS0_6memory12LoadWithCastILi1EEENSF_13StoreWithCastILi1EEEEEviT_T0_T2_T3_T4_T5_)
        .other          _ZN2at6native27unrolled_elementwise_kernelIZZZNS0_61_GLOBAL__N__b29612f4_23_ActivationMishKernel_cu_9e10b42f_310011mish_kernelERNS_18TensorIteratorBaseEENKUlvE_clEvENKUlvE2_clEvEUlN3c108BFloat16EE_St5arrayIPcLm2EELi4E23TrivialOffsetCalculatorILi1EjESE_NS0_6memory12LoadWithCastILi1EEENSF_13StoreWithCastILi1EEEEEviT_T0_T2_T3_T4_T5_,@"STO_CUDA_ENTRY STV_DEFAULT"
_ZN2at6native27unrolled_elementwise_kernelIZZZNS0_61_GLOBAL__N__b29612f4_23_ActivationMishKernel_cu_9e10b42f_310011mish_kernelERNS_18TensorIteratorBaseEENKUlvE_clEvENKUlvE2_clEvEUlN3c108BFloat16EE_St5arrayIPcLm2EELi4E23TrivialOffsetCalculatorILi1EjESE_NS0_6memory12LoadWithCastILi1EEENSF_13StoreWithCastILi1EEEEEviT_T0_T2_T3_T4_T5_:
.text._ZN2at6native27unrolled_elementwise_kernelIZZZNS0_61_GLOBAL__N__b29612f4_23_ActivationMishKernel_cu_9e10b42f_310011mish_kernelERNS_18TensorIteratorBaseEENKUlvE_clEvENKUlvE2_clEvEUlN3c108BFloat16EE_St5arrayIPcLm2EELi4E23TrivialOffsetCalculatorILi1EjESE_NS0_6memory12LoadWithCastILi1EEENSF_13StoreWithCastILi1EEEEEviT_T0_T2_T3_T4_T5_:
        /* <DEDUP_REMOVED lines=34> */
.L_x_4495:
[----:B------:R-:W2:Y:S02]  /*0220*/  LDG.E.U8 R4, desc[UR36][R4.64] ;  /* 0x0000002404047981 */ /* 0x000ea4000c1e1100 */
[----:B--2---:R-:W-:-:S04]  /*0230*/  I2FP.F32.U32 R0, R4 ;  /* 0x0000000400007245 */ /* 0x004fc80000201000 */
[----:B------:R-:W-:-:S04]  /*0240*/  F2FP.BF16.F32.PACK_AB R0, RZ, R0 ;  /* 0x00000000ff00723e */ /* 0x000fc800000010ff */
[----:B------:R-:W-:Y:S01]  /*0250*/  PRMT R19, R0, 0x7610, R19 ;  /* 0x0000761000137816 */ /* 0x000fe20000000013 */
[----:B------:R-:W-:Y:S06]  /*0260*/  BRA `(.L_x_4497) ;  /* 0x0000000c00e47947 */ /* 0x000fec0003800000 */
.L_x_4494:
        /* <DEDUP_REMOVED lines=11> */
.L_x_4499:
[----:B------:R-:W2:Y:S02]  /*0320*/  LDG.E R4, desc[UR36][R4.64] ;  /* 0x0000002404047981 */ /* 0x000ea4000c1e1900 */
[----:B--2---:R-:W-:-:S04]  /*0330*/  I2FP.F32.S32 R0, R4 ;  /* 0x0000000400007245 */ /* 0x004fc80000201400 */
[----:B------:R-:W-:-:S04]  /*0340*/  F2FP.BF16.F32.PACK_AB R0, RZ, R0 ;  /* 0x00000000ff00723e */ /* 0x000fc800000010ff */
[----:B------:R-:W-:Y:S01]  /*0350*/  PRMT R19, R0, 0x7610, R19 ;  /* 0x0000761000137816 */ /* 0x000fe20000000013 */
[----:B------:R-:W-:Y:S06]  /*0360*/  BRA `(.L_x_4497) ;  /* 0x0000000c00a47947 */ /* 0x000fec0003800000 */
.L_x_4498:
[----:B------:R-:W2:Y:S02]  /*0370*/  LDG.E.U16 R4, desc[UR36][R4.64] ;  /* 0x0000002404047981 */ /* 0x000ea4000c1e1500 */
[----:B--2---:R-:W0:Y:S02]  /*0380*/  I2F.S16 R0, R4 ;  /* 0x0000000400007306 */ /* 0x004e240000101400 */
[----:B0-----:R-:W-:-:S04]  /*0390*/  F2FP.BF16.F32.PACK_AB R0, RZ, R0 ;  /* 0x00000000ff00723e */ /* 0x001fc800000010ff */
[----:B------:R-:W-:Y:S01]  /*03a0*/  PRMT R19, R0, 0x7610, R19 ;  /* 0x0000761000137816 */ /* 0x000fe20000000013 */
[----:B------:R-:W-:Y:S06]  /*03b0*/  BRA `(.L_x_4497) ;  /* 0x0000000c00907947 */ /* 0x000fec0003800000 */
.L_x_4493:
        /* <DEDUP_REMOVED lines=9> */
.L_x_4501:
[----:B------:R-:W2:Y:S02]  /*0450*/  LDG.E.U16 R0, desc[UR36][R4.64] ;  /* 0x0000002404007981 */ /* 0x000ea4000c1e1500 */
[----:B--2---:R-:W-:-:S05]  /*0460*/  HADD2.F32 R0, -RZ, R0.H0_H0 ;  /* 0x20000000ff007230 */ /* 0x004fca0000004100 */
[----:B------:R-:W-:-:S04]  /*0470*/  F2FP.BF16.F32.PACK_AB R0, RZ, R0 ;  /* 0x00000000ff00723e */ /* 0x000fc800000010ff */
[----:B------:R-:W-:Y:S01]  /*0480*/  PRMT R19, R0, 0x7610, R19 ;  /* 0x0000761000137816 */ /* 0x000fe20000000013 */
[----:B------:R-:W-:Y:S06]  /*0490*/  BRA `(.L_x_4497) ;  /* 0x0000000c00587947 */ /* 0x000fec0003800000 */
.L_x_4500:
        /* <DEDUP_REMOVED lines=9> */
.L_x_4503:
[----:B------:R-:W2:Y:S02]  /*0530*/  LDG.E.U16 R4, desc[UR36][R4.64] ;  /* 0x0000002404047981 */ /* 0x000ea4000c1e1500 */
[----:B--2---:R-:W-:-:S05]  /*0540*/  HADD2.F32 R0, -RZ, R4.H0_H0 ;  /* 0x20000004ff007230 */ /* 0x004fca0000004100 */
[----:B------:R-:W-:-:S04]  /*0550*/  F2FP.BF16.F32.PACK_AB R0, RZ, R0 ;  /* 0x00000000ff00723e */ /* 0x000fc800000010ff */
[----:B------:R-:W-:Y:S01]  /*0560*/  PRMT R19, R0, 0x7610, R19 ;  /* 0x0000761000137816 */ /* 0x000fe20000000013 */
[----:B------:R-:W-:Y:S06]  /*0570*/  BRA `(.L_x_4497) ;  /* 0x0000000c00207947 */ /* 0x000fec0003800000 */
.L_x_4502:
        /* <DEDUP_REMOVED lines=13> */
.L_x_4492:
        /* <DEDUP_REMOVED lines=14> */
.L_x_4506:
        /* <DEDUP_REMOVED lines=13> */
.L_x_4505:
        /* <DEDUP_REMOVED lines=27> */
.L_x_4508:
        /* <DEDUP_REMOVED lines=15> */
.L_x_4507:
[----:B------:R0:W5:Y:S01]  /*0aa0*/  LDG.E.U16 R19, desc[UR36][R4.64] ;  /* 0x0000002404137981 */ /* 0x000162000c1e1500 */
[----:B------:R-:W-:Y:S05]  /*0ab0*/  BRA `(.L_x_4497) ;  /* 0x0000000400d07947 */ /* 0x000fea0003800000 */
.L_x_4504:
        /* <DEDUP_REMOVED lines=13> */
.L_x_4511:
        /* <DEDUP_REMOVED lines=21> */
.L_x_4515:
[----:B------:R-:W-:Y:S05]  /*0ce0*/  BSYNC.RECONVERGENT B1 ;  /* 0x0000000000017941 */ /* 0x000fea0003800200 */
.L_x_4514:
[----:B------:R-:W-:Y:S01]  /*0cf0*/  IMAD.SHL.U32 R0, R0, 0x100000, RZ ;  /* 0x0010000000007824 */ /* 0x000fe200078e00ff */
[----:B------:R-:W-:-:S04]  /*0d00*/  LEA R3, R3, 0x3b800000, 0x17 ;  /* 0x3b80000003037811 */ /* 0x000fc800078eb8ff */
[----:B------:R-:W-:-:S07]  /*0d10*/  LOP3.LUT R0, R3, R0, R7, 0xfe, !PT ;  /* 0x0000000003007212 */ /* 0x000fce00078efe07 */
.L_x_4513:
[----:B------:R-:W-:Y:S05]  /*0d20*/  BSYNC.RECONVERGENT B0 ;  /* 0x0000000000007941 */ /* 0x000fea0003800200 */
.L_x_4512:
[----:B------:R-:W-:-:S04]  /*0d30*/  F2FP.BF16.F32.PACK_AB R0, RZ, R0 ;  /* 0x00000000ff00723e */ /* 0x000fc800000010ff */
[----:B------:R-:W-:Y:S01]  /*0d40*/  PRMT R19, R0, 0x7610, R19 ;  /* 0x0000761000137816 */ /* 0x000fe20000000013 */
[----:B------:R-:W-:Y:S06]  /*0d50*/  BRA `(.L_x_4497) ;  /* 0x0000000400287947 */ /* 0x000fec0003800000 */
.L_x_4510:
        /* <DEDUP_REMOVED lines=21> */
.L_x_4519:
[----:B------:R-:W-:Y:S05]  /*0eb0*/  BSYNC.RECONVERGENT B1 ;  /* 0x0000000000017941 */ /* 0x000fea0003800200 */
.L_x_4518:
[----:B------:R-:W-:Y:S01]  /*0ec0*/  IMAD.SHL.U32 R0, R0, 0x200000, RZ ;  /* 0x0020000000007824 */ /* 0x000fe200078e00ff */
[----:B------:R-:W-:-:S04]  /*0ed0*/  LEA R3, R3, 0x37800000, 0x17 ;  /* 0x3780000003037811 */ /* 0x000fc800078eb8ff */
[----:B------:R-:W-:-:S07]  /*0ee0*/  LOP3.LUT R0, R3, R0, R7, 0xfe, !PT ;  /* 0x0000000003007212 */ /* 0x000fce00078efe07 */
.L_x_4517:
[----:B------:R-:W-:Y:S05]  /*0ef0*/  BSYNC.RECONVERGENT B0 ;  /* 0x0000000000007941 */ /* 0x000fea0003800200 */
.L_x_4516:
[----:B------:R-:W-:-:S04]  /*0f00*/  F2FP.BF16.F32.PACK_AB R0, RZ, R0 ;  /* 0x00000000ff00723e */ /* 0x000fc800000010ff */
[----:B------:R-:W-:Y:S01]  /*0f10*/  PRMT R19, R0, 0x7610, R19 ;  /* 0x0000761000137816 */ /* 0x000fe20000000013 */
[----:B------:R-:W-:Y:S06]  /*0f20*/  BRA `(.L_x_4497) ;  /* 0x0000000000b47947 */ /* 0x000fec0003800000 */
.L_x_4509:
[----:B------:R-:W-:-:S09]  /*0f30*/  UISETP.NE.AND UP0, UPT, UR4, 0x1c, UPT ;  /* 0x0000001c0400788c */ /* 0x000fd2000bf05270 */
[----:B------:R-:W-:Y:S05]  /*0f40*/  BRA.U !UP0, `(.L_x_4520) ;  /* 0x00000001089c7547 */ /* 0x000fea000b800000 */
[----:B------:R-:W-:-:S09]  /*0f50*/  UISETP.NE.AND UP0, UPT, UR4, 0x1d, UPT ;  /* 0x0000001d0400788c */ /* 0x000fd2000bf05270 */
[----:B------:R-:W-:Y:S05]  /*0f60*/  BRA.U !UP0, `(.L_x_4521) ;  /* 0x0000000108807547 */ /* 0x000fea000b800000 */
[----:B------:R-:W-:-:S09]  /*0f70*/  UISETP.NE.AND UP0, UPT, UR4, 0x2c, UPT ;  /* 0x0000002c0400788c */ /* 0x000fd2000bf05270 */
[----:B------:R-:W-:Y:S05]  /*0f80*/  BRA.U !UP0, `(.L_x_4522) ;  /* 0x0000000108487547 */ /* 0x000fea000b800000 */
.L_x_4496:
        /* <DEDUP_REMOVED lines=16> */
.L_x_4523:
[----:B------:R-:W-:Y:S01]  /*1090*/  PRMT R19, RZ, 0x7610, R19 ;  /* 0x00007610ff137816 */ /* 0x000fe20000000013 */
[----:B------:R-:W-:Y:S06]  /*10a0*/  BRA `(.L_x_4497) ;  /* 0x0000000000547947 */ /* 0x000fec0003800000 */
.L_x_4522:
        /* <DEDUP_REMOVED lines=8> */
.L_x_4525:
[----:B------:R-:W-:Y:S05]  /*1130*/  BSYNC.RECONVERGENT B0 ;  /* 0x0000000000007941 */ /* 0x000fea0003800200 */
.L_x_4524:
[----:B------:R-:W-:-:S04]  /*1140*/  F2FP.BF16.F32.PACK_AB R0, RZ, R0 ;  /* 0x00000000ff00723e */ /* 0x000fc800000010ff */
[----:B------:R-:W-:Y:S01]  /*1150*/  PRMT R19, R0, 0x7610, R19 ;  /* 0x0000761000137816 */ /* 0x000fe20000000013 */
[----:B------:R-:W-:Y:S06]  /*1160*/  BRA `(.L_x_4497) ;  /* 0x0000000000247947 */ /* 0x000fec0003800000 */
.L_x_4521:
[----:B------:R-:W2:Y:S02]  /*1170*/  LDG.E.64 R4, desc[UR36][R4.64] ;  /* 0x0000002404047981 */ /* 0x000ea4000c1e1b00 */
[----:B--2---:R-:W0:Y:S02]  /*1180*/  I2F.U64 R0, R4 ;  /* 0x0000000400007312 */ /* 0x004e240000301000 */
[----:B0-----:R-:W-:-:S04]  /*1190*/  F2FP.BF16.F32.PACK_AB R0, RZ, R0 ;  /* 0x00000000ff00723e */ /* 0x001fc800000010ff */
[----:B------:R-:W-:Y:S01]  /*11a0*/  PRMT R19, R0, 0x7610, R19 ;  /* 0x0000761000137816 */ /* 0x000fe20000000013 */
[----:B------:R-:W-:Y:S06]  /*11b0*/  BRA `(.L_x_4497) ;  /* 0x0000000000107947 */ /* 0x000fec0003800000 */
.L_x_4520:
[----:B------:R-:W2:Y:S02]  /*11c0*/  LDG.E R4, desc[UR36][R4.64] ;  /* 0x0000002404047981 */ /* 0x000ea4000c1e1900 */
[----:B--2---:R-:W-:-:S04]  /*11d0*/  I2FP.F32.U32 R0, R4 ;  /* 0x0000000400007245 */ /* 0x004fc80000201000 */
[----:B------:R-:W-:-:S04]  /*11e0*/  F2FP.BF16.F32.PACK_AB R0, RZ, R0 ;  /* 0x00000000ff00723e */ /* 0x000fc800000010ff */
[----:B------:R-:W-:-:S07]  /*11f0*/  PRMT R19, R0, 0x7610, R19 ;  /* 0x0000761000137816 */ /* 0x000fce0000000013 */
.L_x_4497:
[----:B------:R-:W-:-:S07]  /*1200*/  VIADD R17, R25, 0x80 ;  /* 0x0000008019117836 */ /* 0x000fce0000000000 */
.L_x_4491:
[----:B------:R-:W-:Y:S05]  /*1210*/  BSYNC.RECONVERGENT B6 ;  /* 0x0000000000067941 */ /* 0x000fea0003800200 */
.L_x_4490:
[----:B------:R-:W-:Y:S01]  /*1220*/  ISETP.GE.AND P0, PT, R17, R16, PT ;  /* 0x000000101100720c */ /* 0x000fe20003f06270 */
[----:B------:R-:W-:Y:S01]  /*1230*/  BSSY.RECONVERGENT B6, `(.L_x_4526) ;  /* 0x0000118000067945 */ /* 0x000fe20003800200 */
[----:B------:R-:W-:-:S11]  /*1240*/  PRMT R18, RZ, 0x7610, R18 ;  /* 0x00007610ff127816 */ /* 0x000fd60000000012 */
        /* <DEDUP_REMOVED lines=23> */
.L_x_4531:
[----:B------:R-:W2:Y:S02]  /*13c0*/  LDG.E.U8 R4, desc[UR36][R4.64] ;  /* 0x0000002404047981 */ /* 0x000ea4000c1e1100 */
[----:B--2---:R-:W-:-:S04]  /*13d0*/  I2FP.F32.U32 R0, R4 ;  /* 0x0000000400007245 */ /* 0x004fc80000201000 */
[----:B------:R-:W-:-:S04]  /*13e0*/  F2FP.BF16.F32.PACK_AB R0, RZ, R0 ;  /* 0x00000000ff00723e */ /* 0x000fc800000010ff */
[----:B------:R-:W-:Y:S01]  /*13f0*/  PRMT R18, R0, 0x7610, R18 ;  /* 0x0000761000127816 */ /* 0x000fe20000000012 */
[----:B------:R-:W-:Y:S06]  /*1400*/  BRA `(.L_x_4533) ;  /* 0x0000000c00e47947 */ /* 0x000fec0003800000 */
.L_x_4530:
        /* <DEDUP_REMOVED lines=11> */
.L_x_4535:
[----:B------:R-:W2:Y:S02]  /*14c0*/  LDG.E R4, desc[UR36][R4.64] ;  /* 0x0000002404047981 */ /* 0x000ea4000c1e1900 */
[----:B--2---:R-:W-:-:S04]  /*14d0*/  I2FP.F32.S32 R0, R4 ;  /* 0x0000000400007245 */ /* 0x004fc80000201400 */
[----:B------:R-:W-:-:S04]  /*14e0*/  F2FP.BF16.F32.PACK_AB R0, RZ, R0 ;  /* 0x00000000ff00723e */ /* 0x000fc800000010ff */
[----:B------:R-:W-:Y:S01]  /*14f0*/  PRMT R18, R0, 0x7610, R18 ;  /* 0x0000761000127816 */ /* 0x000fe20000000012 */
[----:B------:R-:W-:Y:S06]  /*1500*/  BRA `(.L_x_4533) ;  /* 0x0000000c00a47947 */ /* 0x000fec0003800000 */
.L_x_4534:
[----:B------:R-:W2:Y:S02]  /*1510*/  LDG.E.U16 R4, desc[UR36][R4.64] ;  /* 0x0000002404047981 */ /* 0x000ea4000c1e1500 */
[----:B--2---:R-:W0:Y:S02]  /*1520*/  I2F.S16 R0, R4 ;  /* 0x0000000400007306 */ /* 0x004e240000101400 */
[----:B0-----:R-:W-:-:S04]  /*1530*/  F2FP.BF16.F32.PACK_AB R0, RZ, R0 ;  /* 0x00000000ff00723e */ /* 0x001fc800000010ff */
[----:B------:R-:W-:Y:S01]  /*1540*/  PRMT R18, R0, 0x7610, R18 ;  /* 0x0000761000127816 */ /* 0x000fe20000000012 */
[----:B------:R-:W-:Y:S06]  /*1550*/  BRA `(.L_x_4533) ;  /* 0x0000000c00907947 */ /* 0x000fec0003800000 */
.L_x_4529:
        /* <DEDUP_REMOVED lines=9> */
.L_x_4537:
[----:B------:R-:W2:Y:S02]  /*15f0*/  LDG.E.U16 R0, desc[UR36][R4.64] ;  /* 0x0000002404007981 */ /* 0x000ea4000c1e1500 */
[----:B--2---:R-:W-:-:S05]  /*1600*/  HADD2.F32 R0, -RZ, R0.H0_H0 ;  /* 0x20000000ff007230 */ /* 0x004fca0000004100 */
[----:B------:R-:W-:-:S04]  /*1610*/  F2FP.BF16.F32.PACK_AB R0, RZ, R0 ;  /* 0x00000000ff00723e */ /* 0x000fc800000010ff */
[----:B------:R-:W-:Y:S01]  /*1620*/  PRMT R18, R0, 0x7610, R18 ;  /* 0x0000761000127816 */ /* 0x000fe20000000012 */
[----:B------:R-:W-:Y:S06]  /*1630*/  BRA `(.L_x_4533) ;  /* 0x0000000c00587947 */ /* 0x000fec0003800000 */
.L_x_4536:
        /* <DEDUP_REMOVED lines=9> */
.L_x_4539:
[----:B------:R-:W2:Y:S02]  /*16d0*/  LDG.E.U16 R4, desc[UR36][R4.64] ;  /* 0x0000002404047981 */ /* 0x000ea4000c1e1500 */
[----:B--2---:R-:W-:-:S05]  /*16e0*/  HADD2.F32 R0, -RZ, R4.H0_H0 ;  /* 0x20000004ff007230 */ /* 0x004fca0000004100 */
[----:B------:R-:W-:-:S04]  /*16f0*/  F2FP.BF16.F32.PACK_AB R0, RZ, R0 ;  /* 0x00000000ff00723e */ /* 0x000fc800000010ff */
[----:B------:R-:W-:Y:S01]  /*1700*/  PRMT R18, R0, 0x7610, R18 ;  /* 0x0000761000127816 */ /* 0x000fe20000000012 */
[----:B------:R-:W-:Y:S06]  /*1710*/  BRA `(.L_x_4533) ;  /* 0x0000000c00207947 */ /* 0x000fec0003800000 */
.L_x_4538:
        /* <DEDUP_REMOVED lines=13> */
.L_x_4528:
        /* <DEDUP_REMOVED lines=14> */
.L_x_4542:
        /* <DEDUP_REMOVED lines=13> */
.L_x_4541:
        /* <DEDUP_REMOVED lines=27> */
.L_x_4544:
        /* <DEDUP_REMOVED lines=15> */
.L_x_4543:
[----:B------:R0:W5:Y:S01]  /*1c40*/  LDG.E.U16 R18, desc[UR36][R4.64] ;  /* 0x0000002404127981 */ /* 0x000162000c1e1500 */
[----:B------:R-:W-:Y:S05]  /*1c50*/  BRA `(.L_x_4533) ;  /* 0x0000000400d07947 */ /* 0x000fea0003800000 */
.L_x_4540:
        /* <DEDUP_REMOVED lines=13> */
.L_x_4547:
        /* <DEDUP_REMOVED lines=21> */
.L_x_4551:
[----:B------:R-:W-:Y:S05]  /*1e80*/  BSYNC.RECONVERGENT B1 ;  /* 0x0000000000017941 */ /* 0x000fea0003800200 */
.L_x_4550:
[----:B------:R-:W-:Y:S01]  /*1e90*/  IMAD.SHL.U32 R0, R0, 0x100000, RZ ;  /* 0x0010000000007824 */ /* 0x000fe200078e00ff */
[----:B------:R-:W-:-:S04]  /*1ea0*/  LEA R3, R3, 0x3b800000, 0x17 ;  /* 0x3b80000003037811 */ /* 0x000fc800078eb8ff */
[----:B------:R-:W-:-:S07]  /*1eb0*/  LOP3.LUT R0, R3, R0, R7, 0xfe, !PT ;  /* 0x0000000003007212 */ /* 0x000fce00078efe07 */
.L_x_4549:
[----:B------:R-:W-:Y:S05]  /*1ec0*/  BSYNC.RECONVERGENT B0 ;  /* 0x0000000000007941 */ /* 0x000fea0003800200 */
.L_x_4548:
[----:B------:R-:W-:-:S04]  /*1ed0*/  F2FP.BF16.F32.PACK_AB R0, RZ, R0 ;  /* 0x00000000ff00723e */ /* 0x000fc800000010ff */
[----:B------:R-:W-:Y:S01]  /*1ee0*/  PRMT R18, R0, 0x7610, R18 ;  /* 0x0000761000127816 */ /* 0x000fe20000000012 */
[----:B------:R-:W-:Y:S06]  /*1ef0*/  BRA `(.L_x_4533) ;  /* 0x0000000400287947 */ /* 0x000fec0003800000 */
.L_x_4546:
        /* <DEDUP_REMOVED lines=21> */
.L_x_4555:
[----:B------:R-:W-:Y:S05]  /*2050*/  BSYNC.RECONVERGENT B1 ;  /* 0x0000000000017941 */ /* 0x000fea0003800200 */
.L_x_4554:
[----:B------:R-:W-:Y:S01]  /*2060*/  IMAD.SHL.U32 R0, R0, 0x200000, RZ ;  /* 0x0020000000007824 */ /* 0x000fe200078e00ff */
[----:B------:R-:W-:-:S04]  /*2070*/  LEA R3, R3, 0x37800000, 0x17 ;  /* 0x3780000003037811 */ /* 0x000fc800078eb8ff */
[----:B------:R-:W-:-:S07]  /*2080*/  LOP3.LUT R0, R3, R0, R7, 0xfe, !PT ;  /* 0x0000000003007212 */ /* 0x000fce00078efe07 */
.L_x_4553:
[----:B------:R-:W-:Y:S05]  /*2090*/  BSYNC.RECONVERGENT B0 ;  /* 0x0000000000007941 */ /* 0x000fea0003800200 */
.L_x_4552:
[----:B------:R-:W-:-:S04]  /*20a0*/  F2FP.BF16.F32.PACK_AB R0, RZ, R0 ;  /* 0x00000000ff00723e */ /* 0x000fc800000010ff */
[----:B------:R-:W-:Y:S01]  /*20b0*/  PRMT R18, R0, 0x7610, R18 ;  /* 0x0000761000127816 */ /* 0x000fe20000000012 */
[----:B------:R-:W-:Y:S06]  /*20c0*/  BRA `(.L_x_4533) ;  /* 0x0000000000b47947 */ /* 0x000fec0003800000 */
.L_x_4545:
        /* <DEDUP_REMOVED lines=14> */
.L_x_4559:
[----:B------:R-:W-:Y:S05]  /*21b0*/  BSYNC.RECONVERGENT B0 ;  /* 0x0000000000007941 */ /* 0x000fea0003800200 */
.L_x_4558:
[----:B------:R-:W-:-:S04]  /*21c0*/  F2FP.BF16.F32.PACK_AB R0, RZ, R0 ;  /* 0x00000000ff00723e */ /* 0x000fc800000010ff */
[----:B------:R-:W-:Y:S01]  /*21d0*/  PRMT R18, R0, 0x7610, R18 ;  /* 0x0000761000127816 */ /* 0x000fe20000000012 */
[----:B------:R-:W-:Y:S06]  /*21e0*/  BRA `(.L_x_4533) ;  /* 0x00000000006c7947 */ /* 0x000fec0003800000 */
.L_x_4532:
        /* <DEDUP_REMOVED lines=16> */
.L_x_4560:
[----:B------:R-:W-:Y:S01]  /*22f0*/  PRMT R18, RZ, 0x7610, R18 ;  /* 0x00007610ff127816 */ /* 0x000fe20000000012 */
[----:B------:R-:W-:Y:S06]  /*2300*/  BRA `(.L_x_4533) ;  /* 0x0000000000247947 */ /* 0x000fec0003800000 */
.L_x_4557:
[----:B------:R-:W2:Y:S02]  /*2310*/  LDG.E.64 R4, desc[UR36][R4.64] ;  /* 0x0000002404047981 */ /* 0x000ea4000c1e1b00 */
[----:B--2---:R-:W0:Y:S02]  /*2320*/  I2F.U64 R0, R4 ;  /* 0x0000000400007312 */ /* 0x004e240000301000 */
[----:B0-----:R-:W-:-:S04]  /*2330*/  F2FP.BF16.F32.PACK_AB R0, RZ, R0 ;  /* 0x00000000ff00723e */ /* 0x001fc800000010ff */
[----:B------:R-:W-:Y:S01]  /*2340*/  PRMT R18, R0, 0x7610, R18 ;  /* 0x0000761000127816 */ /* 0x000fe20000000012 */
[----:B------:R-:W-:Y:S06]  /*2350*/  BRA `(.L_x_4533) ;  /* 0x0000000000107947 */ /* 0x000fec0003800000 */
.L_x_4556:
[----:B------:R-:W2:Y:S02]  /*2360*/  LDG.E R4, desc[UR36][R4.64] ;  /* 0x0000002404047981 */ /* 0x000ea4000c1e1900 */
[----:B--2---:R-:W-:-:S04]  /*2370*/  I2FP.F32.U32 R0, R4 ;  /* 0x0000000400007245 */ /* 0x004fc80000201000 */
[----:B------:R-:W-:-:S04]  /*2380*/  F2FP.BF16.F32.PACK_AB R0, RZ, R0 ;  /* 0x00000000ff00723e */ /* 0x000fc800000010ff */
[----:B------:R-:W-:-:S07]  /*2390*/  PRMT R18, R0, 0x7610, R18 ;  /* 0x0000761000127816 */ /* 0x000fce0000000012 */
.L_x_4533:
[----:B------:R-:W-:-:S07]  /*23a0*/  VIADD R17, R17, 0x80 ;  /* 0x0000008011117836 */ /* 0x000fce0000000000 */
.L_x_4527:
[----:B------:R-:W-:Y:S05]  /*23b0*/  BSYNC.RECONVERGENT B6 ;  /* 0x0000000000067941 */ /* 0x000fea0003800200 */
.L_x_4526:
        /* <DEDUP_REMOVED lines=26> */
.L_x_4566:
[----:B------:R-:W2:Y:S02]  /*2560*/  LDG.E.U8 R4, desc[UR36][R4.64] ;  /* 0x0000002404047981 */ /* 0x000ea4000c1e1100 */
[----:B--2---:R-:W-:-:S04]  /*2570*/  I2FP.F32.U32 R0, R4 ;  /* 0x0000000400007245 */ /* 0x004fc80000201000 */
[----:B------:R-:W-:-:S04]  /*2580*/  F2FP.BF16.F32.PACK_AB R0, RZ, R0 ;  /* 0x00000000ff00723e */ /* 0x000fc800000010ff */
[----:B------:R-:W-:Y:S01]  /*2590*/  PRMT R24, R0, 0x7610, R24 ;  /* 0x0000761000187816 */ /* 0x000fe20000000018 */
[----:B------:R-:W-:Y:S06]  /*25a0*/  BRA `(.L_x_4568) ;  /* 0x0000000c00e47947 */ /* 0x000fec0003800000 */
.L_x_4565:
        /* <DEDUP_REMOVED lines=11> */
.L_x_4570:
[----:B------:R-:W2:Y:S02]  /*2660*/  LDG.E R4, desc[UR36][R4.64] ;  /* 0x0000002404047981 */ /* 0x000ea4000c1e1900 */
[----:B--2---:R-:W-:-:S04]  /*2670*/  I2FP.F32.S32 R0, R4 ;  /* 0x0000000400007245 */ /* 0x004fc80000201400 */
[----:B------:R-:W-:-:S04]  /*2680*/  F2FP.BF16.F32.PACK_AB R0, RZ, R0 ;  /* 0x00000000ff00723e */ /* 0x000fc800000010ff */
[----:B------:R-:W-:Y:S01]  /*2690*/  PRMT R24, R0, 0x7610, R24 ;  /* 0x0000761000187816 */ /* 0x000fe20000000018 */
[----:B------:R-:W-:Y:S06]  /*26a0*/  BRA `(.L_x_4568) ;  /* 0x0000000c00a47947 */ /* 0x000fec0003800000 */
.L_x_4569:
[----:B------:R-:W2:Y:S02]  /*26b0*/  LDG.E.U16 R4, desc[UR36][R4.64] ;  /* 0x0000002404047981 */ /* 0x000ea4000c1e1500 */
[----:B--2---:R-:W0:Y:S02]  /*26c0*/  I2F.S16 R0, R4 ;  /* 0x0000000400007306 */ /* 0x004e240000101400 */
[----:B0-----:R-:W-:-:S04]  /*26d0*/  F2FP.BF16.F32.PACK_AB R0, RZ, R0 ;  /* 0x00000000ff00723e */ /* 0x001fc800000010ff */
[----:B------:R-:W-:Y:S01]  /*26e0*/  PRMT R24, R0, 0x7610, R24 ;  /* 0x0000761000187816 */ /* 0x000fe20000000018 */
[----:B------:R-:W-:Y:S06]  /*26f0*/  BRA `(.L_x_4568) ;  /* 0x0000000c00907947 */ /* 0x000fec0003800000 */
.L_x_4564:
        /* <DEDUP_REMOVED lines=9> */
.L_x_4572:
[----:B------:R-:W2:Y:S02]  /*2790*/  LDG.E.U16 R0, desc[UR36][R4.64] ;  /* 0x0000002404007981 */ /* 0x000ea4000c1e1500 */
[----:B--2---:R-:W-:-:S05]  /*27a0*/  HADD2.F32 R0, -RZ, R0.H0_H0 ;  /* 0x20000000ff007230 */ /* 0x004fca0000004100 */
[----:B------:R-:W-:-:S04]  /*27b0*/  F2FP.BF16.F32.PACK_AB R0, RZ, R0 ;  /* 0x00000000ff00723e */ /* 0x000fc800000010ff */
[----:B------:R-:W-:Y:S01]  /*27c0*/  PRMT R24, R0, 0x7610, R24 ;  /* 0x0000761000187816 */ /* 0x000fe20000000018 */
[----:B------:R-:W-:Y:S06]  /*27d0*/  BRA `(.L_x_4568) ;  /* 0x0000000c00587947 */ /* 0x000fec0003800000 */
.L_x_4571:
        /* <DEDUP_REMOVED lines=9> */
.L_x_4574:
[----:B------:R-:W2:Y:S02]  /*2870*/  LDG.E.U16 R4, desc[UR36][R4.64] ;  /* 0x0000002404047981 */ /* 0x000ea4000c1e1500 */
[----:B--2---:R-:W-:-:S05]  /*2880*/  HADD2.F32 R0, -RZ, R4.H0_H0 ;  /* 0x20000004ff007230 */ /* 0x004fca0000004100 */
[----:B------:R-:W-:-:S04]  /*2890*/  F2FP.BF16.F32.PACK_AB R0, RZ, R0 ;  /* 0x00000000ff00723e */ /* 0x000fc800000010ff */
[----:B------:R-:W-:Y:S01]  /*28a0*/  PRMT R24, R0, 0x7610, R24 ;  /* 0x0000761000187816 */ /* 0x000fe20000000018 */
[----:B------:R-:W-:Y:S06]  /*28b0*/  BRA `(.L_x_4568) ;  /* 0x0000000c00207947 */ /* 0x000fec0003800000 */
.L_x_4573:
        /* <DEDUP_REMOVED lines=13> */
.L_x_4563:
        /* <DEDUP_REMOVED lines=14> */
.L_x_4577:
        /* <DEDUP_REMOVED lines=13> */
.L_x_4576:
        /* <DEDUP_REMOVED lines=27> */
.L_x_4579:
        /* <DEDUP_REMOVED lines=15> */
.L_x_4578:
[----:B------:R0:W5:Y:S01]  /*2de0*/  LDG.E.U16 R24, desc[UR36][R4.64] ;  /* 0x0000002404187981 */ /* 0x000162000c1e1500 */
[----:B------:R-:W-:Y:S05]  /*2df0*/  BRA `(.L_x_4568) ;  /* 0x0000000400d07947 */ /* 0x000fea0003800000 */
.L_x_4575:
        /* <DEDUP_REMOVED lines=13> */
.L_x_4582:
        /* <DEDUP_REMOVED lines=21> */
.L_x_4586:
[----:B------:R-:W-:Y:S05]  /*3020*/  BSYNC.RECONVERGENT B1 ;  /* 0x0000000000017941 */ /* 0x000fea0003800200 */
.L_x_4585:
[----:B------:R-:W-:Y:S01]  /*3030*/  IMAD.SHL.U32 R0, R0, 0x100000, RZ ;  /* 0x0010000000007824 */ /* 0x000fe200078e00ff */
[----:B------:R-:W-:-:S04]  /*3040*/  LEA R3, R3, 0x3b800000, 0x17 ;  /* 0x3b80000003037811 */ /* 0x000fc800078eb8ff */
[----:B------:R-:W-:-:S07]  /*3050*/  LOP3.LUT R0, R3, R0, R7, 0xfe, !PT ;  /* 0x0000000003007212 */ /* 0x000fce00078efe07 */
.L_x_4584:
[----:B------:R-:W-:Y:S05]  /*3060*/  BSYNC.RECONVERGENT B0 ;  /* 0x0000000000007941 */ /* 0x000fea0003800200 */
.L_x_4583:
[----:B------:R-:W-:-:S04]  /*3070*/  F2FP.BF16.F32.PACK_AB R0, RZ, R0 ;  /* 0x00000000ff00723e */ /* 0x000fc800000010ff */
[----:B------:R-:W-:Y:S01]  /*3080*/  PRMT R24, R0, 0x7610, R24 ;  /* 0x0000761000187816 */ /* 0x000fe20000000018 */
[----:B------:R-:W-:Y:S06]  /*3090*/  BRA `(.L_x_4568) ;  /* 0x0000000400287947 */ /* 0x000fec0003800000 */
.L_x_4581:
        /* <DEDUP_REMOVED lines=21> */
.L_x_4590:
[----:B------:R-:W-:Y:S05]  /*31f0*/  BSYNC.RECONVERGENT B1 ;  /* 0x0000000000017941 */ /* 0x000fea0003800200 */
.L_x_4589:
[----:B------:R-:W-:Y:S01]  /*3200*/  IMAD.SHL.U32 R0, R0, 0x200000, RZ ;  /* 0x0020000000007824 */ /* 0x000fe200078e00ff */
[----:B------:R-:W-:-:S04]  /*3210*/  LEA R3, R3, 0x37800000, 0x17 ;  /* 0x3780000003037811 */ /* 0x000fc800078eb8ff */
[----:B------:R-:W-:-:S07]  /*3220*/  LOP3.LUT R0, R3, R0, R7, 0xfe, !PT ;  /* 0x0000000003007212 */ /* 0x000fce00078efe07 */
.L_x_4588:
[----:B------:R-:W-:Y:S05]  /*3230*/  BSYNC.RECONVERGENT B0 ;  /* 0x0000000000007941 */ /* 0x000fea0003800200 */
.L_x_4587:
[----:B------:R-:W-:-:S04]  /*3240*/  F2FP.BF16.F32.PACK_AB R0, RZ, R0 ;  /* 0x00000000ff00723e */ /* 0x000fc800000010ff */
[----:B------:R-:W-:Y:S01]  /*3250*/  PRMT R24, R0, 0x7610, R24 ;  /* 0x0000761000187816 */ /* 0x000fe20000000018 */
[----:B------:R-:W-:Y:S06]  /*3260*/  BRA `(.L_x_4568) ;  /* 0x0000000000b47947 */ /* 0x000fec0003800000 */
.L_x_4580:
        /* <DEDUP_REMOVED lines=14> */
.L_x_4594:
[----:B------:R-:W-:Y:S05]  /*3350*/  BSYNC.RECONVERGENT B0 ;  /* 0x0000000000007941 */ /* 0x000fea0003800200 */
.L_x_4593:
[----:B------:R-:W-:-:S04]  /*3360*/  F2FP.BF16.F32.PACK_AB R0, RZ, R0 ;  /* 0x00000000ff00723e */ /* 0x000fc800000010ff */
[----:B------:R-:W-:Y:S01]  /*3370*/  PRMT R24, R0, 0x7610, R24 ;  /* 0x0000761000187816 */ /* 0x000fe20000000018 */
[----:B------:R-:W-:Y:S06]  /*3380*/  BRA `(.L_x_4568) ;  /* 0x00000000006c7947 */ /* 0x000fec0003800000 */
.L_x_4567:
        /* <DEDUP_REMOVED lines=16> */
.L_x_4595:
[----:B------:R-:W-:Y:S01]  /*3490*/  PRMT R24, RZ, 0x7610, R24 ;  /* 0x00007610ff187816 */ /* 0x000fe20000000018 */
[----:B------:R-:W-:Y:S06]  /*34a0*/  BRA `(.L_x_4568) ;  /* 0x0000000000247947 */ /* 0x000fec0003800000 */
.L_x_4592:
[----:B------:R-:W2:Y:S02]  /*34b0*/  LDG.E.64 R4, desc[UR36][R4.64] ;  /* 0x0000002404047981 */ /* 0x000ea4000c1e1b00 */
[----:B--2---:R-:W0:Y:S02]  /*34c0*/  I2F.U64 R0, R4 ;  /* 0x0000000400007312 */ /* 0x004e240000301000 */
[----:B0-----:R-:W-:-:S04]  /*34d0*/  F2FP.BF16.F32.PACK_AB R0, RZ, R0 ;  /* 0x00000000ff00723e */ /* 0x001fc800000010ff */
[----:B------:R-:W-:Y:S01]  /*34e0*/  PRMT R24, R0, 0x7610, R24 ;  /* 0x0000761000187816 */ /* 0x000fe20000000018 */
[----:B------:R-:W-:Y:S06]  /*34f0*/  BRA `(.L_x_4568) ;  /* 0x0000000000107947 */ /* 0x000fec0003800000 */
.L_x_4591:
[----:B------:R-:W2:Y:S02]  /*3500*/  LDG.E R4, desc[UR36][R4.64] ;  /* 0x0000002404047981 */ /* 0x000ea4000c1e1900 */
[----:B--2---:R-:W-:-:S04]  /*3510*/  I2FP.F32.U32 R0, R4 ;  /* 0x0000000400007245 */ /* 0x004fc80000201000 */
[----:B------:R-:W-:-:S04]  /*3520*/  F2FP.BF16.F32.PACK_AB R0, RZ, R0 ;  /* 0x00000000ff00723e */ /* 0x000fc800000010ff */
[----:B------:R-:W-:-:S07]  /*3530*/  PRMT R24, R0, 0x7610, R24 ;  /* 0x0000761000187816 */ /* 0x000fce0000000018 */
.L_x_4568:
[----:B------:R-:W-:-:S07]  /*3540*/  VIADD R17, R17, 0x80 ;  /* 0x0000008011117836 */ /* 0x000fce0000000000 */
.L_x_4562:
[----:B------:R-:W-:Y:S05]  /*3550*/  BSYNC.RECONVERGENT B6 ;  /* 0x0000000000067941 */ /* 0x000fea0003800200 */
.L_x_4561:
        /* <DEDUP_REMOVED lines=25> */
.L_x_4601:
[----:B------:R-:W2:Y:S02]  /*36f0*/  LDG.E.U8 R4, desc[UR36][R4.64] ;  /* 0x0000002404047981 */ /* 0x000ea4000c1e1100 */
[----:B--2---:R-:W-:-:S04]  /*3700*/  I2FP.F32.U32 R0, R4 ;  /* 0x0000000400007245 */ /* 0x004fc80000201000 */
[----:B------:R-:W-:Y:S01]  /*3710*/  F2FP.BF16.F32.PACK_AB R0, RZ, R0 ;  /* 0x00000000ff00723e */ /* 0x000fe200000010ff */
[----:B------:R-:W-:Y:S06]  /*3720*/  BRA `(.L_x_4597) ;  /* 0x0000000c00a87947 */ /* 0x000fec0003800000 */
.L_x_4600:
        /* <DEDUP_REMOVED lines=10> */
.L_x_4604:
[----:B------:R-:W2:Y:S02]  /*37d0*/  LDG.E R4, desc[UR36][R4.64] ;  /* 0x0000002404047981 */ /* 0x000ea4000c1e1900 */
[----:B--2---:R-:W-:-:S04]  /*37e0*/  I2FP.F32.S32 R0, R4 ;  /* 0x0000000400007245 */ /* 0x004fc80000201400 */
[----:B------:R-:W-:Y:S01]  /*37f0*/  F2FP.BF16.F32.PACK_AB R0, RZ, R0 ;  /* 0x00000000ff00723e */ /* 0x000fe200000010ff */
[----:B------:R-:W-:Y:S06]  /*3800*/  BRA `(.L_x_4597) ;  /* 0x0000000c00707947 */ /* 0x000fec0003800000 */
.L_x_4603:
[----:B------:R-:W2:Y:S02]  /*3810*/  LDG.E.U16 R4, desc[UR36][R4.64] ;  /* 0x0000002404047981 */ /* 0x000ea4000c1e1500 */
[----:B--2---:R-:W0:Y:S02]  /*3820*/  I2F.S16 R0, R4 ;  /* 0x0000000400007306 */ /* 0x004e240000101400 */
[----:B0-----:R-:W-:Y:S01]  /*3830*/  F2FP.BF16.F32.PACK_AB R0, RZ, R0 ;  /* 0x00000000ff00723e */ /* 0x001fe200000010ff */
[----:B------:R-:W-:Y:S06]  /*3840*/  BRA `(.L_x_4597) ;  /* 0x0000000c00607947 */ /* 0x000fec0003800000 */
.L_x_4599:
        /* <DEDUP_REMOVED lines=9> */
.L_x_4606:
[----:B------:R-:W2:Y:S02]  /*38e0*/  LDG.E.U16 R0, desc[UR36][R4.64] ;  /* 0x0000002404007981 */ /* 0x000ea4000c1e1500 */
[----:B--2---:R-:W-:-:S05]  /*38f0*/  HADD2.F32 R0, -RZ, R0.H0_H0 ;  /* 0x20000000ff007230 */ /* 0x004fca0000004100 */
[----:B------:R-:W-:Y:S01]  /*3900*/  F2FP.BF16.F32.PACK_AB R0, RZ, R0 ;  /* 0x00000000ff00723e */ /* 0x000fe200000010ff */
[----:B------:R-:W-:Y:S06]  /*3910*/  BRA `(.L_x_4597) ;  /* 0x0000000c002c7947 */ /* 0x000fec0003800000 */
.L_x_4605:
        /* <DEDUP_REMOVED lines=9> */
.L_x_4608:
[----:B------:R-:W2:Y:S02]  /*39b0*/  LDG.E.U16 R4, desc[UR36][R4.64] ;  /* 0x0000002404047981 */ /* 0x000ea4000c1e1500 */
[----:B--2---:R-:W-:-:S05]  /*39c0*/  HADD2.F32 R0, -RZ, R4.H0_H0 ;  /* 0x20000004ff007230 */ /* 0x004fca0000004100 */
[----:B------:R-:W-:Y:S01]  /*39d0*/  F2FP.BF16.F32.PACK_AB R0, RZ, R0 ;  /* 0x00000000ff00723e */ /* 0x000fe200000010ff */
[----:B------:R-:W-:Y:S06]  /*39e0*/  BRA `(.L_x_4597) ;  /* 0x0000000800f87947 */ /* 0x000fec0003800000 */
.L_x_4607:
        /* <DEDUP_REMOVED lines=12> */
.L_x_4598:
        /* <DEDUP_REMOVED lines=13> */
.L_x_4611:
        /* <DEDUP_REMOVED lines=12> */
.L_x_4610:
        /* <DEDUP_REMOVED lines=27> */
.L_x_4613:
        /* <DEDUP_REMOVED lines=14> */
.L_x_4612:
[----:B------:R1:W5:Y:S01]  /*3ed0*/  LDG.E.U16 R0, desc[UR36][R4.64] ;  /* 0x0000002404007981 */ /* 0x000362000c1e1500 */
[----:B------:R-:W-:Y:S05]  /*3ee0*/  BRA `(.L_x_4597) ;  /* 0x0000000400b87947 */ /* 0x000fea0003800000 */
.L_x_4609:
        /* <DEDUP_REMOVED lines=12> */
.L_x_4616:
        /* <DEDUP_REMOVED lines=21> */
.L_x_4620:
[----:B------:R-:W-:Y:S05]  /*4100*/  BSYNC.RECONVERGENT B1 ;  /* 0x0000000000017941 */ /* 0x000fea0003800200 */
.L_x_4619:
[----:B------:R-:W-:Y:S01]  /*4110*/  IMAD.SHL.U32 R0, R0, 0x100000, RZ ;  /* 0x0010000000007824 */ /* 0x000fe200078e00ff */
[----:B------:R-:W-:-:S04]  /*4120*/  LEA R3, R3, 0x3b800000, 0x17 ;  /* 0x3b80000003037811 */ /* 0x000fc800078eb8ff */
[----:B------:R-:W-:-:S07]  /*4130*/  LOP3.LUT R0, R3, R0, R7, 0xfe, !PT ;  /* 0x0000000003007212 */ /* 0x000fce00078efe07 */
.L_x_4618:
[----:B------:R-:W-:Y:S05]  /*4140*/  BSYNC.RECONVERGENT B0 ;  /* 0x0000000000007941 */ /* 0x000fea0003800200 */
.L_x_4617:
[----:B------:R-:W-:Y:S01]  /*4150*/  F2FP.BF16.F32.PACK_AB R0, RZ, R0 ;  /* 0x00000000ff00723e */ /* 0x000fe200000010ff */
[----:B------:R-:W-:Y:S06]  /*4160*/  BRA `(.L_x_4597) ;  /* 0x0000000400187947 */ /* 0x000fec0003800000 */
.L_x_4615:
        /* <DEDUP_REMOVED lines=21> */
.L_x_4624:
[----:B------:R-:W-:Y:S05]  /*42c0*/  BSYNC.RECONVERGENT B1 ;  /* 0x0000000000017941 */ /* 0x000fea0003800200 */
.L_x_4623:
[----:B------:R-:W-:Y:S01]  /*42d0*/  IMAD.SHL.U32 R0, R0, 0x200000, RZ ;  /* 0x0020000000007824 */ /* 0x000fe200078e00ff */
[----:B------:R-:W-:-:S04]  /*42e0*/  LEA R3, R3, 0x37800000, 0x17 ;  /* 0x3780000003037811 */ /* 0x000fc800078eb8ff */
[----:B------:R-:W-:-:S07]  /*42f0*/  LOP3.LUT R0, R3, R0, R7, 0xfe, !PT ;  /* 0x0000000003007212 */ /* 0x000fce00078efe07 */
.L_x_4622:
[----:B------:R-:W-:Y:S05]  /*4300*/  BSYNC.RECONVERGENT B0 ;  /* 0x0000000000007941 */ /* 0x000fea0003800200 */
.L_x_4621:
[----:B------:R-:W-:Y:S01]  /*4310*/  F2FP.BF16.F32.PACK_AB R0, RZ, R0 ;  /* 0x00000000ff00723e */ /* 0x000fe200000010ff */
[----:B------:R-:W-:Y:S06]  /*4320*/  BRA `(.L_x_4597) ;  /* 0x0000000000a87947 */ /* 0x000fec0003800000 */
.L_x_4614:
        /* <DEDUP_REMOVED lines=14> */
.L_x_4628:
[----:B------:R-:W-:Y:S05]  /*4410*/  BSYNC.RECONVERGENT B0 ;  /* 0x0000000000007941 */ /* 0x000fea0003800200 */
.L_x_4627:
[----:B------:R-:W-:Y:S01]  /*4420*/  F2FP.BF16.F32.PACK_AB R0, RZ, R0 ;  /* 0x00000000ff00723e */ /* 0x000fe200000010ff */
[----:B------:R-:W-:Y:S06]  /*4430*/  BRA `(.L_x_4597) ;  /* 0x0000000000647947 */ /* 0x000fec0003800000 */
.L_x_4602:
        /* <DEDUP_REMOVED lines=16> */
.L_x_4629:
[----:B------:R-:W-:Y:S01]  /*4540*/  PRMT R0, RZ, 0x7610, R0 ;  /* 0x00007610ff007816 */ /* 0x000fe20000000000 */
[----:B------:R-:W-:Y:S06]  /*4550*/  BRA `(.L_x_4597) ;  /* 0x00000000001c7947 */ /* 0x000fec0003800000 */
.L_x_4626:
[----:B------:R-:W2:Y:S02]  /*4560*/  LDG.E.64 R4, desc[UR36][R4.64] ;  /* 0x0000002404047981 */ /* 0x000ea4000c1e1b00 */
[----:B--2---:R-:W0:Y:S02]  /*4570*/  I2F.U64 R0, R4 ;  /* 0x0000000400007312 */ /* 0x004e240000301000 */
[----:B0-----:R-:W-:Y:S01]  /*4580*/  F2FP.BF16.F32.PACK_AB R0, RZ, R0 ;  /* 0x00000000ff00723e */ /* 0x001fe200000010ff */
[----:B------:R-:W-:Y:S06]  /*4590*/  BRA `(.L_x_4597) ;  /* 0x00000000000c7947 */ /* 0x000fec0003800000 */
.L_x_4625:
[----:B------:R-:W2:Y:S02]  /*45a0*/  LDG.E R4, desc[UR36][R4.64] ;  /* 0x0000002404047981 */ /* 0x000ea4000c1e1900 */
[----:B--2---:R-:W-:-:S04]  /*45b0*/  I2FP.F32.U32 R0, R4 ;  /* 0x0000000400007245 */ /* 0x004fc80000201000 */
[----:B------:R-:W-:-:S07]  /*45c0*/  F2FP.BF16.F32.PACK_AB R0, RZ, R0 ;  /* 0x00000000ff00723e */ /* 0x000fce00000010ff */
.L_x_4597:
[----:B------:R-:W-:Y:S05]  /*45d0*/  BSYNC.RECONVERGENT B6 ;  /* 0x0000000000067941 */ /* 0x000fea0003800200 */
.L_x_4596:
        /* <DEDUP_REMOVED lines=13> */
[----:B------:R-:W-:-:S05]  /*46b0*/  IMAD.MOV.U32 R8, RZ, RZ, 0x3d39bf78 ;  /* 0x3d39bf78ff087424 */ /* 0x000fca00078e00ff */
        /* <DEDUP_REMOVED lines=26> */
[----:B------:R-:W-:-:S06]  /*4860*/  @P4 FSEL R4, R4, -RZ, P5 ;  /* 0x800000ff04044208 */ /* 0x000fcc0002800000 */
[----:B------:R-:W0:Y:S02]  /*4870*/  MUFU.TANH R4, R4 ;  /* 0x0000000400047308 */ /* 0x000e240000002400 */
[----:B0-----:R-:W-:-:S06]  /*4880*/  FMUL.FTZ R3, R19, R4 ;  /* 0x0000000413037220 */ /* 0x001fcc0000410000 */
[----:B------:R-:W0:Y:S02]  /*4890*/  F2F.BF16.F32 R3, R3 ;  /* 0x0000000300037304 */ /* 0x000e240000202000 */
.L_x_4631:
[----:B------:R-:W-:Y:S05]  /*48a0*/  BSYNC.RECONVERGENT B0 ;  /* 0x0000000000007941 */ /* 0x000fea0003800200 */
.L_x_4630:
        /* <DEDUP_REMOVED lines=33> */
[----:B------:R-:W1:Y:S02]  /*4ac0*/  MUFU.TANH R5, R5 ;  /* 0x0000000500057308 */ /* 0x000e640000002400 */
[----:B-1----:R-:W-:-:S06]  /*4ad0*/  FMUL.FTZ R22, R18, R5 ;  /* 0x0000000512167220 */ /* 0x002fcc0000410000 */
[----:B------:R-:W1:Y:S02]  /*4ae0*/  F2F.BF16.F32 R22, R22 ;  /* 0x0000001600167304 */ /* 0x000e640000202000 */
.L_x_4633:
[----:B------:R-:W-:Y:S05]  /*4af0*/  BSYNC.RECONVERGENT B0 ;  /* 0x0000000000007941 */ /* 0x000fea0003800200 */
.L_x_4632:
[----:B------:R-:W-:Y:S04]  /*4b00*/  BSSY.RECONVERGENT B0, `(.L_x_4634) ;  /* 0x0000024000007945 */ /* 0x000fe80003800200 */
[----:B------:R-:W-:Y:S05]  /*4b10*/  @P0 BRA `(.L_x_4635) ;  /* 0x0000000000880947 */ /* 0x000fea0003800000 */
[----:B-----5:R-:W-:Y:S02]  /*4b20*/  IMAD.U32 R24, R24, 0x10000, RZ ;  /* 0x0001000018187824 */ /* 0x020fe400078e00ff */
[----:B------:R-:W-:Y:S02]  /*4b30*/  IMAD.MOV.U32 R8, RZ, RZ, 0x3e800000 ;  /* 0x3e800000ff087424 */ /* 0x000fe400078e00ff */
[----:B------:R-:W-:Y:S01]  /*4b40*/  FMUL.FTZ R4, R24, 1.4426950216293334961 ;  /* 0x3fb8aa3b18047820 */ /* 0x000fe20000410000 */
[----:B------:R-:W-:-:S05]  /*4b50*/  IMAD.MOV.U32 R9, RZ, RZ, 0x3d39bf78 ;  /* 0x3d39bf78ff097424 */ /* 0x000fca00078e00ff */
[----:B------:R-:W3:Y:S02]  /*4b60*/  MUFU.EX2 R4, R4 ;  /* 0x0000000400047308 */ /* 0x000ee40000000800 */
[C---:B---3--:R-:W-:Y:S01]  /*4b70*/  FADD.FTZ.RZ R5, R4.reuse, 1 ;  /* 0x3f80000004057421 */ /* 0x048fe2000001c000 */
        /* <DEDUP_REMOVED lines=25> */
[----:B------:R-:W3:Y:S02]  /*4d10*/  MUFU.TANH R5, R5 ;  /* 0x0000000500057308 */ /* 0x000ee40000002400 */
[----:B---3--:R-:W-:-:S06]  /*4d20*/  FMUL.FTZ R18, R24, R5 ;  /* 0x0000000518127220 */ /* 0x008fcc0000410000 */
[----:B------:R-:W3:Y:S02]  /*4d30*/  F2F.BF16.F32 R18, R18 ;  /* 0x0000001200127304 */ /* 0x000ee40000202000 */
.L_x_4635:
[----:B------:R-:W-:Y:S05]  /*4d40*/  BSYNC.RECONVERGENT B0 ;  /* 0x0000000000007941 */ /* 0x000fea0003800200 */
.L_x_4634:
[----:B------:R-:W-:Y:S04]  /*4d50*/  BSSY.RECONVERGENT B0, `(.L_x_4636) ;  /* 0x0000024000007945 */ /* 0x000fe80003800200 */
[----:B------:R-:W-:Y:S05]  /*4d60*/  @P1 BRA `(.L_x_4637) ;  /* 0x0000000000881947 */ /* 0x000fea0003800000 */
[----:B-----5:R-:W-:Y:S02]  /*4d70*/  IMAD.U32 R0, R0, 0x10000, RZ ;  /* 0x0001000000007824 */ /* 0x020fe400078e00ff */
[----:B------:R-:W-:Y:S02]  /*4d80*/  IMAD.MOV.U32 R8, RZ, RZ, 0x3e800000 ;  /* 0x3e800000ff087424 */ /* 0x000fe400078e00ff */
[----:B------:R-:W-:Y:S01]  /*4d90*/  FMUL.FTZ R4, R0, 1.4426950216293334961 ;  /* 0x3fb8aa3b00047820 */ /* 0x000fe20000410000 */
[----:B------:R-:W-:-:S05]  /*4da0*/  IMAD.MOV.U32 R9, RZ, RZ, 0x3d39bf78 ;  /* 0x3d39bf78ff097424 */ /* 0x000fca00078e00ff */
[----:B------:R-:W4:Y:S02]  /*4db0*/  MUFU.EX2 R4, R4 ;  /* 0x0000000400047308 */ /* 0x000f240000000800 */
[C---:B----4-:R-:W-:Y:S01]  /*4dc0*/  FADD.FTZ.RZ R5, R4.reuse, 1 ;  /* 0x3f80000004057421 */ /* 0x050fe2000001c000 */
        /* <DEDUP_REMOVED lines=25> */
[----:B------:R-:W4:Y:S02]  /*4f60*/  MUFU.TANH R5, R5 ;  /* 0x0000000500057308 */ /* 0x000f240000002400 */
[----:B----4-:R-:W-:-:S06]  /*4f70*/  FMUL.FTZ R19, R0, R5 ;  /* 0x0000000500137220 */ /* 0x010fcc0000410000 */
[----:B------:R-:W4:Y:S02]  /*4f80*/  F2F.BF16.F32 R19, R19 ;  /* 0x0000001300137304 */ /* 0x000f240000202000 */
.L_x_4637:
[----:B------:R-:W-:Y:S05]  /*4f90*/  BSYNC.RECONVERGENT B0 ;  /* 0x0000000000007941 */ /* 0x000fea0003800200 */
.L_x_4636:
[----:B------:R-:W-:Y:S04]  /*4fa0*/  BSSY.RECONVERGENT B6, `(.L_x_4638) ;  /* 0x000010e000067945 */ /* 0x000fe80003800200 */
[----:B------:R-:W-:Y:S05]  /*4fb0*/  @P2 BRA `(.L_x_4639) ;  /* 0x0000001000302947 */ /* 0x000fea0003800000 */
[----:B------:R-:W0:Y:S01]  /*4fc0*/  LDCU UR4, c[0x0][0x3a8] ;  /* 0x00007500ff0477ac */ /* 0x000e220008000800 */
[----:B------:R-:W1:Y:S01]  /*4fd0*/  LDC.64 R8, c[0x0][0x388] ;  /* 0x0000e200ff087b82 */ /* 0x000e620000000a00 */
[----:B-----5:R-:W-:Y:S01]  /*4fe0*/  IMAD R0, R2, 0x200, R25 ;  /* 0x0000020002007824 */ /* 0x020fe200078e0219 */
[----:B--2---:R-:W-:-:S03]  /*4ff0*/  PRMT R4, R17, 0x9910, RZ ;  /* 0x0000991011047816 */ /* 0x004fc600000000ff */
        /* <DEDUP_REMOVED lines=19> */
.L_x_4643:
[----:B------:R-:W-:Y:S02]  /*5130*/  IMAD.U32 R5, R3, 0x10000, RZ ;  /* 0x0001000003057824 */ /* 0x000fe400078e00ff */
[----:B------:R-:W-:-:S04]  /*5140*/  IMAD.MOV.U32 R25, RZ, RZ, R23 ;  /* 0x000000ffff197224 */ /* 0x000fc800078e0017 */
[----:B------:R-:W0:Y:S02]  /*5150*/  F2I.S64.TRUNC R4, R5 ;  /* 0x0000000500047311 */ /* 0x000e24000020d900 */
[----:B0-----:R0:W-:Y:S01]  /*5160*/  STG.E.U8 desc[UR36][R8.64], R4 ;  /* 0x0000000408007986 */ /* 0x0011e2000c101124 */
[----:B------:R-:W-:Y:S05]  /*5170*/  BRA `(.L_x_4639) ;  /* 0x0000000c00c07947 */ /* 0x000fea0003800000 */
.L_x_4642:
        /* <DEDUP_REMOVED lines=11> */
.L_x_4646:
[----:B------:R-:W-:Y:S02]  /*5230*/  IMAD.U32 R3, R3, 0x10000, RZ ;  /* 0x0001000003037824 */ /* 0x000fe400078e00ff */
[----:B------:R-:W-:-:S04]  /*5240*/  IMAD.MOV.U32 R25, RZ, RZ, R23 ;  /* 0x000000ffff197224 */ /* 0x000fc800078e0017 */
[----:B------:R-:W0:Y:S02]  /*5250*/  F2I.FTZ.TRUNC.NTZ R3, R3 ;  /* 0x0000000300037305 */ /* 0x000e24000021f100 */
[----:B0-----:R0:W-:Y:S01]  /*5260*/  STG.E desc[UR36][R8.64], R3 ;  /* 0x0000000308007986 */ /* 0x0011e2000c101924 */
[----:B------:R-:W-:Y:S05]  /*5270*/  BRA `(.L_x_4639) ;  /* 0x0000000c00807947 */ /* 0x000fea0003800000 */
.L_x_4645:
[----:B------:R-:W-:Y:S02]  /*5280*/  IMAD.U32 R3, R3, 0x10000, RZ ;  /* 0x0001000003037824 */ /* 0x000fe400078e00ff */
[----:B------:R-:W-:-:S04]  /*5290*/  IMAD.MOV.U32 R25, RZ, RZ, R23 ;  /* 0x000000ffff197224 */ /* 0x000fc800078e0017 */
[----:B------:R-:W0:Y:S02]  /*52a0*/  F2I.FTZ.TRUNC.NTZ R3, R3 ;  /* 0x0000000300037305 */ /* 0x000e24000021f100 */
[----:B0-----:R0:W-:Y:S01]  /*52b0*/  STG.E.U16 desc[UR36][R8.64], R3 ;  /* 0x0000000308007986 */ /* 0x0011e2000c101524 */
[----:B------:R-:W-:Y:S05]  /*52c0*/  BRA `(.L_x_4639) ;  /* 0x0000000c006c7947 */ /* 0x000fea0003800000 */
.L_x_4641:
        /* <DEDUP_REMOVED lines=10> */
.L_x_4648:
[----:B------:R-:W-:Y:S02]  /*5370*/  IMAD.U32 R0, R3, 0x10000, RZ ;  /* 0x0001000003007824 */ /* 0x000fe400078e00ff */
[----:B------:R-:W-:-:S03]  /*5380*/  IMAD.MOV.U32 R25, RZ, RZ, R23 ;  /* 0x000000ffff197224 */ /* 0x000fc600078e0017 */
[----:B------:R-:W-:-:S05]  /*5390*/  F2FP.F16.F32.PACK_AB R0, RZ, R0 ;  /* 0x00000000ff00723e */ /* 0x000fca00000000ff */
[----:B------:R0:W-:Y:S01]  /*53a0*/  STG.E.U16 desc[UR36][R8.64], R0 ;  /* 0x0000000008007986 */ /* 0x0001e2000c101524 */
[----:B------:R-:W-:Y:S05]  /*53b0*/  BRA `(.L_x_4639) ;  /* 0x0000000c00307947 */ /* 0x000fea0003800000 */
.L_x_4647:
        /* <DEDUP_REMOVED lines=11> */
.L_x_4650:
[----:B------:R-:W-:Y:S02]  /*5470*/  IMAD.U32 R3, R3, 0x10000, RZ ;  /* 0x0001000003037824 */ /* 0x000fe400078e00ff */
[----:B------:R-:W-:-:S03]  /*5480*/  IMAD.MOV.U32 R25, RZ, RZ, R23 ;  /* 0x000000ffff197224 */ /* 0x000fc600078e0017 */
[----:B------:R-:W-:-:S04]  /*5490*/  F2FP.F16.F32.PACK_AB R3, RZ, R3 ;  /* 0x00000003ff03723e */ /* 0x000fc800000000ff */
[----:B------:R-:W-:-:S05]  /*54a0*/  PRMT R3, R3, 0x5410, RZ ;  /* 0x0000541003037816 */ /* 0x000fca00000000ff */
[----:B------:R0:W-:Y:S01]  /*54b0*/  STG.E desc[UR36][R8.64], R3 ;  /* 0x0000000308007986 */ /* 0x0001e2000c101924 */
[----:B------:R-:W-:Y:S05]  /*54c0*/  BRA `(.L_x_4639) ;  /* 0x0000000800ec7947 */ /* 0x000fea0003800000 */
.L_x_4649:
[----:B------:R-:W-:Y:S02]  /*54d0*/  IMAD.U32 R4, R3, 0x10000, RZ ;  /* 0x0001000003047824 */ /* 0x000fe400078e00ff */
[----:B------:R-:W-:Y:S02]  /*54e0*/  IMAD.MOV.U32 R25, RZ, RZ, R23 ;  /* 0x000000ffff197224 */ /* 0x000fe400078e0017 */
[----:B------:R-:W-:-:S06]  /*54f0*/  FMUL.FTZ R4, R4, 1 ;  /* 0x3f80000004047820 */ /* 0x000fcc0000410000 */
[----:B------:R-:W0:Y:S02]  /*5500*/  F2F.F64.F32 R4, R4 ;  /* 0x0000000400047310 */ /* 0x000e240000201800 */
[----:B0-----:R0:W-:Y:S01]  /*5510*/  STG.E.64 desc[UR36][R8.64], R4 ;  /* 0x0000000408007986 */ /* 0x0011e2000c101b24 */
[----:B------:R-:W-:Y:S05]  /*5520*/  BRA `(.L_x_4639) ;  /* 0x0000000800d47947 */ /* 0x000fea0003800000 */
.L_x_4640:
        /* <DEDUP_REMOVED lines=14> */
.L_x_4653:
[----:B------:R-:W-:Y:S01]  /*5610*/  IMAD.U32 R3, R3, 0x10000, RZ ;  /* 0x0001000003037824 */ /* 0x000fe200078e00ff */
[----:B------:R-:W-:Y:S01]  /*5620*/  CS2R R6, SRZ ;  /* 0x0000000000067805 */ /* 0x000fe2000001ff00 */
[----:B------:R-:W-:Y:S02]  /*5630*/  IMAD.MOV.U32 R25, RZ, RZ, R23 ;  /* 0x000000ffff197224 */ /* 0x000fe400078e0017 */
[----:B------:R-:W-:-:S04]  /*5640*/  FMUL.FTZ R3, R3, 1 ;  /* 0x3f80000003037820 */ /* 0x000fc80000410000 */
[----:B------:R-:W0:Y:S02]  /*5650*/  F2F.F64.F32 R4, R3 ;  /* 0x0000000300047310 */ /* 0x000e240000201800 */
[----:B0-----:R0:W-:Y:S01]  /*5660*/  STG.E.128 desc[UR36][R8.64], R4 ;  /* 0x0000000408007986 */ /* 0x0011e2000c101d24 */
[----:B------:R-:W-:Y:S05]  /*5670*/  BRA `(.L_x_4639) ;  /* 0x0000000800807947 */ /* 0x000fea0003800000 */
.L_x_4652:
        /* <DEDUP_REMOVED lines=19> */
.L_x_4657:
[----:B------:R-:W-:Y:S05]  /*57b0*/  BSYNC.RECONVERGENT B0 ;  /* 0x0000000000007941 */ /* 0x000fea0003800200 */
.L_x_4656:
[----:B------:R-:W-:Y:S01]  /*57c0*/  LOP3.LUT R5, R0, 0x80, R5, 0xf8, !PT ;  /* 0x0000008000057812 */ /* 0x000fe200078ef805 */
[----:B------:R-:W-:-:S04]  /*57d0*/  IMAD.MOV.U32 R25, RZ, RZ, R23 ;  /* 0x000000ffff197224 */ /* 0x000fc800078e0017 */
[----:B------:R0:W-:Y:S01]  /*57e0*/  STG.E.U8 desc[UR36][R8.64], R5 ;  /* 0x0000000508007986 */ /* 0x0001e2000c101124 */
[----:B------:R-:W-:Y:S05]  /*57f0*/  BRA `(.L_x_4639) ;  /* 0x0000000800207947 */ /* 0x000fea0003800000 */
.L_x_4655:
        /* <DEDUP_REMOVED lines=15> */
.L_x_4659:
[----:B------:R-:W-:Y:S05]  /*58f0*/  BSYNC.RECONVERGENT B0 ;  /* 0x0000000000007941 */ /* 0x000fea0003800200 */
.L_x_4658:
[----:B------:R-:W-:Y:S01]  /*5900*/  LOP3.LUT R5, R0, 0x80, R5, 0xf8, !PT ;  /* 0x0000008000057812 */ /* 0x000fe200078ef805 */
[----:B------:R-:W-:-:S04]  /*5910*/  IMAD.MOV.U32 R25, RZ, RZ, R23 ;  /* 0x000000ffff197224 */ /* 0x000fc800078e0017 */
[----:B------:R0:W-:Y:S01]  /*5920*/  STG.E.U8 desc[UR36][R8.64], R5 ;  /* 0x0000000508007986 */ /* 0x0001e2000c101124 */
[----:B------:R-:W-:Y:S05]  /*5930*/  BRA `(.L_x_4639) ;  /* 0x0000000400d07947 */ /* 0x000fea0003800000 */
.L_x_4654:
[----:B------:R0:W-:Y:S01]  /*5940*/  STG.E.U16 desc[UR36][R8.64], R3 ;  /* 0x0000000308007986 */ /* 0x0001e2000c101524 */
[----:B------:R-:W-:Y:S01]  /*5950*/  IMAD.MOV.U32 R25, RZ, RZ, R23 ;  /* 0x000000ffff197224 */ /* 0x000fe200078e0017 */
[----:B------:R-:W-:Y:S06]  /*5960*/  BRA `(.L_x_4639) ;  /* 0x0000000400c47947 */ /* 0x000fec0003800000 */
.L_x_4651:
        /* <DEDUP_REMOVED lines=13> */
.L_x_4662:
        /* <DEDUP_REMOVED lines=13> */
.L_x_4665:
[----:B------:R-:W-:-:S04]  /*5b10*/  SHF.R.U32.HI R0, RZ, 0x14, R3 ;  /* 0x00000014ff007819 */ /* 0x000fc80000011603 */
[----:B------:R-:W-:-:S04]  /*5b20*/  LOP3.LUT R0, R0, 0x1, RZ, 0xc0, !PT ;  /* 0x0000000100007812 */ /* 0x000fc800078ec0ff */
[----:B------:R-:W-:-:S04]  /*5b30*/  IADD3 R0, PT, PT, R3, 0x487ffff, R0 ;  /* 0x0487ffff03007810 */ /* 0x000fc80007ffe000 */
[----:B------:R-:W-:-:S04]  /*5b40*/  SHF.R.U32.HI R0, RZ, 0x14, R0 ;  /* 0x00000014ff007819 */ /* 0x000fc80000011600 */
[----:B------:R-:W-:-:S07]  /*5b50*/  LOP3.LUT R0, R0, 0xff, RZ, 0xc0, !PT ;  /* 0x000000ff00007812 */ /* 0x000fce00078ec0ff */
.L_x_4666:
[----:B------:R-:W-:-:S04]  /*5b60*/  SHF.R.U32.HI R3, RZ, 0x18, R3 ;  /* 0x00000018ff037819 */ /* 0x000fc80000011603 */
[----:B------:R-:W-:-:S04]  /*5b70*/  LOP3.LUT R0, R0, 0x80, R3, 0xf8, !PT ;  /* 0x0000008000007812 */ /* 0x000fc800078ef803 */
[----:B------:R-:W-:-:S07]  /*5b80*/  PRMT R4, R0, 0x7610, R4 ;  /* 0x0000761000047816 */ /* 0x000fce0000000004 */
.L_x_4664:
[----:B------:R-:W-:Y:S05]  /*5b90*/  BSYNC.RECONVERGENT B0 ;  /* 0x0000000000007941 */ /* 0x000fea0003800200 */
.L_x_4663:
[----:B------:R0:W-:Y:S01]  /*5ba0*/  STG.E.U8 desc[UR36][R8.64], R4 ;  /* 0x0000000408007986 */ /* 0x0001e2000c101124 */
[----:B------:R-:W-:Y:S01]  /*5bb0*/  IMAD.MOV.U32 R25, RZ, RZ, R23 ;  /* 0x000000ffff197224 */ /* 0x000fe200078e0017 */
[----:B------:R-:W-:Y:S06]  /*5bc0*/  BRA `(.L_x_4639) ;  /* 0x00000004002c7947 */ /* 0x000fec0003800000 */
.L_x_4661:
        /* <DEDUP_REMOVED lines=13> */
.L_x_4669:
[----:B------:R-:W-:-:S04]  /*5ca0*/  SHF.R.U32.HI R0, RZ, 0x15, R3 ;  /* 0x00000015ff007819 */ /* 0x000fc80000011603 */
[----:B------:R-:W-:-:S04]  /*5cb0*/  LOP3.LUT R0, R0, 0x1, RZ, 0xc0, !PT ;  /* 0x0000000100007812 */ /* 0x000fc800078ec0ff */
[----:B------:R-:W-:-:S04]  /*5cc0*/  IADD3 R0, PT, PT, R3, 0x88fffff, R0 ;  /* 0x088fffff03007810 */ /* 0x000fc80007ffe000 */
[----:B------:R-:W-:-:S04]  /*5cd0*/  SHF.R.U32.HI R0, RZ, 0x15, R0 ;  /* 0x00000015ff007819 */ /* 0x000fc80000011600 */
[----:B------:R-:W-:-:S07]  /*5ce0*/  LOP3.LUT R0, R0, 0xff, RZ, 0xc0, !PT ;  /* 0x000000ff00007812 */ /* 0x000fce00078ec0ff */
.L_x_4670:
[----:B------:R-:W-:-:S04]  /*5cf0*/  SHF.R.U32.HI R3, RZ, 0x18, R3 ;  /* 0x00000018ff037819 */ /* 0x000fc80000011603 */
[----:B------:R-:W-:-:S04]  /*5d00*/  LOP3.LUT R0, R0, 0x80, R3, 0xf8, !PT ;  /* 0x0000008000007812 */ /* 0x000fc800078ef803 */
[----:B------:R-:W-:-:S07]  /*5d10*/  PRMT R4, R0, 0x7610, R4 ;  /* 0x0000761000047816 */ /* 0x000fce0000000004 */
.L_x_4668:
[----:B------:R-:W-:Y:S05]  /*5d20*/  BSYNC.RECONVERGENT B0 ;  /* 0x0000000000007941 */ /* 0x000fea0003800200 */
.L_x_4667:
[----:B------:R0:W-:Y:S01]  /*5d30*/  STG.E.U8 desc[UR36][R8.64], R4 ;  /* 0x0000000408007986 */ /* 0x0001e2000c101124 */
[----:B------:R-:W-:Y:S01]  /*5d40*/  IMAD.MOV.U32 R25, RZ, RZ, R23 ;  /* 0x000000ffff197224 */ /* 0x000fe200078e0017 */
[----:B------:R-:W-:Y:S06]  /*5d50*/  BRA `(.L_x_4639) ;  /* 0x0000000000c87947 */ /* 0x000fec0003800000 */
.L_x_4660:
[----:B------:R-:W-:-:S13]  /*5d60*/  ISETP.NE.AND P0, PT, R0, 0x1c, PT ;  /* 0x0000001c0000780c */ /* 0x000fda0003f05270 */
[----:B------:R-:W-:Y:S05]  /*5d70*/  @!P0 BRA `(.L_x_4671) ;  /* 0x0000000000b08947 */ /* 0x000fea0003800000 */
[----:B------:R-:W-:-:S13]  /*5d80*/  ISETP.NE.AND P0, PT, R0, 0x1d, PT ;  /* 0x0000001d0000780c */ /* 0x000fda0003f05270 */
[----:B------:R-:W-:Y:S05]  /*5d90*/  @!P0 BRA `(.L_x_4672) ;  /* 0x0000000000948947 */ /* 0x000fea0003800000 */
[----:B------:R-:W-:-:S13]  /*5da0*/  ISETP.NE.AND P0, PT, R0, 0x2c, PT ;  /* 0x0000002c0000780c */ /* 0x000fda0003f05270 */
[----:B------:R-:W-:Y:S05]  /*5db0*/  @!P0 BRA `(.L_x_4673) ;  /* 0x0000000000488947 */ /* 0x000fea0003800000 */
.L_x_4644:
[----:B------:R-:W-:Y:S01]  /*5dc0*/  MOV R14, 0x0 ;  /* 0x00000000000e7802 */ /* 0x000fe20000000f00 */
[----:B------:R-:W0:Y:S01]  /*5dd0*/  LDCU.64 UR6, c[0x4][0x128] ;  /* 0x01002500ff0677ac */ /* 0x000e220008000a00 */
[----:B------:R-:W-:Y:S02]  /*5de0*/  IMAD.MOV.U32 R8, RZ, RZ, 0x65 ;  /* 0x00000065ff087424 */ /* 0x000fe400078e00ff */
[----:B------:R-:W-:Y:S01]  /*5df0*/  IMAD.MOV.U32 R12, RZ, RZ, 0x1 ;  /* 0x00000001ff0c7424 */ /* 0x000fe200078e00ff */
[----:B------:R-:W1:Y:S01]  /*5e00*/  LDCU.64 UR8, c[0x4][0x130] ;  /* 0x01002600ff0877ac */ /* 0x000e620008000a00 */
[----:B------:R-:W2:Y:S01]  /*5e10*/  LDC.64 R14, c[0x4][R14] ;  /* 0x010000000e0e7b82 */ /* 0x000ea20000000a00 */
[----:B------:R-:W-:Y:S01]  /*5e20*/  IMAD.MOV.U32 R13, RZ, RZ, RZ ;  /* 0x000000ffff0d7224 */ /* 0x000fe200078e00ff */
[----:B------:R-:W5:Y:S01]  /*5e30*/  LDCU.64 UR4, c[0x4][0x40] ;  /* 0x01000800ff0477ac */ /* 0x000f620008000a00 */
[----:B0-----:R-:W-:Y:S02]  /*5e40*/  IMAD.U32 R4, RZ, RZ, UR6 ;  /* 0x00000006ff047e24 */ /* 0x001fe4000f8e00ff */
[----:B------:R-:W-:-:S02]  /*5e50*/  IMAD.U32 R5, RZ, RZ, UR7 ;  /* 0x00000007ff057e24 */ /* 0x000fc4000f8e00ff */
[----:B-1----:R-:W-:Y:S02]  /*5e60*/  IMAD.U32 R6, RZ, RZ, UR8 ;  /* 0x00000008ff067e24 */ /* 0x002fe4000f8e00ff */
[----:B------:R-:W-:Y:S02]  /*5e70*/  IMAD.U32 R7, RZ, RZ, UR9 ;  /* 0x00000009ff077e24 */ /* 0x000fe4000f8e00ff */
[----:B-----5:R-:W-:Y:S02]  /*5e80*/  IMAD.U32 R10, RZ, RZ, UR4 ;  /* 0x00000004ff0a7e24 */ /* 0x020fe4000f8e00ff */
[----:B------:R-:W-:-:S07]  /*5e90*/  IMAD.U32 R11, RZ, RZ, UR5 ;  /* 0x00000005ff0b7e24 */ /* 0x000fce000f8e00ff */
[----:B------:R-:W-:-:S07]  /*5ea0*/  LEPC R20, `(.L_x_4674) ;  /* 0x000000001014794e */ /* 0x000fce0000000000 */
[----:B--234-:R-:W-:Y:S05]  /*5eb0*/  CALL.ABS.NOINC R14 ;  /* 0x000000000e007343 */ /* 0x01cfea0003c00000 */
.L_x_4674:
[----:B------:R-:W-:Y:S01]  /*5ec0*/  IMAD.MOV.U32 R25, RZ, RZ, R23 ;  /* 0x000000ffff197224 */ /* 0x000fe200078e0017 */
[----:B------:R-:W-:Y:S06]  /*5ed0*/  BRA `(.L_x_4639) ;  /* 0x0000000000687947 */ /* 0x000fec0003800000 */
.L_x_4673:
        /* <DEDUP_REMOVED lines=17> */
.L_x_4672:
[----:B------:R-:W-:Y:S02]  /*5ff0*/  IMAD.U32 R4, R3, 0x10000, RZ ;  /* 0x0001000003047824 */ /* 0x000fe400078e00ff */
[----:B------:R-:W-:-:S04]  /*6000*/  IMAD.MOV.U32 R25, RZ, RZ, R23 ;  /* 0x000000ffff197224 */ /* 0x000fc800078e0017 */
[----:B------:R-:W0:Y:S02]  /*6010*/  F2I.U64.TRUNC R4, R4 ;  /* 0x0000000400047311 */ /* 0x000e24000020d800 */
[----:B0-----:R0:W-:Y:S01]  /*6020*/  STG.E.64 desc[UR36][R8.64], R4 ;  /* 0x0000000408007986 */ /* 0x0011e2000c101b24 */
[----:B------:R-:W-:Y:S05]  /*6030*/  BRA `(.L_x_4639) ;  /* 0x0000000000107947 */ /* 0x000fea0003800000 */
.L_x_4671:
[----:B------:R-:W-:Y:S02]  /*6040*/  IMAD.U32 R3, R3, 0x10000, RZ ;  /* 0x0001000003037824 */ /* 0x000fe400078e00ff */
[----:B------:R-:W-:-:S04]  /*6050*/  IMAD.MOV.U32 R25, RZ, RZ, R23 ;  /* 0x000000ffff197224 */ /* 0x000fc800078e0017 */
[----:B------:R-:W0:Y:S02]  /*6060*/  F2I.FTZ.U32.TRUNC.NTZ R3, R3 ;  /* 0x0000000300037305 */ /* 0x000e24000021f000 */
[----:B0-----:R0:W-:Y:S02]  /*6070*/  STG.E desc[UR36][R8.64], R3 ;  /* 0x0000000308007986 */ /* 0x0011e4000c101924 */
.L_x_4639:
[----:B------:R-:W-:Y:S05]  /*6080*/  BSYNC.RECONVERGENT B6 ;  /* 0x0000000000067941 */ /* 0x000fea0003800200 */
.L_x_4638:
[----:B------:R-:W-:Y:S01]  /*6090*/  ISETP.GE.AND P0, PT, R25, R16, PT ;  /* 0x000000101900720c */ /* 0x000fe20003f06270 */
[----:B------:R-:W-:-:S12]  /*60a0*/  BSSY.RECONVERGENT B6, `(.L_x_4675) ;  /* 0x00001f0000067945 */ /* 0x000fd80003800200 */
[----:B------:R-:W-:Y:S05]  /*60b0*/  @P0 BRA `(.L_x_4676) ;  /* 0x0000001c00b80947 */ /* 0x000fea0003800000 */
[----:B------:R-:W1:Y:S01]  /*60c0*/  LDCU UR4, c[0x0][0x3a8] ;  /* 0x00007500ff0477ac */ /* 0x000e620008000800 */
[----:B0-----:R-:W0:Y:S01]  /*60d0*/  LDC.64 R8, c[0x0][0x388] ;  /* 0x0000e200ff087b82 */ /* 0x001e220000000a00 */
[----:B-----5:R-:W-:Y:S01]  /*60e0*/  IMAD R0, R2, 0x200, R25 ;  /* 0x0000020002007824 */ /* 0x020fe200078e0219 */
[----:B--2---:R-:W-:-:S03]  /*60f0*/  PRMT R4, R17, 0x9910, RZ ;  /* 0x0000991011047816 */ /* 0x004fc600000000ff */
[----:B-1----:R-:W-:Y:S02]  /*6100*/  IMAD R3, R0, UR4, RZ ;  /* 0x0000000400037c24 */ /* 0x002fe4000f8e02ff */
        /* <DEDUP_REMOVED lines=17> */
.L_x_4680:
[----:B------:R-:W-:-:S06]  /*6220*/  IMAD.U32 R5, R22, 0x10000, RZ ;  /* 0x0001000016057824 */ /* 0x000fcc00078e00ff */
[----:B------:R-:W0:Y:S02]  /*6230*/  F2I.S64.TRUNC R4, R5 ;  /* 0x0000000500047311 */ /* 0x000e24000020d900 */
[----:B0-----:R0:W-:Y:S01]  /*6240*/  STG.E.U8 desc[UR36][R8.64], R4 ;  /* 0x0000000408007986 */ /* 0x0011e2000c101124 */
[----:B------:R-:W-:Y:S05]  /*6250*/  BRA `(.L_x_4682) ;  /* 0x0000000c006c7947 */ /* 0x000fea0003800000 */
.L_x_4679:
        /* <DEDUP_REMOVED lines=10> */
.L_x_4684:
[----:B------:R-:W-:-:S04]  /*6300*/  IMAD.U32 R22, R22, 0x10000, RZ ;  /* 0x0001000016167824 */ /* 0x000fc800078e00ff */
[----:B------:R-:W0:Y:S02]  /*6310*/  F2I.FTZ.TRUNC.NTZ R3, R22 ;  /* 0x0000001600037305 */ /* 0x000e24000021f100 */
[----:B0-----:R2:W-:Y:S01]  /*6320*/  STG.E desc[UR36][R8.64], R3 ;  /* 0x0000000308007986 */ /* 0x0015e2000c101924 */
[----:B------:R-:W-:Y:S05]  /*6330*/  BRA `(.L_x_4682) ;  /* 0x0000000c00347947 */ /* 0x000fea0003800000 */
.L_x_4683:
[----:B------:R-:W-:-:S04]  /*6340*/  IMAD.U32 R22, R22, 0x10000, RZ ;  /* 0x0001000016167824 */ /* 0x000fc800078e00ff */
[----:B------:R-:W0:Y:S02]  /*6350*/  F2I.FTZ.TRUNC.NTZ R3, R22 ;  /* 0x0000001600037305 */ /* 0x000e24000021f100 */
[----:B0-----:R0:W-:Y:S01]  /*6360*/  STG.E.U16 desc[UR36][R8.64], R3 ;  /* 0x0000000308007986 */ /* 0x0011e2000c101524 */
[----:B------:R-:W-:Y:S05]  /*6370*/  BRA `(.L_x_4682) ;  /* 0x0000000c00247947 */ /* 0x000fea0003800000 */
.L_x_4678:
        /* <DEDUP_REMOVED lines=9> */
.L_x_4686:
[----:B------:R-:W-:-:S05]  /*6410*/  IMAD.U32 R0, R22, 0x10000, RZ ;  /* 0x0001000016007824 */ /* 0x000fca00078e00ff */
[----:B------:R-:W-:-:S05]  /*6420*/  F2FP.F16.F32.PACK_AB R0, RZ, R0 ;  /* 0x00000000ff00723e */ /* 0x000fca00000000ff */
[----:B------:R0:W-:Y:S01]  /*6430*/  STG.E.U16 desc[UR36][R8.64], R0 ;  /* 0x0000000008007986 */ /* 0x0001e2000c101524 */
[----:B------:R-:W-:Y:S05]  /*6440*/  BRA `(.L_x_4682) ;  /* 0x0000000800f07947 */ /* 0x000fea0003800000 */
.L_x_4685:
        /* <DEDUP_REMOVED lines=10> */
.L_x_4688:
[----:B------:R-:W-:-:S05]  /*64f0*/  IMAD.U32 R22, R22, 0x10000, RZ ;  /* 0x0001000016167824 */ /* 0x000fca00078e00ff */
[----:B------:R-:W-:-:S04]  /*6500*/  F2FP.F16.F32.PACK_AB R3, RZ, R22 ;  /* 0x00000016ff03723e */ /* 0x000fc800000000ff */
[----:B------:R-:W-:-:S05]  /*6510*/  PRMT R3, R3, 0x5410, RZ ;  /* 0x0000541003037816 */ /* 0x000fca00000000ff */
[----:B------:R0:W-:Y:S01]  /*6520*/  STG.E desc[UR36][R8.64], R3 ;  /* 0x0000000308007986 */ /* 0x0001e2000c101924 */
[----:B------:R-:W-:Y:S05]  /*6530*/  BRA `(.L_x_4682) ;  /* 0x0000000800b47947 */ /* 0x000fea0003800000 */
.L_x_4687:
[----:B------:R-:W-:-:S04]  /*6540*/  IMAD.U32 R4, R22, 0x10000, RZ ;  /* 0x0001000016047824 */ /* 0x000fc800078e00ff */
[----:B------:R-:W-:-:S06]  /*6550*/  FMUL.FTZ R4, R4, 1 ;  /* 0x3f80000004047820 */ /* 0x000fcc0000410000 */
[----:B------:R-:W0:Y:S02]  /*6560*/  F2F.F64.F32 R4, R4 ;  /* 0x0000000400047310 */ /* 0x000e240000201800 */
[----:B0-----:R0:W-:Y:S01]  /*6570*/  STG.E.64 desc[UR36][R8.64], R4 ;  /* 0x0000000408007986 */ /* 0x0011e2000c101b24 */
[----:B------:R-:W-:Y:S05]  /*6580*/  BRA `(.L_x_4682) ;  /* 0x0000000800a07947 */ /* 0x000fea0003800000 */
.L_x_4677:
        /* <DEDUP_REMOVED lines=14> */
.L_x_4692:
        /* <DEDUP_REMOVED lines=17> */
.L_x_4695:
[----:B------:R-:W-:-:S04]  /*6780*/  SHF.R.U32.HI R3, RZ, 0x18, R5 ;  /* 0x00000018ff037819 */ /* 0x000fc80000011605 */
[----:B------:R-:W-:-:S04]  /*6790*/  LOP3.LUT R0, R0, 0x80, R3, 0xf8, !PT ;  /* 0x0000008000007812 */ /* 0x000fc800078ef803 */
[----:B------:R-:W-:-:S07]  /*67a0*/  PRMT R4, R0, 0x7610, R4 ;  /* 0x0000761000047816 */ /* 0x000fce0000000004 */
.L_x_4694:
[----:B------:R-:W-:Y:S05]  /*67b0*/  BSYNC.RECONVERGENT B0 ;  /* 0x0000000000007941 */ /* 0x000fea0003800200 */
.L_x_4693:
[----:B------:R0:W-:Y:S01]  /*67c0*/  STG.E.U8 desc[UR36][R8.64], R4 ;  /* 0x0000000408007986 */ /* 0x0001e2000c101124 */
[----:B------:R-:W-:Y:S05]  /*67d0*/  BRA `(.L_x_4682) ;  /* 0x00000008000c7947 */ /* 0x000fea0003800000 */
.L_x_4691:
        /* <DEDUP_REMOVED lines=17> */
.L_x_4698:
[----:B------:R-:W-:-:S04]  /*68f0*/  SHF.R.U32.HI R3, RZ, 0x18, R5 ;  /* 0x00000018ff037819 */ /* 0x000fc80000011605 */
[----:B------:R-:W-:-:S04]  /*6900*/  LOP3.LUT R0, R0, 0x80, R3, 0xf8, !PT ;  /* 0x0000008000007812 */ /* 0x000fc800078ef803 */
[----:B------:R-:W-:-:S07]  /*6910*/  PRMT R4, R0, 0x7610, R4 ;  /* 0x0000761000047816 */ /* 0x000fce0000000004 */
.L_x_4697:
[----:B------:R-:W-:Y:S05]  /*6920*/  BSYNC.RECONVERGENT B0 ;  /* 0x0000000000007941 */ /* 0x000fea0003800200 */
.L_x_4696:
[----:B------:R0:W-:Y:S01]  /*6930*/  STG.E.U8 desc[UR36][R8.64], R4 ;  /* 0x0000000408007986 */ /* 0x0001e2000c101124 */
[----:B------:R-:W-:Y:S05]  /*6940*/  BRA `(.L_x_4682) ;  /* 0x0000000400b07947 */ /* 0x000fea0003800000 */
.L_x_4690:
        /* <DEDUP_REMOVED lines=22> */
.L_x_4700:
[----:B------:R-:W-:-:S06]  /*6ab0*/  IMAD.U32 R4, R22, 0x10000, RZ ;  /* 0x0001000016047824 */ /* 0x000fcc00078e00ff */
[----:B------:R-:W0:Y:S02]  /*6ac0*/  F2I.U64.TRUNC R4, R4 ;  /* 0x0000000400047311 */ /* 0x000e24000020d800 */
[----:B0-----:R0:W-:Y:S01]  /*6ad0*/  STG.E.64 desc[UR36][R8.64], R4 ;  /* 0x0000000408007986 */ /* 0x0011e2000c101b24 */
[----:B------:R-:W-:Y:S05]  /*6ae0*/  BRA `(.L_x_4682) ;  /* 0x0000000400487947 */ /* 0x000fea0003800000 */
.L_x_4699:
[----:B------:R-:W-:-:S04]  /*6af0*/  IMAD.U32 R22, R22, 0x10000, RZ ;  /* 0x0001000016167824 */ /* 0x000fc800078e00ff */
[----:B------:R-:W0:Y:S02]  /*6b00*/  F2I.FTZ.U32.TRUNC.NTZ R3, R22 ;  /* 0x0000001600037305 */ /* 0x000e24000021f000 */
[----:B0-----:R0:W-:Y:S01]  /*6b10*/  STG.E desc[UR36][R8.64], R3 ;  /* 0x0000000308007986 */ /* 0x0011e2000c101924 */
[----:B------:R-:W-:Y:S05]  /*6b20*/  BRA `(.L_x_4682) ;  /* 0x0000000400387947 */ /* 0x000fea0003800000 */
.L_x_4689:
        /* <DEDUP_REMOVED lines=11> */
.L_x_4702:
[----:B------:R-:W-:Y:S01]  /*6be0*/  IMAD.U32 R22, R22, 0x10000, RZ ;  /* 0x0001000016167824 */ /* 0x000fe200078e00ff */
[----:B------:R-:W-:-:S03]  /*6bf0*/  CS2R R6, SRZ ;  /* 0x0000000000067805 */ /* 0x000fc6000001ff00 */
[----:B------:R-:W-:-:S06]  /*6c00*/  FMUL.FTZ R4, R22, 1 ;  /* 0x3f80000016047820 */ /* 0x000fcc0000410000 */
[----:B------:R-:W0:Y:S02]  /*6c10*/  F2F.F64.F32 R4, R4 ;  /* 0x0000000400047310 */ /* 0x000e240000201800 */
[----:B0-----:R0:W-:Y:S01]  /*6c20*/  STG.E.128 desc[UR36][R8.64], R4 ;  /* 0x0000000408007986 */ /* 0x0011e2000c101d24 */
[----:B------:R-:W-:Y:S05]  /*6c30*/  BRA `(.L_x_4682) ;  /* 0x0000000000f47947 */ /* 0x000fea0003800000 */
.L_x_4701:
[----:B------:R-:W-:-:S13]  /*6c40*/  ISETP.NE.AND P0, PT, R0, 0xf, PT ;  /* 0x0000000f0000780c */ /* 0x000fda0003f05270 */
[----:B------:R-:W-:Y:S05]  /*6c50*/  @!P0 BRA `(.L_x_4703) ;  /* 0x0000000000e88947 */ /* 0x000fea0003800000 */
[----:B------:R-:W-:-:S13]  /*6c60*/  ISETP.NE.AND P0, PT, R0, 0x17, PT ;  /* 0x000000170000780c */ /* 0x000fda0003f05270 */
[----:B------:R-:W-:Y:S05]  /*6c70*/  @!P0 BRA `(.L_x_4704) ;  /* 0x0000000000908947 */ /* 0x000fea0003800000 */
[----:B------:R-:W-:-:S13]  /*6c80*/  ISETP.NE.AND P0, PT, R0, 0x18, PT ;  /* 0x000000180000780c */ /* 0x000fda0003f05270 */
[----:B------:R-:W-:Y:S05]  /*6c90*/  @!P0 BRA `(.L_x_4705) ;  /* 0x0000000000448947 */ /* 0x000fea0003800000 */
.L_x_4681:
        /* <DEDUP_REMOVED lines=16> */
.L_x_4706:
[----:B------:R-:W-:Y:S05]  /*6da0*/  BRA `(.L_x_4682) ;  /* 0x0000000000987947 */ /* 0x000fea0003800000 */
.L_x_4705:
        /* <DEDUP_REMOVED lines=13> */
.L_x_4708:
[----:B------:R-:W-:Y:S05]  /*6e80*/  BSYNC.RECONVERGENT B0 ;  /* 0x0000000000007941 */ /* 0x000fea0003800200 */
.L_x_4707:
[----:B------:R-:W-:-:S05]  /*6e90*/  LOP3.LUT R3, R0, 0x80, R3, 0xf8, !PT ;  /* 0x0000008000037812 */ /* 0x000fca00078ef803 */
[----:B------:R0:W-:Y:S01]  /*6ea0*/  STG.E.U8 desc[UR36][R8.64], R3 ;  /* 0x0000000308007986 */ /* 0x0001e2000c101124 */
[----:B------:R-:W-:Y:S05]  /*6eb0*/  BRA `(.L_x_4682) ;  /* 0x0000000000547947 */ /* 0x000fea0003800000 */
.L_x_4704:
        /* <DEDUP_REMOVED lines=12> */
.L_x_4710:
[----:B------:R-:W-:Y:S01]  /*6f80*/  IMAD.MOV.U32 R0, RZ, RZ, 0x7f ;  /* 0x0000007fff007424 */ /* 0x000fe200078e00ff */
[----:B------:R-:W-:-:S04]  /*6f90*/  ISETP.GT.U32.AND P0, PT, R4, 0x7f800000, PT ;  /* 0x7f8000000400780c */ /* 0x000fc80003f04070 */
[----:B------:R-:W-:-:S09]  /*6fa0*/  SEL R0, R0, 0x7c, P0 ;  /* 0x0000007c00007807 */ /* 0x000fd20000000000 */
.L_x_4711:
[----:B------:R-:W-:Y:S05]  /*6fb0*/  BSYNC.RECONVERGENT B0 ;  /* 0x0000000000007941 */ /* 0x000fea0003800200 */
.L_x_4709:
[----:B------:R-:W-:-:S04]  /*6fc0*/  SHF.R.U32.HI R3, RZ, 0x18, R3 ;  /* 0x00000018ff037819 */ /* 0x000fc80000011603 */
[----:B------:R-:W-:-:S05]  /*6fd0*/  LOP3.LUT R3, R0, 0x80, R3, 0xf8, !PT ;  /* 0x0000008000037812 */ /* 0x000fca00078ef803 */
[----:B------:R0:W-:Y:S01]  /*6fe0*/  STG.E.U8 desc[UR36][R8.64], R3 ;  /* 0x0000000308007986 */ /* 0x0001e2000c101124 */
[----:B------:R-:W-:Y:S05]  /*6ff0*/  BRA `(.L_x_4682) ;  /* 0x0000000000047947 */ /* 0x000fea0003800000 */
.L_x_4703:
[----:B------:R0:W-:Y:S02]  /*7000*/  STG.E.U16 desc[UR36][R8.64], R22 ;  /* 0x0000001608007986 */ /* 0x0001e4000c101524 */
.L_x_4682:
[----:B------:R-:W-:-:S05]  /*7010*/  VIADD R25, R25, 0x80 ;  /* 0x0000008019197836 */ /* 0x000fca0000000000 */
[----:B------:R-:W-:-:S13]  /*7020*/  ISETP.GE.AND P0, PT, R25, R16, PT ;  /* 0x000000101900720c */ /* 0x000fda0003f06270 */
[----:B------:R-:W-:Y:S05]  /*7030*/  @P0 BRA `(.L_x_4676) ;  /* 0x0000000c00d80947 */ /* 0x000fea0003800000 */
[----:B------:R-:W5:Y:S01]  /*7040*/  LDCU UR4, c[0x0][0x3a8] ;  /* 0x00007500ff0477ac */ /* 0x000f620008000800 */
[----:B012---:R-:W0:Y:S01]  /*7050*/  LDC.64 R8, c[0x0][0x388] ;  /* 0x0000e200ff087b82 */ /* 0x007e220000000a00 */
        /* <DEDUP_REMOVED lines=16> */
[----:B---3--:R-:W-:-:S04]  /*7160*/  IMAD.U32 R18, R18, 0x10000, RZ ;  /* 0x0001000012127824 */ /* 0x008fc800078e00ff */
[----:B------:R-:W0:Y:S02]  /*7170*/  F2I.FTZ.TRUNC.NTZ R3, R18 ;  /* 0x0000001200037305 */ /* 0x000e24000021f100 */
[----:B0-----:R0:W-:Y:S01]  /*7180*/  STG.E.U8 desc[UR36][R8.64], R3 ;  /* 0x0000000308007986 */ /* 0x0011e2000c101124 */
[----:B------:R-:W-:Y:S05]  /*7190*/  BRA `(.L_x_4717) ;  /* 0x0000000c007c7947 */ /* 0x000fea0003800000 */
.L_x_4715:
[----:B---3--:R-:W-:-:S06]  /*71a0*/  IMAD.U32 R5, R18, 0x10000, RZ ;  /* 0x0001000012057824 */ /* 0x008fcc00078e00ff */
[----:B------:R-:W0:Y:S02]  /*71b0*/  F2I.S64.TRUNC R4, R5 ;  /* 0x0000000500047311 */ /* 0x000e24000020d900 */
[----:B0-----:R0:W-:Y:S01]  /*71c0*/  STG.E.U8 desc[UR36][R8.64], R4 ;  /* 0x0000000408007986 */ /* 0x0011e2000c101124 */
[----:B------:R-:W-:Y:S05]  /*71d0*/  BRA `(.L_x_4717) ;  /* 0x0000000c006c7947 */ /* 0x000fea0003800000 */
.L_x_4714:
[----:B------:R-:W-:-:S13]  /*71e0*/  ISETP.NE.AND P0, PT, R0, 0x2, PT ;  /* 0x000000020000780c */ /* 0x000fda0003f05270 */
[----:B------:R-:W-:Y:S05]  /*71f0*/  @!P0 BRA `(.L_x_4718) ;  /* 0x0000000000308947 */ /* 0x000fea0003800000 */
[----:B------:R-:W-:-:S13]  /*7200*/  ISETP.NE.AND P0, PT, R0, 0x3, PT ;  /* 0x000000030000780c */ /* 0x000fda0003f05270 */
[----:B------:R-:W-:Y:S05]  /*7210*/  @!P0 BRA `(.L_x_4719) ;  /* 0x0000000000188947 */ /* 0x000fea0003800000 */
[----:B------:R-:W-:-:S13]  /*7220*/  ISETP.NE.AND P0, PT, R0, 0x4, PT ;  /* 0x000000040000780c */ /* 0x000fda0003f05270 */
[----:B------:R-:W-:Y:S05]  /*7230*/  @P0 BRA `(.L_x_4716) ;  /* 0x0000000800780947 */ /* 0x000fea0003800000 */
[----:B---3--:R-:W-:-:S06]  /*7240*/  IMAD.U32 R4, R18, 0x10000, RZ ;  /* 0x0001000012047824 */ /* 0x008fcc00078e00ff */
[----:B------:R-:W0:Y:S02]  /*7250*/  F2I.S64.TRUNC R4, R4 ;  /* 0x0000000400047311 */ /* 0x000e24000020d900 */
[----:B0-----:R0:W-:Y:S01]  /*7260*/  STG.E.64 desc[UR36][R8.64], R4 ;  /* 0x0000000408007986 */ /* 0x0011e2000c101b24 */
[----:B------:R-:W-:Y:S05]  /*7270*/  BRA `(.L_x_4717) ;  /* 0x0000000c00447947 */ /* 0x000fea0003800000 */
.L_x_4719:
[----:B---3--:R-:W-:-:S04]  /*7280*/  IMAD.U32 R18, R18, 0x10000, RZ ;  /* 0x0001000012127824 */ /* 0x008fc800078e00ff */
[----:B------:R-:W0:Y:S02]  /*7290*/  F2I.FTZ.TRUNC.NTZ R3, R18 ;  /* 0x0000001200037305 */ /* 0x000e24000021f100 */
[----:B0-----:R0:W-:Y:S01]  /*72a0*/  STG.E desc[UR36][R8.64], R3 ;  /* 0x0000000308007986 */ /* 0x0011e2000c101924 */
[----:B------:R-:W-:Y:S05]  /*72b0*/  BRA `(.L_x_4717) ;  /* 0x0000000c00347947 */ /* 0x000fea0003800000 */
.L_x_4718:
[----:B---3--:R-:W-:-:S04]  /*72c0*/  IMAD.U32 R18, R18, 0x10000, RZ ;  /* 0x0001000012127824 */ /* 0x008fc800078e00ff */
[----:B------:R-:W0:Y:S02]  /*72d0*/  F2I.FTZ.TRUNC.NTZ R3, R18 ;  /* 0x0000001200037305 */ /* 0x000e24000021f100 */
[----:B0-----:R0:W-:Y:S01]  /*72e0*/  STG.E.U16 desc[UR36][R8.64], R3 ;  /* 0x0000000308007986 */ /* 0x0011e2000c101524 */
[----:B------:R-:W-:Y:S05]  /*72f0*/  BRA `(.L_x_4717) ;  /* 0x0000000c00247947 */ /* 0x000fea0003800000 */
.L_x_4713:
[----:B------:R-:W-:-:S13]  /*7300*/  ISETP.GT.AND P0, PT, R0, 0x6, PT ;  /* 0x000000060000780c */ /* 0x000fda0003f04270 */
[----:B------:R-:W-:Y:S05]  /*7310*/  @P0 BRA `(.L_x_4720) ;  /* 0x00000000002c0947 */ /* 0x000fea0003800000 */
[----:B------:R-:W-:-:S13]  /*7320*/  ISETP.NE.AND P0, PT, R0, 0x5, PT ;  /* 0x000000050000780c */ /* 0x000fda0003f05270 */
[----:B------:R-:W-:Y:S05]  /*7330*/  @!P0 BRA `(.L_x_4721) ;  /* 0x0000000000148947 */ /* 0x000fea0003800000 */
[----:B------:R-:W-:-:S13]  /*7340*/  ISETP.NE.AND P0, PT, R0, 0x6, PT ;  /* 0x000000060000780c */ /* 0x000fda0003f05270 */
[----:B------:R-:W-:Y:S05]  /*7350*/  @P0 BRA `(.L_x_4716) ;  /* 0x0000000800300947 */ /* 0x000fea0003800000 */
[----:B---3--:R-:W-:-:S05]  /*7360*/  IMAD.U32 R3, R18, 0x10000, RZ ;  /* 0x0001000012037824 */ /* 0x008fca00078e00ff */
[----:B------:R0:W-:Y:S01]  /*7370*/  STG.E desc[UR36][R8.64], R3 ;  /* 0x0000000308007986 */ /* 0x0001e2000c101924 */
[----:B------:R-:W-:Y:S05]  /*7380*/  BRA `(.L_x_4717) ;  /* 0x0000000c00007947 */ /* 0x000fea0003800000 */
.L_x_4721:
[----:B---3--:R-:W-:-:S05]  /*7390*/  IMAD.U32 R0, R18, 0x10000, RZ ;  /* 0x0001000012007824 */ /* 0x008fca00078e00ff */
[----:B------:R-:W-:-:S05]  /*73a0*/  F2FP.F16.F32.PACK_AB R0, RZ, R0 ;  /* 0x00000000ff00723e */ /* 0x000fca00000000ff */
[----:B------:R0:W-:Y:S01]  /*73b0*/  STG.E.U16 desc[UR36][R8.64], R0 ;  /* 0x0000000008007986 */ /* 0x0001e2000c101524 */
[----:B------:R-:W-:Y:S05]  /*73c0*/  BRA `(.L_x_4717) ;  /* 0x0000000800f07947 */ /* 0x000fea0003800000 */
.L_x_4720:
[----:B------:R-:W-:-:S13]  /*73d0*/  ISETP.NE.AND P0, PT, R0, 0x7, PT ;  /* 0x000000070000780c */ /* 0x000fda0003f05270 */
[----:B------:R-:W-:Y:S05]  /*73e0*/  @!P0 BRA `(.L_x_4722) ;  /* 0x0000000000348947 */ /* 0x000fea0003800000 */
[----:B------:R-:W-:-:S13]  /*73f0*/  ISETP.NE.AND P0, PT, R0, 0x8, PT ;  /* 0x000000080000780c */ /* 0x000fda0003f05270 */
[----:B------:R-:W-:Y:S05]  /*7400*/  @!P0 BRA `(.L_x_4723) ;  /* 0x0000000000188947 */ /* 0x000fea0003800000 */
[----:B------:R-:W-:-:S13]  /*7410*/  ISETP.NE.AND P0, PT, R0, 0x9, PT ;  /* 0x000000090000780c */ /* 0x000fda0003f05270 */
[----:B------:R-:W-:Y:S05]  /*7420*/  @P0 BRA `(.L_x_4716) ;  /* 0x0000000400fc0947 */ /* 0x000fea0003800000 */
[----:B---3--:R-:W-:Y:S02]  /*7430*/  IMAD.U32 R4, R18, 0x10000, RZ ;  /* 0x0001000012047824 */ /* 0x008fe400078e00ff */
[----:B------:R-:W-:-:S05]  /*7440*/  IMAD.MOV.U32 R5, RZ, RZ, RZ ;  /* 0x000000ffff057224 */ /* 0x000fca00078e00ff */
[----:B------:R0:W-:Y:S01]  /*7450*/  STG.E.64 desc[UR36][R8.64], R4 ;  /* 0x0000000408007986 */ /* 0x0001e2000c101b24 */
[----:B------:R-:W-:Y:S05]  /*7460*/  BRA `(.L_x_4717) ;  /* 0x0000000800c87947 */ /* 0x000fea0003800000 */
.L_x_4723:
[----:B---3--:R-:W-:-:S05]  /*7470*/  IMAD.U32 R18, R18, 0x10000, RZ ;  /* 0x0001000012127824 */ /* 0x008fca00078e00ff */
[----:B------:R-:W-:-:S04]  /*7480*/  F2FP.F16.F32.PACK_AB R3, RZ, R18 ;  /* 0x00000012ff03723e */ /* 0x000fc800000000ff */
[----:B------:R-:W-:-:S05]  /*7490*/  PRMT R3, R3, 0x5410, RZ ;  /* 0x0000541003037816 */ /* 0x000fca00000000ff */
[----:B------:R0:W-:Y:S01]  /*74a0*/  STG.E desc[UR36][R8.64], R3 ;  /* 0x0000000308007986 */ /* 0x0001e2000c101924 */
[----:B------:R-:W-:Y:S05]  /*74b0*/  BRA `(.L_x_4717) ;  /* 0x0000000800b47947 */ /* 0x000fea0003800000 */
.L_x_4722:
[----:B---3--:R-:W-:-:S04]  /*74c0*/  IMAD.U32 R4, R18, 0x10000, RZ ;  /* 0x0001000012047824 */ /* 0x008fc800078e00ff */
[----:B------:R-:W-:-:S06]  /*74d0*/  FMUL.FTZ R4, R4, 1 ;  /* 0x3f80000004047820 */ /* 0x000fcc0000410000 */
[----:B------:R-:W0:Y:S02]  /*74e0*/  F2F.F64.F32 R4, R4 ;  /* 0x0000000400047310 */ /* 0x000e240000201800 */
[----:B0-----:R0:W-:Y:S01]  /*74f0*/  STG.E.64 desc[UR36][R8.64], R4 ;  /* 0x0000000408007986 */ /* 0x0011e2000c101b24 */
[----:B------:R-:W-:Y:S05]  /*7500*/  BRA `(.L_x_4717) ;  /* 0x0000000800a07947 */ /* 0x000fea0003800000 */
.L_x_4712:
        /* <DEDUP_REMOVED lines=10> */
[----:B---3--:R-:W-:-:S06]  /*75b0*/  IMAD.U32 R3, R18, 0x10000, RZ ;  /* 0x0001000012037824 */ /* 0x008fcc00078e00ff */
[----:B------:R-:W0:Y:S02]  /*75c0*/  F2I.FTZ.U32.TRUNC.NTZ R3, R3 ;  /* 0x0000000300037305 */ /* 0x000e24000021f000 */
[----:B0-----:R0:W-:Y:S01]  /*75d0*/  STG.E.U16 desc[UR36][R8.64], R3 ;  /* 0x0000000308007986 */ /* 0x0011e2000c101524 */
[----:B------:R-:W-:Y:S05]  /*75e0*/  BRA `(.L_x_4717) ;  /* 0x0000000800687947 */ /* 0x000fea0003800000 */
.L_x_4727:
[----:B---3--:R-:W-:Y:S01]  /*75f0*/  IMAD.U32 R5, R18, 0x10000, RZ ;  /* 0x0001000012057824 */ /* 0x008fe200078e00ff */
        /* <DEDUP_REMOVED lines=16> */
.L_x_4730:
[----:B------:R-:W-:-:S04]  /*7700*/  SHF.R.U32.HI R3, RZ, 0x18, R5 ;  /* 0x00000018ff037819 */ /* 0x000fc80000011605 */
[----:B------:R-:W-:-:S04]  /*7710*/  LOP3.LUT R0, R0, 0x80, R3, 0xf8, !PT ;  /* 0x0000008000007812 */ /* 0x000fc800078ef803 */
[----:B------:R-:W-:-:S07]  /*7720*/  PRMT R4, R0, 0x7610, R4 ;  /* 0x0000761000047816 */ /* 0x000fce0000000004 */
.L_x_4729:
[----:B------:R-:W-:Y:S05]  /*7730*/  BSYNC.RECONVERGENT B0 ;  /* 0x0000000000007941 */ /* 0x000fea0003800200 */
.L_x_4728:
[----:B------:R0:W-:Y:S01]  /*7740*/  STG.E.U8 desc[UR36][R8.64], R4 ;  /* 0x0000000408007986 */ /* 0x0001e2000c101124 */
[----:B------:R-:W-:Y:S05]  /*7750*/  BRA `(.L_x_4717) ;  /* 0x00000008000c7947 */ /* 0x000fea0003800000 */
.L_x_4726:
        /* <DEDUP_REMOVED lines=17> */
.L_x_4733:
[----:B------:R-:W-:-:S04]  /*7870*/  SHF.R.U32.HI R3, RZ, 0x18, R5 ;  /* 0x00000018ff037819 */ /* 0x000fc80000011605 */
[----:B------:R-:W-:-:S04]  /*7880*/  LOP3.LUT R0, R0, 0x80, R3, 0xf8, !PT ;  /* 0x0000008000007812 */ /* 0x000fc800078ef803 */
[----:B------:R-:W-:-:S07]  /*7890*/  PRMT R4, R0, 0x7610, R4 ;  /* 0x0000761000047816 */ /* 0x000fce0000000004 */
.L_x_4732:
[----:B------:R-:W-:Y:S05]  /*78a0*/  BSYNC.RECONVERGENT B0 ;  /* 0x0000000000007941 */ /* 0x000fea0003800200 */
.L_x_4731:
[----:B------:R0:W-:Y:S01]  /*78b0*/  STG.E.U8 desc[UR36][R8.64], R4 ;  /* 0x0000000408007986 */ /* 0x0001e2000c101124 */
[----:B------:R-:W-:Y:S05]  /*78c0*/  BRA `(.L_x_4717) ;  /* 0x0000000400b07947 */ /* 0x000fea0003800000 */
.L_x_4725:
[----:B------:R-:W-:-:S13]  /*78d0*/  ISETP.NE.AND P0, PT, R0, 0x1c, PT ;  /* 0x0000001c0000780c */ /* 0x000fda0003f05270 */
[----:B------:R-:W-:Y:S05]  /*78e0*/  @!P0 BRA `(.L_x_4734) ;  /* 0x0000000000608947 */ /* 0x000fea0003800000 */
[----:B------:R-:W-:-:S13]  /*78f0*/  ISETP.NE.AND P0, PT, R0, 0x1d, PT ;  /* 0x0000001d0000780c */ /* 0x000fda0003f05270 */
[----:B------:R-:W-:Y:S05]  /*7900*/  @!P0 BRA `(.L_x_4735) ;  /* 0x0000000000488947 */ /* 0x000fea0003800000 */
[----:B------:R-:W-:-:S13]  /*7910*/  ISETP.NE.AND P0, PT, R0, 0x2c, PT ;  /* 0x0000002c0000780c */ /* 0x000fda0003f05270 */
[----:B------:R-:W-:Y:S05]  /*7920*/  @P0 BRA `(.L_x_4716) ;  /* 0x0000000000bc0947 */ /* 0x000fea0003800000 */
[----:B---3--:R-:W-:-:S05]  /*7930*/  IMAD.U32 R18, R18, 0x10000, RZ ;  /* 0x0001000012127824 */ /* 0x008fca00078e00ff */
        /* <DEDUP_REMOVED lines=15> */
.L_x_4735:
[----:B---3--:R-:W-:-:S06]  /*7a30*/  IMAD.U32 R4, R18, 0x10000, RZ ;  /* 0x0001000012047824 */ /* 0x008fcc00078e00ff */
[----:B------:R-:W0:Y:S02]  /*7a40*/  F2I.U64.TRUNC R4, R4 ;  /* 0x0000000400047311 */ /* 0x000e24000020d800 */
[----:B0-----:R0:W-:Y:S01]  /*7a50*/  STG.E.64 desc[UR36][R8.64], R4 ;  /* 0x0000000408007986 */ /* 0x0011e2000c101b24 */
[----:B------:R-:W-:Y:S05]  /*7a60*/  BRA `(.L_x_4717) ;  /* 0x0000000400487947 */ /* 0x000fea0003800000 */
.L_x_4734:
[----:B---3--:R-:W-:-:S04]  /*7a70*/  IMAD.U32 R18, R18, 0x10000, RZ ;  /* 0x0001000012127824 */ /* 0x008fc800078e00ff */
[----:B------:R-:W0:Y:S02]  /*7a80*/  F2I.FTZ.U32.TRUNC.NTZ R3, R18 ;  /* 0x0000001200037305 */ /* 0x000e24000021f000 */
[----:B0-----:R0:W-:Y:S01]  /*7a90*/  STG.E desc[UR36][R8.64], R3 ;  /* 0x0000000308007986 */ /* 0x0011e2000c101924 */
[----:B------:R-:W-:Y:S05]  /*7aa0*/  BRA `(.L_x_4717) ;  /* 0x0000000400387947 */ /* 0x000fea0003800000 */
.L_x_4724:
[----:B------:R-:W-:-:S13]  /*7ab0*/  ISETP.GT.AND P0, PT, R0, 0xe, PT ;  /* 0x0000000e0000780c */ /* 0x000fda0003f04270 */
[----:B------:R-:W-:Y:S05]  /*7ac0*/  @P0 BRA `(.L_x_4736) ;  /* 0x00000000003c0947 */ /* 0x000fea0003800000 */
[----:B------:R-:W-:-:S13]  /*7ad0*/  ISETP.NE.AND P0, PT, R0, 0xa, PT ;  /* 0x0000000a0000780c */ /* 0x000fda0003f05270 */
[----:B------:R-:W-:Y:S05]  /*7ae0*/  @!P0 BRA `(.L_x_4737) ;  /* 0x00000000001c8947 */ /* 0x000fea0003800000 */
[----:B------:R-:W-:-:S13]  /*7af0*/  ISETP.NE.AND P0, PT, R0, 0xb, PT ;  /* 0x0000000b0000780c */ /* 0x000fda0003f05270 */
[----:B------:R-:W-:Y:S05]  /*7b00*/  @P0 BRA `(.L_x_4716) ;  /* 0x0000000000440947 */ /* 0x000fea0003800000 */
[----:B---3--:R-:W-:-:S05]  /*7b10*/  IMAD.U32 R18, R18, 0x10000, RZ ;  /* 0x0001000012127824 */ /* 0x008fca00078e00ff */
[----:B------:R-:W-:-:S04]  /*7b20*/  FSETP.NEU.FTZ.AND P0, PT, R18, RZ, PT ;  /* 0x000000ff1200720b */ /* 0x000fc80003f1d000 */
[----:B------:R-:W-:-:S05]  /*7b30*/  SEL R3, RZ, 0x1, !P0 ;  /* 0x00000001ff037807 */ /* 0x000fca0004000000 */
[----:B------:R3:W-:Y:S01]  /*7b40*/  STG.E.U8 desc[UR36][R8.64], R3 ;  /* 0x0000000308007986 */ /* 0x0007e2000c101124 */
[----:B------:R-:W-:Y:S05]  /*7b50*/  BRA `(.L_x_4717) ;  /* 0x00000004000c7947 */ /* 0x000fea0003800000 */
.L_x_4737:
[----:B---3--:R-:W-:Y:S01]  /*7b60*/  IMAD.U32 R18, R18, 0x10000, RZ ;  /* 0x0001000012127824 */ /* 0x008fe200078e00ff */
[----:B------:R-:W-:-:S03]  /*7b70*/  CS2R R6, SRZ ;  /* 0x0000000000067805 */ /* 0x000fc6000001ff00 */
[----:B------:R-:W-:-:S06]  /*7b80*/  FMUL.FTZ R4, R18, 1 ;  /* 0x3f80000012047820 */ /* 0x000fcc0000410000 */
[----:B------:R-:W0:Y:S02]  /*7b90*/  F2F.F64.F32 R4, R4 ;  /* 0x0000000400047310 */ /* 0x000e240000201800 */
[----:B0-----:R0:W-:Y:S01]  /*7ba0*/  STG.E.128 desc[UR36][R8.64], R4 ;  /* 0x0000000408007986 */ /* 0x0011e2000c101d24 */
[----:B------:R-:W-:Y:S05]  /*7bb0*/  BRA `(.L_x_4717) ;  /* 0x0000000000f47947 */ /* 0x000fea0003800000 */
.L_x_4736:
[----:B------:R-:W-:-:S13]  /*7bc0*/  ISETP.NE.AND P0, PT, R0, 0xf, PT ;  /* 0x0000000f0000780c */ /* 0x000fda0003f05270 */
[----:B------:R-:W-:Y:S05]  /*7bd0*/  @!P0 BRA `(.L_x_4738) ;  /* 0x0000000000e88947 */ /* 0x000fea0003800000 */
[----:B------:R-:W-:-:S13]  /*7be0*/  ISETP.NE.AND P0, PT, R0, 0x17, PT ;  /* 0x000000170000780c */ /* 0x000fda0003f05270 */
[----:B------:R-:W-:Y:S05]  /*7bf0*/  @!P0 BRA `(.L_x_4739) ;  /* 0x0000000000908947 */ /* 0x000fea0003800000 */
[----:B------:R-:W-:-:S13]  /*7c00*/  ISETP.NE.AND P0, PT, R0, 0x18, PT ;  /* 0x000000180000780c */ /* 0x000fda0003f05270 */
[----:B------:R-:W-:Y:S05]  /*7c10*/  @!P0 BRA `(.L_x_4740) ;  /* 0x0000000000448947 */ /* 0x000fea0003800000 */
.L_x_4716:
        /* <DEDUP_REMOVED lines=16> */
.L_x_4741:
[----:B------:R-:W-:Y:S05]  /*7d20*/  BRA `(.L_x_4717) ;  /* 0x0000000000987947 */ /* 0x000fea0003800000 */
.L_x_4740:
[----:B---3--:R-:W-:Y:S01]  /*7d30*/  IMAD.U32 R5, R18, 0x10000, RZ ;  /* 0x0001000012057824 */ /* 0x008fe200078e00ff */
        /* <DEDUP_REMOVED lines=12> */
.L_x_4743:
[----:B------:R-:W-:Y:S05]  /*7e00*/  BSYNC.RECONVERGENT B0 ;  /* 0x0000000000007941 */ /* 0x000fea0003800200 */
.L_x_4742:
[----:B------:R-:W-:-:S05]  /*7e10*/  LOP3.LUT R3, R0, 0x80, R3, 0xf8, !PT ;  /* 0x0000008000037812 */ /* 0x000fca00078ef803 */
[----:B------:R1:W-:Y:S01]  /*7e20*/  STG.E.U8 desc[UR36][R8.64], R3 ;  /* 0x0000000308007986 */ /* 0x0003e2000c101124 */
[----:B------:R-:W-:Y:S05]  /*7e30*/  BRA `(.L_x_4717) ;  /* 0x0000000000547947 */ /* 0x000fea0003800000 */
.L_x_4739:
[----:B---3--:R-:W-:Y:S01]  /*7e40*/  IMAD.U32 R3, R18, 0x10000, RZ ;  /* 0x0001000012037824 */ /* 0x008fe200078e00ff */
        /* <DEDUP_REMOVED lines=11> */
.L_x_4745:
[----:B------:R-:W-:Y:S01]  /*7f00*/  IMAD.MOV.U32 R0, RZ, RZ, 0x7f ;  /* 0x0000007fff007424 */ /* 0x000fe200078e00ff */
[----:B------:R-:W-:-:S04]  /*7f10*/  ISETP.GT.U32.AND P0, PT, R4, 0x7f800000, PT ;  /* 0x7f8000000400780c */ /* 0x000fc80003f04070 */
[----:B------:R-:W-:-:S09]  /*7f20*/  SEL R0, R0, 0x7c, P0 ;  /* 0x0000007c00007807 */ /* 0x000fd20000000000 */
.L_x_4746:
[----:B------:R-:W-:Y:S05]  /*7f30*/  BSYNC.RECONVERGENT B0 ;  /* 0x0000000000007941 */ /* 0x000fea0003800200 */
.L_x_4744:
[----:B------:R-:W-:-:S04]  /*7f40*/  SHF.R.U32.HI R3, RZ, 0x18, R3 ;  /* 0x00000018ff037819 */ /* 0x000fc80000011603 */
[----:B------:R-:W-:-:S05]  /*7f50*/  LOP3.LUT R3, R0, 0x80, R3, 0xf8, !PT ;  /* 0x0000008000037812 */ /* 0x000fca00078ef803 */
[----:B------:R2:W-:Y:S01]  /*7f60*/  STG.E.U8 desc[UR36][R8.64], R3 ;  /* 0x0000000308007986 */ /* 0x0005e2000c101124 */
[----:B------:R-:W-:Y:S05]  /*7f70*/  BRA `(.L_x_4717) ;  /* 0x0000000000047947 */ /* 0x000fea0003800000 */
.L_x_4738:
[----:B---3--:R0:W-:Y:S02]  /*7f80*/  STG.E.U16 desc[UR36][R8.64], R18 ;  /* 0x0000001208007986 */ /* 0x0081e4000c101524 */
.L_x_4717:
[----:B------:R-:W-:-:S07]  /*7f90*/  VIADD R25, R25, 0x80 ;  /* 0x0000008019197836 */ /* 0x000fce0000000000 */
.L_x_4676:
[----:B------:R-:W-:Y:S05]  /*7fa0*/  BSYNC.RECONVERGENT B6 ;  /* 0x0000000000067941 */ /* 0x000fea0003800200 */
.L_x_4675:
[----:B------:R-:W-:-:S13]  /*7fb0*/  ISETP.GE.AND P0, PT, R25, R16, PT ;  /* 0x000000101900720c */ /* 0x000fda0003f06270 */
[----:B------:R-:W-:Y:S05]  /*7fc0*/  @P0 EXIT ;  /* 0x000000000000094d */ /* 0x000fea0003800000 */
[----:B01----:R-:W0:Y:S01]  /*7fd0*/  LDC.64 R4, c[0x0][0x388] ;  /* 0x0000e200ff047b82 */ /* 0x003e220000000a00 */
[----:B------:R-:W3:Y:S01]  /*7fe0*/  LDCU UR4, c[0x0][0x3a8] ;  /* 0x00007500ff0477ac */ /* 0x000ee20008000800 */
[----:B--2--5:R-:W-:Y:S01]  /*7ff0*/  PRMT R0, R17, 0x9910, RZ ;  /* 0x0000991011007816 */ /* 0x024fe200000000ff */
        /* <DEDUP_REMOVED lines=14> */
[----:B----4-:R-:W-:-:S06]  /*80e0*/  IMAD.U32 R19, R19, 0x10000, RZ ;  /* 0x0001000013137824 */ /* 0x010fcc00078e00ff */
[----:B------:R-:W0:Y:S02]  /*80f0*/  F2I.FTZ.TRUNC.NTZ R19, R19 ;  /* 0x0000001300137305 */ /* 0x000e24000021f100 */
[----:B0-----:R-:W-:Y:S01]  /*8100*/  STG.E.U8 desc[UR36][R2.64], R19 ;  /* 0x0000001302007986 */ /* 0x001fe2000c101124 */
[----:B------:R-:W-:Y:S05]  /*8110*/  EXIT ;  /* 0x000000000000794d */ /* 0x000fea0003800000 */
.L_x_4750:
[----:B----4-:R-:W-:-:S06]  /*8120*/  IMAD.U32 R5, R19, 0x10000, RZ ;  /* 0x0001000013057824 */ /* 0x010fcc00078e00ff */
[----:B------:R-:W0:Y:S02]  /*8130*/  F2I.S64.TRUNC R4, R5 ;  /* 0x0000000500047311 */ /* 0x000e24000020d900 */
[----:B0-----:R-:W-:Y:S01]  /*8140*/  STG.E.U8 desc[UR36][R2.64], R4 ;  /* 0x0000000402007986 */ /* 0x001fe2000c101124 */
[----:B------:R-:W-:Y:S05]  /*8150*/  EXIT ;  /* 0x000000000000794d */ /* 0x000fea0003800000 */
.L_x_4749:
[----:B------:R-:W-:-:S13]  /*8160*/  ISETP.NE.AND P0, PT, R0, 0x2, PT ;  /* 0x000000020000780c */ /* 0x000fda0003f05270 */
[----:B------:R-:W-:Y:S05]  /*8170*/  @!P0 BRA `(.L_x_4752) ;  /* 0x0000000000308947 */ /* 0x000fea0003800000 */
[----:B------:R-:W-:-:S13]  /*8180*/  ISETP.NE.AND P0, PT, R0, 0x3, PT ;  /* 0x000000030000780c */ /* 0x000fda0003f05270 */
[----:B------:R-:W-:Y:S05]  /*8190*/  @!P0 BRA `(.L_x_4753) ;  /* 0x0000000000188947 */ /* 0x000fea0003800000 */
[----:B------:R-:W-:-:S13]  /*81a0*/  ISETP.NE.AND P0, PT, R0, 0x4, PT ;  /* 0x000000040000780c */ /* 0x000fda0003f05270 */
[----:B------:R-:W-:Y:S05]  /*81b0*/  @P0 BRA `(.L_x_4751) ;  /* 0x0000000800780947 */ /* 0x000fea0003800000 */
[----:B----4-:R-:W-:-:S06]  /*81c0*/  IMAD.U32 R4, R19, 0x10000, RZ ;  /* 0x0001000013047824 */ /* 0x010fcc00078e00ff */
[----:B------:R-:W0:Y:S02]  /*81d0*/  F2I.S64.TRUNC R4, R4 ;  /* 0x0000000400047311 */ /* 0x000e24000020d900 */
[----:B0-----:R-:W-:Y:S01]  /*81e0*/  STG.E.64 desc[UR36][R2.64], R4 ;  /* 0x0000000402007986 */ /* 0x001fe2000c101b24 */
[----:B------:R-:W-:Y:S05]  /*81f0*/  EXIT ;  /* 0x000000000000794d */ /* 0x000fea0003800000 */
.L_x_4753:
[----:B----4-:R-:W-:-:S06]  /*8200*/  IMAD.U32 R19, R19, 0x10000, RZ ;  /* 0x0001000013137824 */ /* 0x010fcc00078e00ff */
[----:B------:R-:W0:Y:S02]  /*8210*/  F2I.FTZ.TRUNC.NTZ R19, R19 ;  /* 0x0000001300137305 */ /* 0x000e24000021f100 */
[----:B0-----:R-:W-:Y:S01]  /*8220*/  STG.E desc[UR36][R2.64], R19 ;  /* 0x0000001302007986 */ /* 0x001fe2000c101924 */
[----:B------:R-:W-:Y:S05]  /*8230*/  EXIT ;  /* 0x000000000000794d */ /* 0x000fea0003800000 */
.L_x_4752:
[----:B----4-:R-:W-:-:S06]  /*8240*/  IMAD.U32 R19, R19, 0x10000, RZ ;  /* 0x0001000013137824 */ /* 0x010fcc00078e00ff */
[----:B------:R-:W0:Y:S02]  /*8250*/  F2I.FTZ.TRUNC.NTZ R19, R19 ;  /* 0x0000001300137305 */ /* 0x000e24000021f100 */
[----:B0-----:R-:W-:Y:S01]  /*8260*/  STG.E.U16 desc[UR36][R2.64], R19 ;  /* 0x0000001302007986 */ /* 0x001fe2000c101524 */
[----:B------:R-:W-:Y:S05]  /*8270*/  EXIT ;  /* 0x000000000000794d */ /* 0x000fea0003800000 */
.L_x_4748:
[----:B------:R-:W-:-:S13]  /*8280*/  ISETP.GT.AND P0, PT, R0, 0x6, PT ;  /* 0x000000060000780c */ /* 0x000fda0003f04270 */
[----:B------:R-:W-:Y:S05]  /*8290*/  @P0 BRA `(.L_x_4754) ;  /* 0x00000000002c0947 */ /* 0x000fea0003800000 */
[----:B------:R-:W-:-:S13]  /*82a0*/  ISETP.NE.AND P0, PT, R0, 0x5, PT ;  /* 0x000000050000780c */ /* 0x000fda0003f05270 */
[----:B------:R-:W-:Y:S05]  /*82b0*/  @!P0 BRA `(.L_x_4755) ;  /* 0x0000000000148947 */ /* 0x000fea0003800000 */
[----:B------:R-:W-:-:S13]  /*82c0*/  ISETP.NE.AND P0, PT, R0, 0x6, PT ;  /* 0x000000060000780c */ /* 0x000fda0003f05270 */
[----:B------:R-:W-:Y:S05]  /*82d0*/  @P0 BRA `(.L_x_4751) ;  /* 0x0000000800300947 */ /* 0x000fea0003800000 */
[----:B----4-:R-:W-:-:S05]  /*82e0*/  IMAD.U32 R19, R19, 0x10000, RZ ;  /* 0x0001000013137824 */ /* 0x010fca00078e00ff */
[----:B------:R-:W-:Y:S01]  /*82f0*/  STG.E desc[UR36][R2.64], R19 ;  /* 0x0000001302007986 */ /* 0x000fe2000c101924 */
[----:B------:R-:W-:Y:S05]  /*8300*/  EXIT ;  /* 0x000000000000794d */ /* 0x000fea0003800000 */
.L_x_4755:
[----:B----4-:R-:W-:-:S05]  /*8310*/  IMAD.U32 R0, R19, 0x10000, RZ ;  /* 0x0001000013007824 */ /* 0x010fca00078e00ff */
[----:B------:R-:W-:-:S05]  /*8320*/  F2FP.F16.F32.PACK_AB R0, RZ, R0 ;  /* 0x00000000ff00723e */ /* 0x000fca00000000ff */
[----:B------:R-:W-:Y:S01]  /*8330*/  STG.E.U16 desc[UR36][R2.64], R0 ;  /* 0x0000000002007986 */ /* 0x000fe2000c101524 */
[----:B------:R-:W-:Y:S05]  /*8340*/  EXIT ;  /* 0x000000000000794d */ /* 0x000fea0003800000 */
.L_x_4754:
[----:B------:R-:W-:-:S13]  /*8350*/  ISETP.NE.AND P0, PT, R0, 0x7, PT ;  /* 0x000000070000780c */ /* 0x000fda0003f05270 */
[----:B------:R-:W-:Y:S05]  /*8360*/  @!P0 BRA `(.L_x_4756) ;  /* 0x0000000000348947 */ /* 0x000fea0003800000 */
[----:B------:R-:W-:-:S13]  /*8370*/  ISETP.NE.AND P0, PT, R0, 0x8, PT ;  /* 0x000000080000780c */ /* 0x000fda0003f05270 */
[----:B------:R-:W-:Y:S05]  /*8380*/  @!P0 BRA `(.L_x_4757) ;  /* 0x0000000000188947 */ /* 0x000fea0003800000 */
[----:B------:R-:W-:-:S13]  /*8390*/  ISETP.NE.AND P0, PT, R0, 0x9, PT ;  /* 0x000000090000780c */ /* 0x000fda0003f05270 */
[----:B------:R-:W-:Y:S05]  /*83a0*/  @P0 BRA `(.L_x_4751) ;  /* 0x0000000400fc0947 */ /* 0x000fea0003800000 */
[----:B----4-:R-:W-:Y:S02]  /*83b0*/  IMAD.U32 R4, R19, 0x10000, RZ ;  /* 0x0001000013047824 */ /* 0x010fe400078e00ff */
[----:B------:R-:W-:-:S05]  /*83c0*/  IMAD.MOV.U32 R5, RZ, RZ, RZ ;  /* 0x000000ffff057224 */ /* 0x000fca00078e00ff */
[----:B------:R-:W-:Y:S01]  /*83d0*/  STG.E.64 desc[UR36][R2.64], R4 ;  /* 0x0000000402007986 */ /* 0x000fe2000c101b24 */
[----:B------:R-:W-:Y:S05]  /*83e0*/  EXIT ;  /* 0x000000000000794d */ /* 0x000fea0003800000 */
.L_x_4757:
[----:B----4-:R-:W-:-:S05]  /*83f0*/  IMAD.U32 R19, R19, 0x10000, RZ ;  /* 0x0001000013137824 */ /* 0x010fca00078e00ff */
[----:B------:R-:W-:-:S04]  /*8400*/  F2FP.F16.F32.PACK_AB R5, RZ, R19 ;  /* 0x00000013ff05723e */ /* 0x000fc800000000ff */
[----:B------:R-:W-:-:S05]  /*8410*/  PRMT R5, R5, 0x5410, RZ ;  /* 0x0000541005057816 */ /* 0x000fca00000000ff */
[----:B------:R-:W-:Y:S01]  /*8420*/  STG.E desc[UR36][R2.64], R5 ;  /* 0x0000000502007986 */ /* 0x000fe2000c101924 */
[----:B------:R-:W-:Y:S05]  /*8430*/  EXIT ;  /* 0x000000000000794d */ /* 0x000fea0003800000 */
.L_x_4756:
[----:B----4-:R-:W-:-:S04]  /*8440*/  IMAD.U32 R4, R19, 0x10000, RZ ;  /* 0x0001000013047824 */ /* 0x010fc800078e00ff */
[----:B------:R-:W-:-:S06]  /*8450*/  FMUL.FTZ R4, R4, 1 ;  /* 0x3f80000004047820 */ /* 0x000fcc0000410000 */
[----:B------:R-:W0:Y:S02]  /*8460*/  F2F.F64.F32 R4, R4 ;  /* 0x0000000400047310 */ /* 0x000e240000201800 */
[----:B0-----:R-:W-:Y:S01]  /*8470*/  STG.E.64 desc[UR36][R2.64], R4 ;  /* 0x0000000402007986 */ /* 0x001fe2000c101b24 */
[----:B------:R-:W-:Y:S05]  /*8480*/  EXIT ;  /* 0x000000000000794d */ /* 0x000fea0003800000 */
.L_x_4747:
        /* <DEDUP_REMOVED lines=10> */
[----:B----4-:R-:W-:-:S06]  /*8530*/  IMAD.U32 R5, R19, 0x10000, RZ ;  /* 0x0001000013057824 */ /* 0x010fcc00078e00ff */
[----:B------:R-:W0:Y:S02]  /*8540*/  F2I.FTZ.U32.TRUNC.NTZ R5, R5 ;  /* 0x0000000500057305 */ /* 0x000e24000021f000 */
[----:B0-----:R-:W-:Y:S01]  /*8550*/  STG.E.U16 desc[UR36][R2.64], R5 ;  /* 0x0000000502007986 */ /* 0x001fe2000c101524 */
[----:B------:R-:W-:Y:S05]  /*8560*/  EXIT ;  /* 0x000000000000794d */ /* 0x000fea0003800000 */
.L_x_4761:
[----:B----4-:R-:W-:Y:S01]  /*8570*/  IMAD.U32 R5, R19, 0x10000, RZ ;  /* 0x0001000013057824 */ /* 0x010fe200078e00ff */
        /* <DEDUP_REMOVED lines=17> */
.L_x_4764:
[----:B------:R-:W-:-:S04]  /*8690*/  SHF.R.U32.HI R5, RZ, 0x18, R5 ;  /* 0x00000018ff057819 */ /* 0x000fc80000011605 */
[----:B------:R-:W-:-:S07]  /*86a0*/  LOP3.LUT R0, R0, 0x80, R5, 0xf8, !PT ;  /* 0x0000008000007812 */ /* 0x000fce00078ef805 */
.L_x_4763:
[----:B------:R-:W-:Y:S05]  /*86b0*/  BSYNC.RECONVERGENT B0 ;  /* 0x0000000000007941 */ /* 0x000fea0003800200 */
.L_x_4762:
[----:B------:R-:W-:Y:S01]  /*86c0*/  STG.E.U8 desc[UR36][R2.64], R0 ;  /* 0x0000000002007986 */ /* 0x000fe2000c101124 */
[----:B------:R-:W-:Y:S05]  /*86d0*/  EXIT ;  /* 0x000000000000794d */ /* 0x000fea0003800000 */
.L_x_4760:
        /* <DEDUP_REMOVED lines=18> */
.L_x_4767:
[----:B------:R-:W-:-:S04]  /*8800*/  SHF.R.U32.HI R5, RZ, 0x18, R5 ;  /* 0x00000018ff057819 */ /* 0x000fc80000011605 */
[----:B------:R-:W-:-:S07]  /*8810*/  LOP3.LUT R0, R0, 0x80, R5, 0xf8, !PT ;  /* 0x0000008000007812 */ /* 0x000fce00078ef805 */
.L_x_4766:
[----:B------:R-:W-:Y:S05]  /*8820*/  BSYNC.RECONVERGENT B0 ;  /* 0x0000000000007941 */ /* 0x000fea0003800200 */
.L_x_4765:
[----:B------:R-:W-:Y:S01]  /*8830*/  STG.E.U8 desc[UR36][R2.64], R0 ;  /* 0x0000000002007986 */ /* 0x000fe2000c101124 */
[----:B------:R-:W-:Y:S05]  /*8840*/  EXIT ;  /* 0x000000000000794d */ /* 0x000fea0003800000 */
.L_x_4759:
[----:B------:R-:W-:-:S13]  /*8850*/  ISETP.NE.AND P0, PT, R0, 0x1c, PT ;  /* 0x0000001c0000780c */ /* 0x000fda0003f05270 */
[----:B------:R-:W-:Y:S05]  /*8860*/  @!P0 BRA `(.L_x_4768) ;  /* 0x0000000000608947 */ /* 0x000fea0003800000 */
[----:B------:R-:W-:-:S13]  /*8870*/  ISETP.NE.AND P0, PT, R0, 0x1d, PT ;  /* 0x0000001d0000780c */ /* 0x000fda0003f05270 */
[----:B------:R-:W-:Y:S05]  /*8880*/  @!P0 BRA `(.L_x_4769) ;  /* 0x0000000000488947 */ /* 0x000fea0003800000 */
[----:B------:R-:W-:-:S13]  /*8890*/  ISETP.NE.AND P0, PT, R0, 0x2c, PT ;  /* 0x0000002c0000780c */ /* 0x000fda0003f05270 */
[----:B------:R-:W-:Y:S05]  /*88a0*/  @P0 BRA `(.L_x_4751) ;  /* 0x0000000000bc0947 */ /* 0x000fea0003800000 */
[----:B----4-:R-:W-:Y:S02]  /*88b0*/  IMAD.U32 R19, R19, 0x10000, RZ ;  /* 0x0001000013137824 */ /* 0x010fe400078e00ff */
        /* <DEDUP_REMOVED lines=15> */
.L_x_4769:
[----:B----4-:R-:W-:-:S06]  /*89b0*/  IMAD.U32 R4, R19, 0x10000, RZ ;  /* 0x0001000013047824 */ /* 0x010fcc00078e00ff */
[----:B------:R-:W0:Y:S02]  /*89c0*/  F2I.U64.TRUNC R4, R4 ;  /* 0x0000000400047311 */ /* 0x000e24000020d800 */
[----:B0-----:R-:W-:Y:S01]  /*89d0*/  STG.E.64 desc[UR36][R2.64], R4 ;  /* 0x0000000402007986 */ /* 0x001fe2000c101b24 */
[----:B------:R-:W-:Y:S05]  /*89e0*/  EXIT ;  /* 0x000000000000794d */ /* 0x000fea0003800000 */
.L_x_4768:
[----:B----4-:R-:W-:-:S06]  /*89f0*/  IMAD.U32 R19, R19, 0x10000, RZ ;  /* 0x0001000013137824 */ /* 0x010fcc00078e00ff */
[----:B------:R-:W0:Y:S02]  /*8a00*/  F2I.FTZ.U32.TRUNC.NTZ R19, R19 ;  /* 0x0000001300137305 */ /* 0x000e24000021f000 */
[----:B0-----:R-:W-:Y:S01]  /*8a10*/  STG.E desc[UR36][R2.64], R19 ;  /* 0x0000001302007986 */ /* 0x001fe2000c101924 */
[----:B------:R-:W-:Y:S05]  /*8a20*/  EXIT ;  /* 0x000000000000794d */ /* 0x000fea0003800000 */
.L_x_4758:
[----:B------:R-:W-:-:S13]  /*8a30*/  ISETP.GT.AND P0, PT, R0, 0xe, PT ;  /* 0x0000000e0000780c */ /* 0x000fda0003f04270 */
[----:B------:R-:W-:Y:S05]  /*8a40*/  @P0 BRA `(.L_x_4770) ;  /* 0x00000000003c0947 */ /* 0x000fea0003800000 */
[----:B------:R-:W-:-:S13]  /*8a50*/  ISETP.NE.AND P0, PT, R0, 0xa, PT ;  /* 0x0000000a0000780c */ /* 0x000fda0003f05270 */
[----:B------:R-:W-:Y:S05]  /*8a60*/  @!P0 BRA `(.L_x_4771) ;  /* 0x00000000001c8947 */ /* 0x000fea0003800000 */
[----:B------:R-:W-:-:S13]  /*8a70*/  ISETP.NE.AND P0, PT, R0, 0xb, PT ;  /* 0x0000000b0000780c */ /* 0x000fda0003f05270 */
[----:B------:R-:W-:Y:S05]  /*8a80*/  @P0 BRA `(.L_x_4751) ;  /* 0x0000000000440947 */ /* 0x000fea0003800000 */
[----:B----4-:R-:W-:-:S05]  /*8a90*/  IMAD.U32 R19, R19, 0x10000, RZ ;  /* 0x0001000013137824 */ /* 0x010fca00078e00ff */
[----:B------:R-:W-:-:S04]  /*8aa0*/  FSETP.NEU.FTZ.AND P0, PT, R19, RZ, PT ;  /* 0x000000ff1300720b */ /* 0x000fc80003f1d000 */
[----:B------:R-:W-:-:S05]  /*8ab0*/  SEL R5, RZ, 0x1, !P0 ;  /* 0x00000001ff057807 */ /* 0x000fca0004000000 */
[----:B------:R-:W-:Y:S01]  /*8ac0*/  STG.E.U8 desc[UR36][R2.64], R5 ;  /* 0x0000000502007986 */ /* 0x000fe2000c101124 */
[----:B------:R-:W-:Y:S05]  /*8ad0*/  EXIT ;  /* 0x000000000000794d */ /* 0x000fea0003800000 */
.L_x_4771:
[----:B----4-:R-:W-:Y:S01]  /*8ae0*/  IMAD.U32 R19, R19, 0x10000, RZ ;  /* 0x0001000013137824 */ /* 0x010fe200078e00ff */
[----:B------:R-:W-:-:S03]  /*8af0*/  CS2R R6, SRZ ;  /* 0x0000000000067805 */ /* 0x000fc6000001ff00 */
[----:B------:R-:W-:-:S06]  /*8b00*/  FMUL.FTZ R4, R19, 1 ;  /* 0x3f80000013047820 */ /* 0x000fcc0000410000 */
[----:B------:R-:W0:Y:S02]  /*8b10*/  F2F.F64.F32 R4, R4 ;  /* 0x0000000400047310 */ /* 0x000e240000201800 */
[----:B0-----:R-:W-:Y:S01]  /*8b20*/  STG.E.128 desc[UR36][R2.64], R4 ;  /* 0x0000000402007986 */ /* 0x001fe2000c101d24 */
[----:B------:R-:W-:Y:S05]  /*8b30*/  EXIT ;  /* 0x000000000000794d */ /* 0x000fea0003800000 */
.L_x_4770:
[----:B------:R-:W-:-:S13]  /*8b40*/  ISETP.NE.AND P0, PT, R0, 0xf, PT ;  /* 0x0000000f0000780c */ /* 0x000fda0003f05270 */
[----:B------:R-:W-:Y:S05]  /*8b50*/  @!P0 BRA `(.L_x_4772) ;  /* 0x0000000000e88947 */ /* 0x000fea0003800000 */
[----:B------:R-:W-:-:S13]  /*8b60*/  ISETP.NE.AND P0, PT, R0, 0x17, PT ;  /* 0x000000170000780c */ /* 0x000fda0003f05270 */
[----:B------:R-:W-:Y:S05]  /*8b70*/  @!P0 BRA `(.L_x_4773) ;  /* 0x0000000000908947 */ /* 0x000fea0003800000 */
[----:B------:R-:W-:-:S13]  /*8b80*/  ISETP.NE.AND P0, PT, R0, 0x18, PT ;  /* 0x000000180000780c */ /* 0x000fda0003f05270 */
[----:B------:R-:W-:Y:S05]  /*8b90*/  @!P0 BRA `(.L_x_4774) ;  /* 0x0000000000448947 */ /* 0x000fea0003800000 */
.L_x_4751:
[----:B------:R-:W-:Y:S01]  /*8ba0*/  MOV R0, 0x0 ;  /* 0x0000000000007802 */ /* 0x000fe20000000f00 */
[----:B------:R-:W0:Y:S01]  /*8bb0*/  LDCU.64 UR4, c[0x4][0x128] ;  /* 0x01002500ff0477ac */ /* 0x000e220008000a00 */
[----:B------:R-:W-:Y:S02]  /*8bc0*/  IMAD.MOV.U32 R8, RZ, RZ, 0x65 ;  /* 0x00000065ff087424 */ /* 0x000fe400078e00ff */
[----:B------:R1:W2:Y:S01]  /*8bd0*/  LDC.64 R2, c[0x4][R0] ;  /* 0x0100000000027b82 */ /* 0x0002a20000000a00 */
[----:B------:R-:W3:Y:S01]  /*8be0*/  LDCU.64 UR6, c[0x4][0x130] ;  /* 0x01002600ff0677ac */ /* 0x000ee20008000a00 */
[----:B------:R-:W-:Y:S02]  /*8bf0*/  IMAD.MOV.U32 R12, RZ, RZ, 0x1 ;  /* 0x00000001ff0c7424 */ /* 0x000fe400078e00ff */
[----:B------:R-:W-:Y:S01]  /*8c00*/  IMAD.MOV.U32 R13, RZ, RZ, RZ ;  /* 0x000000ffff0d7224 */ /* 0x000fe200078e00ff */
[----:B------:R-:W5:Y:S01]  /*8c10*/  LDCU.64 UR8, c[0x4][0x40] ;  /* 0x01000800ff0877ac */ /* 0x000f620008000a00 */
[----:B0-----:R-:W-:-:S02]  /*8c20*/  IMAD.U32 R4, RZ, RZ, UR4 ;  /* 0x00000004ff047e24 */ /* 0x001fc4000f8e00ff */
[----:B------:R-:W-:Y:S02]  /*8c30*/  IMAD.U32 R5, RZ, RZ, UR5 ;  /* 0x00000005ff057e24 */ /* 0x000fe4000f8e00ff */
[----:B---3--:R-:W-:Y:S02]  /*8c40*/  IMAD.U32 R6, RZ, RZ, UR6 ;  /* 0x00000006ff067e24 */ /* 0x008fe4000f8e00ff */
[----:B------:R-:W-:Y:S02]  /*8c50*/  IMAD.U32 R7, RZ, RZ, UR7 ;  /* 0x00000007ff077e24 */ /* 0x000fe4000f8e00ff */
[----:B-----5:R-:W-:Y:S02]  /*8c60*/  IMAD.U32 R10, RZ, RZ, UR8 ;  /* 0x00000008ff0a7e24 */ /* 0x020fe4000f8e00ff */
[----:B-1----:R-:W-:-:S07]  /*8c70*/  IMAD.U32 R11, RZ, RZ, UR9 ;  /* 0x00000009ff0b7e24 */ /* 0x002fce000f8e00ff */
[----:B------:R-:W-:-:S07]  /*8c80*/  LEPC R20, `(.L_x_4775) ;  /* 0x000000001014794e */ /* 0x000fce0000000000 */
[----:B--2-4-:R-:W-:Y:S05]  /*8c90*/  CALL.ABS.NOINC R2 ;  /* 0x0000000002007343 */ /* 0x014fea0003c00000 */
.L_x_4775:
[----:B------:R-:W-:Y:S05]  /*8ca0*/  EXIT ;  /* 0x000000000000794d */ /* 0x000fea0003800000 */
.L_x_4774:
[----:B----4-:R-:W-:Y:S01]  /*8cb0*/  IMAD.U32 R19, R19, 0x10000, RZ ;  /* 0x0001000013137824 */ /* 0x010fe200078e00ff */
        /* <DEDUP_REMOVED lines=12> */
.L_x_4777:
[----:B------:R-:W-:Y:S05]  /*8d80*/  BSYNC.RECONVERGENT B0 ;  /* 0x0000000000007941 */ /* 0x000fea0003800200 */
.L_x_4776:
[----:B------:R-:W-:-:S05]  /*8d90*/  LOP3.LUT R5, R0, 0x80, R5, 0xf8, !PT ;  /* 0x0000008000057812 */ /* 0x000fca00078ef805 */
[----:B------:R-:W-:Y:S01]  /*8da0*/  STG.E.U8 desc[UR36][R2.64], R5 ;  /* 0x0000000502007986 */ /* 0x000fe2000c101124 */
[----:B------:R-:W-:Y:S05]  /*8db0*/  EXIT ;  /* 0x000000000000794d */ /* 0x000fea0003800000 */
.L_x_4773:
[----:B----4-:R-:W-:Y:S01]  /*8dc0*/  IMAD.U32 R5, R19, 0x10000, RZ ;  /* 0x0001000013057824 */ /* 0x010fe200078e00ff */
        /* <DEDUP_REMOVED lines=11> */
.L_x_4779:
[----:B------:R-:W-:Y:S01]  /*8e80*/  IMAD.MOV.U32 R0, RZ, RZ, 0x7f ;  /* 0x0000007fff007424 */ /* 0x000fe200078e00ff */
[----:B------:R-:W-:-:S04]  /*8e90*/  ISETP.GT.U32.AND P0, PT, R4, 0x7f800000, PT ;  /* 0x7f8000000400780c */ /* 0x000fc80003f04070 */
[----:B------:R-:W-:-:S09]  /*8ea0*/  SEL R0, R0, 0x7c, P0 ;  /* 0x0000007c00007807 */ /* 0x000fd20000000000 */
.L_x_4780:
[----:B------:R-:W-:Y:S05]  /*8eb0*/  BSYNC.RECONVERGENT B0 ;  /* 0x0000000000007941 */ /* 0x000fea0003800200 */
.L_x_4778:
[----:B------:R-:W-:-:S04]  /*8ec0*/  SHF.R.U32.HI R5, RZ, 0x18, R5 ;  /* 0x00000018ff057819 */ /* 0x000fc80000011605 */
[----:B------:R-:W-:-:S05]  /*8ed0*/  LOP3.LUT R5, R0, 0x80, R5, 0xf8, !PT ;  /* 0x0000008000057812 */ /* 0x000fca00078ef805 */
[----:B------:R-:W-:Y:S01]  /*8ee0*/  STG.E.U8 desc[UR36][R2.64], R5 ;  /* 0x0000000502007986 */ /* 0x000fe2000c101124 */
[----:B------:R-:W-:Y:S05]  /*8ef0*/  EXIT ;  /* 0x000000000000794d */ /* 0x000fea0003800000 */
.L_x_4772:
[----:B----4-:R-:W-:Y:S01]  /*8f00*/  STG.E.U16 desc[UR36][R2.64], R19 ;  /* 0x0000001302007986 */ /* 0x010fe2000c101524 */
[----:B------:R-:W-:Y:S05]  /*8f10*/  EXIT ;  /* 0x000000000000794d */ /* 0x000fea0003800000 */
.L_x_4781:
        /* <DEDUP_REMOVED lines=14> */
.L_x_7267:


//--------------------- .text._ZN2at6native18elementwise_kernelILi128ELi4EZNS0_22gpu_kernel_impl_nocastIZZZNS0_61_GLOBAL__N__b29612f4_23_ActivationMishKernel_cu_9e10b42f_310011mish_kernelERNS_18TensorIteratorBaseEENKUlvE_clEvENKUlvE2_clEvEUlN3c108BFloat16EE_EEvS5_RKT_EUliE_EEviT1_ --------------------------
	.section	.text._ZN2at6native18elementwise_kernelILi128ELi4EZNS0_22gpu_kernel_impl_nocastIZZZNS0_61_GLOBAL__N__b29612f4_23_ActivationMishKernel_cu_9e10b42f_310011mish_kernelERNS_18TensorIteratorBaseEENKUlvE_clEvENKUlvE2_clEvEUlN3c108BFloat16EE_EEvS5_RKT_EUliE_EEviT1_,"ax",@progbits
	.align	128
        .global         _ZN2at6native18elementwise_kernelILi128ELi4EZNS0_22gpu_kernel_impl_nocastIZZZNS0_61_GLOBAL__N__b29612f4_23_ActivationMishKernel_cu_9e10b42f_310011mish_kernelERNS_18TensorIteratorBaseEENKUlvE_clEvENKUlvE2_clEvEUlN3c108BFloat16EE_EEvS5_RKT_EUliE_EEviT1_
        .type           _ZN2at6native18elementwise_kernelILi128ELi4EZNS0_22gpu_kernel_impl_nocastIZZZNS0_61_GLOBAL__N__b29612f4_23_ActivationMishKernel_cu_9e10b42f_310011mish_kernelERNS_18TensorIteratorBaseEENKUlvE_clEvENKUlvE2_clEvEUlN3c108BFloat16EE_EEvS5_RKT_EUliE_EEviT1_,@function
        .size           _ZN2at6native18elementwise_kernelILi128ELi4EZNS0_22gpu_kernel_impl_nocastIZZZNS0_61_GLOBAL__N__b29612f4_23_ActivationMishKernel_cu_9e10b42f_310011mish_kernelERNS_18TensorIteratorBaseEENKUlvE_clEvENKUlvE2_clEvEUlN3c108BFloat16EE_EEvS5_RKT_EUliE_EEviT1_,(.L_x_7268 - _ZN2at6native18elementwise_kernelILi128ELi4EZNS0_22gpu_kernel_impl_nocastIZZZNS0_61_GLOBAL__N__b29612f4_23_ActivationMishKernel_cu_9e10b42f_310011mish_kernelERNS_18TensorIteratorBaseEENKUlvE_clEvENKUlvE2_clEvEUlN3c108BFloat16EE_EEvS5_RKT_EUliE_EEviT1_)
        .other          _ZN2at6native18elementwise_kernelILi128ELi4EZNS0_22gpu_kernel_impl_nocastIZZZNS0_61_GLOBAL__N__b29612f4_23_ActivationMishKernel_cu_9e10b42f_310011mish_kernelERNS_18TensorIteratorBaseEENKUlvE_clEvENKUlvE2_clEvEUlN3c108BFloat16EE_EEvS5_RKT_EUliE_EEviT1_,@"STO_CUDA_ENTRY STV_DEFAULT"
_ZN2at6native18elementwise_kernelILi128ELi4EZNS0_22gpu_kernel_impl_nocastIZZZNS0_61_GLOBAL__N__b29612f4_23_ActivationMishKernel_cu_9e10b42f_310011mish_kernelERNS_18TensorIteratorBaseEENKUlvE_clEvENKUlvE2_clEvEUlN3c108BFloat16EE_EEvS5_RKT_EUliE_EEviT1_:
.text._ZN2at6native18elementwise_kernelILi128ELi4EZNS0_22gpu_kernel_impl_nocastIZZZNS0_61_GLOBAL__N__b29612f4_23_ActivationMishKernel_cu_9e10b42f_310011mish_kernelERNS_18TensorIteratorBaseEENKUlvE_clEvENKUlvE2_clEvEUlN3c108BFloat16EE_EEvS5_RKT_EUliE_EEviT1_:
        /* <DEDUP_REMOVED lines=15> */
[----:B0-----:R0:W2:Y:S01]  /*00f0*/  LDG.E.U16 R0, desc[UR6][R4.64] ;  /* 0x0000000604007981 */ /* 0x0010a2000c1e1500 */
[----:B------:R-:W-:Y:S01]  /*0100*/  HFMA2 R9, -RZ, RZ, 1.625, 0 ;  /* 0x3e800000ff097431 */ /* 0x000fe200000001ff */
[----:B------:R-:W-:Y:S02]  /*0110*/  IADD3 R3, PT, PT, R3, 0x80, RZ ;  /* 0x0000008003037810 */ /* 0x000fe40007ffe0ff */
[----:B0-----:R-:W-:Y:S02]  /*0120*/  MOV R5, 0x3d39bf78 ;  /* 0x3d39bf7800057802 */ /* 0x001fe40000000f00 */
[----:B--2---:R-:W-:-:S05]  /*0130*/  SHF.L.U32 R0, R0, 0x10, RZ ;  /* 0x0000001000007819 */ /* 0x004fca00000006ff */
        /* <DEDUP_REMOVED lines=27> */
[----:B------:R-:W0:Y:S03]  /*02f0*/  LDC.64 R4, c[0x0][0x580] ;  /* 0x00016000ff047b82 */ /* 0x000e260000000a00 */
[----:B------:R-:W-:Y:S02]  /*0300*/  @P0 FSEL R6, R6, -RZ, P1 ;  /* 0x800000ff06060208 */ /* 0x000fe40000800000 */
[----:B------:R-:W-:Y:S02]  /*0310*/  ISETP.GE.AND P0, PT, R3, UR4, PT ;  /* 0x0000000403007c0c */ /* 0x000fe4000bf06270 */
[----:B------:R-:W1:Y:S11]  /*0320*/  MUFU.TANH R7, R6 ;  /* 0x0000000600077308 */ /* 0x000e760000002400 */
[----:B------:R-:W-:Y:S05]  /*0330*/  @P0 BREAK.RELIABLE B1 ;  /* 0x0000000000010942 */ /* 0x000fea0003800100 */
[----:B-1----:R-:W-:-:S05]  /*0340*/  FMUL.FTZ R7, R0, R7 ;  /* 0x0000000700077220 */ /* 0x002fca0000410000 */
[----:B------:R-:W-:-:S05]  /*0350*/  F2FP.BF16.F32.PACK_AB R7, RZ, R7 ;  /* 0x00000007ff07723e */ /* 0x000fca00000010ff */
[----:B0-----:R0:W-:Y:S01]  /*0360*/  STG.E.U16 desc[UR6][R4.64], R7 ;  /* 0x0000000704007986 */ /* 0x0011e2000c101506 */
[----:B------:R-:W-:Y:S05]  /*0370*/  @P0 BRA `(.L_x_4786) ;  /* 0x0000000400480947 */ /* 0x000fea0003800000 */
[----:B0-----:R-:W0:Y:S02]  /*0380*/  LDC.64 R4, c[0x0][0x588] ;  /* 0x00016200ff047b82 */ /* 0x001e240000000a00 */
[----:B0-----:R0:W2:Y:S01]  /*0390*/  LDG.E.U16 R0, desc[UR6][R4.64] ;  /* 0x0000000604007981 */ /* 0x0010a2000c1e1500 */
[----:B------:R-:W-:Y:S02]  /*03a0*/  MOV R9, 0x3e800000 ;  /* 0x3e80000000097802 */ /* 0x000fe40000000f00 */
        /* <DEDUP_REMOVED lines=31> */
[----:B------:R-:W-:-:S04]  /*05a0*/  @P0 FSEL R6, R6, -RZ, P1 ;  /* 0x800000ff06060208 */ /* 0x000fc80000800000 */
[----:B------:R-:W1:Y:S02]  /*05b0*/  MUFU.TANH R7, R6 ;  /* 0x0000000600077308 */ /* 0x000e640000002400 */
[----:B-1----:R-:W-:-:S05]  /*05c0*/  FMUL.FTZ R7, R0, R7 ;  /* 0x0000000700077220 */ /* 0x002fca0000410000 */
[----:B------:R-:W-:-:S05]  /*05d0*/  F2FP.BF16.F32.PACK_AB R7, RZ, R7 ;  /* 0x00000007ff07723e */ /* 0x000fca00000010ff */
[----:B0-----:R0:W-:Y:S02]  /*05e0*/  STG.E.U16 desc[UR6][R4.64], R7 ;  /* 0x0000000704007986 */ /* 0x0011e4000c101506 */
.L_x_4785:
[----:B------:R-:W-:-:S13]  /*05f0*/  ISETP.GE.AND P0, PT, R3, UR4, PT ;  /* 0x0000000403007c0c */ /* 0x000fda000bf06270 */
[----:B------:R-:W-:Y:S05]  /*0600*/  @P0 BREAK.RELIABLE B1 ;  /* 0x0000000000010942 */ /* 0x000fea0003800100 */
[----:B------:R-:W-:Y:S05]  /*0610*/  @P0 BRA `(.L_x_4786) ;  /* 0x0000000000a00947 */ /* 0x000fea0003800000 */
[----:B------:R-:W-:Y:S05]  /*0620*/  BSYNC.RELIABLE B1 ;  /* 0x0000000000017941 */ /* 0x000fea0003800100 */
.L_x_4784:
[----:B0-----:R-:W0:Y:S02]  /*0630*/  LDC.64 R4, c[0x0][0x588] ;  /* 0x00016200ff047b82 */ /* 0x001e240000000a00 */
        /* <DEDUP_REMOVED lines=38> */
.L_x_4786:
[----:B------:R-:W-:Y:S05]  /*08a0*/  BSYNC.RECONVERGENT B0 ;  /* 0x0000000000007941 */ /* 0x000fea0003800200 */
.L_x_4783:
[----:B------:R-:W-:Y:S05]  /*08b0*/  WARPSYNC.ALL ;  /* 0x0000000000007948 */ /* 0x000fea0003800000 */
[----:B------:R-:W-:-:S13]  /*08c0*/  ISETP.GE.AND P0, PT, R3, UR4, PT ;  /* 0x0000000403007c0c */ /* 0x000fda000bf06270 */
[----:B------:R-:W-:Y:S05]  /*08d0*/  @P0 EXIT ;  /* 0x000000000000094d */ /* 0x000fea0003800000 */
[----:B------:R-:W2:Y:S02]  /*08e0*/  LDC.64 R2, c[0x0][0x588] ;  /* 0x00016200ff027b82 */ /* 0x000ea40000000a00 */
[----:B--2---:R2:W3:Y:S01]  /*08f0*/  LDG.E.U16 R2, desc[UR6][R2.64] ;  /* 0x0000000602027981 */ /* 0x0044e2000c1e1500 */
[----:B------:R-:W-:Y:S01]  /*0900*/  HFMA2 R8, -RZ, RZ, 1.625, 0 ;  /* 0x3e800000ff087431 */ /* 0x000fe200000001ff */
[----:B--2---:R-:W-:Y:S02]  /*0910*/  MOV R3, 0x3d39bf78 ;  /* 0x3d39bf7800037802 */ /* 0x004fe40000000f00 */
[----:B---3--:R-:W-:-:S05]  /*0920*/  SHF.L.U32 R0, R2, 0x10, RZ ;  /* 0x0000001002007819 */ /* 0x008fca00000006ff */
[----:B01----:R-:W-:-:S06]  /*0930*/  FMUL.FTZ R4, R0, 1.4426950216293334961 ;  /* 0x3fb8aa3b00047820 */ /* 0x003fcc0000410000 */
        /* <DEDUP_REMOVED lines=27> */
[----:B------:R-:W-:-:S06]  /*0af0*/  @P0 FSEL R5, R5, -RZ, P1 ;  /* 0x800000ff05050208 */ /* 0x000fcc0000800000 */
[----:B------:R-:W1:Y:S02]  /*0b00*/  MUFU.TANH R5, R5 ;  /* 0x0000000500057308 */ /* 0x000e640000002400 */
[----:B-1----:R-:W-:-:S05]  /*0b10*/  FMUL.FTZ R0, R0, R5 ;  /* 0x0000000500007220 */ /* 0x002fca0000410000 */
[----:B------:R-:W-:-:S05]  /*0b20*/  F2FP.BF16.F32.PACK_AB R0, RZ, R0 ;  /* 0x00000000ff00723e */ /* 0x000fca00000010ff */
[----:B0-----:R-:W-:Y:S01]  /*0b30*/  STG.E.U16 desc[UR6][R2.64], R0 ;  /* 0x0000000002007986 */ /* 0x001fe2000c101506 */
[----:B------:R-:W-:Y:S05]  /*0b40*/  EXIT ;  /* 0x000000000000794d */ /* 0x000fea0003800000 */
.L_x_4782:
        /* <DEDUP_REMOVED lines=14> */
[----:B0-----:R-:W-:-:S05]  /*0c30*/  IMAD.HI.U32 R6, R3, UR8, R4 ;  /* 0x0000000803067c27 */ /* 0x001fca000f8e0004 */
[----:B------:R-:W-:-:S04]  /*0c40*/  SHF.R.U32.HI R7, RZ, UR9, R6 ;  /* 0x00000009ff077c19 */ /* 0x000fc80008011606 */
[----:B------:R-:W-:-:S05]  /*0c50*/  IADD3 R4, PT, PT, -R7, RZ, RZ ;  /* 0x000000ff07047210 */ /* 0x000fca0007ffe1ff */
[----:B-1----:R-:W-:-:S04]  /*0c60*/  IMAD R4, R4, UR5, R3 ;  /* 0x0000000504047c24 */ /* 0x002fc8000f8e0203 */
[C---:B--2---:R-:W-:Y:S02]  /*0c70*/  IMAD R5, R4.reuse, UR10, RZ ;  /* 0x0000000a04057c24 */ /* 0x044fe4000f8e02ff */
[----:B------:R-:W-:Y:S01]  /*0c80*/  IMAD R4, R4, UR11, RZ ;  /* 0x0000000b04047c24 */ /* 0x000fe2000f8e02ff */
[----:B------:R-:W-:Y:S06]  /*0c90*/  @!P0 BRA `(.L_x_4790) ;  /* 0x0000001000748947 */ /* 0x000fec0003800000 */
[----:B------:R-:W0:Y:S01]  /*0ca0*/  LDCU.64 UR8, c[0x0][0x398] ;  /* 0x00007300ff0877ac */ /* 0x000e220008000a00 */
[----:B------:R-:W-:Y:S02]  /*0cb0*/  MOV R6, RZ ;  /* 0x000000ff00067202 */ /* 0x000fe40000000f00 */
[----:B------:R-:W-:Y:S01]  /*0cc0*/  ISETP.NE.AND P0, PT, R0, 0x2, PT ;  /* 0x000000020000780c */ /* 0x000fe20003f05270 */
[----:B------:R-:W1:Y:S01]  /*0cd0*/  LDCU UR5, c[0x0][0x3a0] ;  /* 0x00007400ff0577ac */ /* 0x000e620008000800 */
[----:B------:R-:W2:Y:S01]  /*0ce0*/  LDCU.64 UR10, c[0x0][0x4c0] ;  /* 0x00009800ff0a77ac */ /* 0x000ea20008000a00 */
[----:B0-----:R-:W-:-:S05]  /*0cf0*/  IMAD.HI.U32 R8, R7, UR9, R6 ;  /* 0x0000000907087c27 */ /* 0x001fca000f8e0006 */
[----:B-1----:R-:W-:-:S04]  /*0d00*/  SHF.R.U32.HI R9, RZ, UR5, R8 ;  /* 0x00000005ff097c19 */ /* 0x002fc80008011608 */
[----:B------:R-:W-:-:S05]  /*0d10*/  IADD3 R6, PT, PT, -R9, RZ, RZ ;  /* 0x000000ff09067210 */ /* 0x000fca0007ffe1ff */
[----:B------:R-:W-:-:S04]  /*0d20*/  IMAD R6, R6, UR8, R7 ;  /* 0x0000000806067c24 */ /* 0x000fc8000f8e0207 */
[C---:B--2---:R-:W-:Y:S02]  /*0d30*/  IMAD R5, R6.reuse, UR10, R5 ;  /* 0x0000000a06057c24 */ /* 0x044fe4000f8e0205 */
[----:B------:R-:W-:Y:S01]  /*0d40*/  IMAD R4, R6, UR11, R4 ;  /* 0x0000000b06047c24 */ /* 0x000fe2000f8e0204 */
[----:B------:R-:W-:Y:S06]  /*0d50*/  @!P0 BRA `(.L_x_4790) ;  /* 0x0000001000448947 */ /* 0x000fec0003800000 */
[----:B------:R-:W0:Y:S01]  /*0d60*/  LDCU.64 UR8, c[0x0][0x3a8] ;  /* 0x00007500ff0877ac */ /* 0x000e220008000a00 */
[----:B------:R-:W-:Y:S01]  /*0d70*/  HFMA2 R8, -RZ, RZ, 0, 0 ;  /* 0x00000000ff087431 */ /* 0x000fe200000001ff */
[----:B------:R-:W-:Y:S01]  /*0d80*/  ISETP.NE.AND P0, PT, R0, 0x3, PT ;  /* 0x000000030000780c */ /* 0x000fe20003f05270 */
[----:B------:R-:W1:Y:S01]  /*0d90*/  LDCU UR5, c[0x0][0x3a4] ;  /* 0x00007480ff0577ac */ /* 0x000e620008000800 */
[----:B------:R-:W2:Y:S02]  /*0da0*/  LDCU.64 UR10, c[0x0][0x4c8] ;  /* 0x00009900ff0a77ac */ /* 0x000ea40008000a00 */
[----:B0-----:R-:W-:-:S05]  /*0db0*/  IMAD.HI.U32 R6, R9, UR8, R8 ;  /* 0x0000000809067c27 */ /* 0x001fca000f8e0008 */
[----:B------:R-:W-:-:S04]  /*0dc0*/  SHF.R.U32.HI R7, RZ, UR9, R6 ;  /* 0x00000009ff077c19 */ /* 0x000fc80008011606 */
[----:B------:R-:W-:-:S05]  /*0dd0*/  IADD3 R8, PT, PT, -R7, RZ, RZ ;  /* 0x000000ff07087210 */ /* 0x000fca0007ffe1ff */
[----:B-1----:R-:W-:-:S04]  /*0de0*/  IMAD R8, R8, UR5, R9 ;  /* 0x0000000508087c24 */ /* 0x002fc8000f8e0209 */
[C---:B--2---:R-:W-:Y:S02]  /*0df0*/  IMAD R5, R8.reuse, UR10, R5 ;  /* 0x0000000a08057c24 */ /* 0x044fe4000f8e0205 */
[----:B------:R-:W-:Y:S01]  /*0e00*/  IMAD R4, R8, UR11, R4 ;  /* 0x0000000b08047c24 */ /* 0x000fe2000f8e0204 */
        /* <DEDUP_REMOVED lines=241> */
[----:B------:R-:W-:Y:S01]  /*1d20*/  ISETP.NE.AND P0, PT, R0, 0x18, PT ;  /* 0x000000180000780c */ /* 0x000fe20003f05270 */
[----:B------:R-:W0:Y:S01]  /*1d30*/  LDCU.64 UR8, c[0x0][0x4a0] ;  /* 0x00009400ff0877ac */ /* 0x000e220008000a00 */
[----:B------:R-:W-:Y:S01]  /*1d40*/  HFMA2 R6, -RZ, RZ, 0, 0 ;  /* 0x00000000ff067431 */ /* 0x000fe200000001ff */
[----:B------:R-:W1:Y:S01]  /*1d50*/  LDCU UR5, c[0x0][0x4a8] ;  /* 0x00009500ff0577ac */ /* 0x000e620008000800 */
[----:B------:R-:W2:Y:S09]  /*1d60*/  LDCU.64 UR10, c[0x0][0x570] ;  /* 0x0000ae00ff0a77ac */ /* 0x000eb20008000a00 */
[----:B------:R-:W3:Y:S01]  /*1d70*/  @P0 LDC.64 R14, c[0x0][0x4b0] ;  /* 0x00012c00ff0e0b82 */ /* 0x000ee20000000a00 */
[----:B0-----:R-:W-:-:S07]  /*1d80*/  IMAD.HI.U32 R10, R7, UR9, R6 ;  /* 0x00000009070a7c27 */ /* 0x001fce000f8e0006 */
[----:B------:R-:W0:Y:S01]  /*1d90*/  @P0 LDC R17, c[0x0][0x4ac] ;  /* 0x00012b00ff110b82 */ /* 0x000e220000000800 */
[----:B-1----:R-:W-:Y:S02]  /*1da0*/  SHF.R.U32.HI R11, RZ, UR5, R10 ;  /* 0x00000005ff0b7c19 */ /* 0x002fe4000801160a */
[----:B------:R-:W-:Y:S02]  /*1db0*/  @P0 MOV R10, RZ ;  /* 0x000000ff000a0202 */ /* 0x000fe40000000f00 */
[----:B------:R-:W-:-:S03]  /*1dc0*/  IADD3 R13, PT, PT, -R11, RZ, RZ ;  /* 0x000000ff0b0d7210 */ /* 0x000fc60007ffe1ff */
[----:B------:R-:W1:Y:S01]  /*1dd0*/  @P0 LDC.64 R8, c[0x0][0x578] ;  /* 0x00015e00ff080b82 */ /* 0x000e620000000a00 */
[----:B---3--:R-:W-:-:S05]  /*1de0*/  @P0 IMAD.HI.U32 R6, R11, R14, R10 ;  /* 0x0000000e0b060227 */ /* 0x008fca00078e000a */
[----:B------:R-:W-:Y:S01]  /*1df0*/  @P0 SHF.R.U32.HI R10, RZ, R15, R6 ;  /* 0x0000000fff0a0219 */ /* 0x000fe20000011606 */
[----:B------:R-:W-:-:S03]  /*1e00*/  IMAD R6, R13, UR8, R7 ;  /* 0x000000080d067c24 */ /* 0x000fc6000f8e0207 */
[----:B------:R-:W-:Y:S01]  /*1e10*/  @P0 IADD3 R10, PT, PT, -R10, RZ, RZ ;  /* 0x000000ff0a0a0210 */ /* 0x000fe20007ffe1ff */
[C---:B--2---:R-:W-:Y:S02]  /*1e20*/  IMAD R5, R6.reuse, UR10, R5 ;  /* 0x0000000a06057c24 */ /* 0x044fe4000f8e0205 */
[----:B------:R-:W-:Y:S02]  /*1e30*/  IMAD R4, R6, UR11, R4 ;  /* 0x0000000b06047c24 */ /* 0x000fe4000f8e0204 */
[----:B0-----:R-:W-:-:S04]  /*1e40*/  @P0 IMAD R10, R10, R17, R11 ;  /* 0x000000110a0a0224 */ /* 0x001fc800078e020b */
[C---:B-1----:R-:W-:Y:S02]  /*1e50*/  @P0 IMAD R5, R10.reuse, R8, R5 ;  /* 0x000000080a050224 */ /* 0x042fe400078e0205 */
[----:B------:R-:W-:-:S07]  /*1e60*/  @P0 IMAD R4, R10, R9, R4 ;  /* 0x000000090a040224 */ /* 0x000fce00078e0204 */
.L_x_4790:
[----:B------:R-:W0:Y:S02]  /*1e70*/  LDCU.64 UR8, c[0x0][0x588] ;  /* 0x0000b100ff0877ac */ /* 0x000e240008000a00 */
[----:B0-----:R-:W-:-:S04]  /*1e80*/  IADD3 R6, P0, PT, R4, UR8, RZ ;  /* 0x0000000804067c10 */ /* 0x001fc8000ff1e0ff */
[----:B------:R-:W-:Y:S01]  /*1e90*/  IADD3.X R7, PT, PT, RZ, UR9, RZ, P0, !PT ;  /* 0x00000009ff077c10 */ /* 0x000fe200087fe4ff */
[----:B------:R-:W0:Y:S04]  /*1ea0*/  LDCU.64 UR8, c[0x0][0x580] ;  /* 0x0000b000ff0877ac */ /* 0x000e280008000a00 */
[----:B------:R1:W2:Y:S01]  /*1eb0*/  LDG.E.U16 R4, desc[UR6][R6.64] ;  /* 0x0000000606047981 */ /* 0x0002a2000c1e1500 */
[----:B------:R-:W-:Y:S02]  /*1ec0*/  MOV R12, 0x3e800000 ;  /* 0x3e800000000c7802 */ /* 0x000fe40000000f00 */
[----:B------:R-:W-:Y:S02]  /*1ed0*/  IADD3 R3, PT, PT, R3, 0x80, RZ ;  /* 0x0000008003037810 */ /* 0x000fe40007ffe0ff */
[----:B-1----:R-:W-:-:S02]  /*1ee0*/  MOV R7, 0x3d39bf78 ;  /* 0x3d39bf7800077802 */ /* 0x002fc40000000f00 */
[----:B--2---:R-:W-:-:S05]  /*1ef0*/  SHF.L.U32 R4, R4, 0x10, RZ ;  /* 0x0000001004047819 */ /* 0x004fca00000006ff */
        /* <DEDUP_REMOVED lines=27> */
[----:B------:R-:W-:-:S06]  /*20b0*/  @P0 FSEL R9, R9, -RZ, P1 ;  /* 0x800000ff09090208 */ /* 0x000fcc0000800000 */
[----:B------:R-:W1:Y:S02]  /*20c0*/  MUFU.TANH R9, R9 ;  /* 0x0000000900097308 */ /* 0x000e640000002400 */
[----:B-1----:R-:W-:Y:S01]  /*20d0*/  FMUL.FTZ R6, R4, R9 ;  /* 0x0000000904067220 */ /* 0x002fe20000410000 */
[----:B0-----:R-:W-:-:S04]  /*20e0*/  IADD3 R4, P0, PT, R5, UR8, RZ ;  /* 0x0000000805047c10 */ /* 0x001fc8000ff1e0ff */
[----:B------:R-:W-:Y:S02]  /*20f0*/  F2FP.BF16.F32.PACK_AB R6, RZ, R6 ;  /* 0x00000006ff06723e */ /* 0x000fe400000010ff */
[----:B------:R-:W-:Y:S02]  /*2100*/  IADD3.X R5, PT, PT, RZ, UR9, RZ, P0, !PT ;  /* 0x00000009ff057c10 */ /* 0x000fe400087fe4ff */
[----:B------:R-:W-:-:S03]  /*2110*/  ISETP.GE.AND P0, PT, R3, UR4, PT ;  /* 0x0000000403007c0c */ /* 0x000fc6000bf06270 */
[----:B------:R0:W-:Y:S10]  /*2120*/  STG.E.U16 desc[UR6][R4.64], R6 ;  /* 0x0000000604007986 */ /* 0x0001f4000c101506 */
[----:B------:R-:W-:Y:S05]  /*2130*/  @P0 BREAK.RELIABLE B1 ;  /* 0x0000000000010942 */ /* 0x000fea0003800100 */
[----:B------:R-:W-:Y:S05]  /*2140*/  @P0 BRA `(.L_x_4791) ;  /* 0x0000002800b80947 */ /* 0x000fea0003800000 */
[----:B------:R-:W1:Y:S01]  /*2150*/  LDCU.64 UR8, c[0x0][0x390] ;  /* 0x00007200ff0877ac */ /* 0x000e620008000a00 */
[----:B0-----:R-:W-:Y:S01]  /*2160*/  HFMA2 R4, -RZ, RZ, 0, 0 ;  /* 0x00000000ff047431 */ /* 0x001fe200000001ff */
[----:B------:R-:W-:Y:S01]  /*2170*/  MOV R5, R3 ;  /* 0x0000000300057202 */ /* 0x000fe20000000f00 */
[----:B------:R-:W0:Y:S01]  /*2180*/  LDCU UR5, c[0x0][0x38c] ;  /* 0x00007180ff0577ac */ /* 0x000e220008000800 */
[----:B------:R-:W-:Y:S01]  /*2190*/  ISETP.NE.AND P0, PT, R2, RZ, PT ;  /* 0x000000ff0200720c */ /* 0x000fe20003f05270 */
[----:B------:R-:W2:Y:S01]  /*21a0*/  LDCU.64 UR10, c[0x0][0x4b8] ;  /* 0x00009700ff0a77ac */ /* 0x000ea20008000a00 */
[----:B-1----:R-:W-:-:S05]  /*21b0*/  IMAD.HI.U32 R6, R3, UR8, R4 ;  /* 0x0000000803067c27 */ /* 0x002fca000f8e0004 */
[----:B------:R-:W-:-:S04]  /*21c0*/  SHF.R.U32.HI R7, RZ, UR9, R6 ;  /* 0x00000009ff077c19 */ /* 0x000fc80008011606 */
[----:B------:R-:W-:-:S05]  /*21d0*/  IADD3 R4, PT, PT, -R7, RZ, RZ ;  /* 0x000000ff07047210 */ /* 0x000fca0007ffe1ff */
[----:B0-----:R-:W-:-:S04]  /*21e0*/  IMAD R4, R4, UR5, R3 ;  /* 0x0000000504047c24 */ /* 0x001fc8000f8e0203 */
        /* <DEDUP_REMOVED lines=288> */
.L_x_4792:
        /* <DEDUP_REMOVED lines=41> */
[----:B------:R-:W-:-:S05]  /*3680*/  IADD3.X R5, PT, PT, RZ, UR9, RZ, P0, !PT ;  /* 0x00000009ff057c10 */ /* 0x000fca00087fe4ff */
[----:B------:R0:W-:Y:S02]  /*3690*/  STG.E.U16 desc[UR6][R4.64], R6 ;  /* 0x0000000604007986 */ /* 0x0001e4000c101506 */
.L_x_4789:
[----:B------:R-:W-:-:S13]  /*36a0*/  ISETP.GE.AND P0, PT, R3, UR4, PT ;  /* 0x0000000403007c0c */ /* 0x000fda000bf06270 */
[----:B------:R-:W-:Y:S05]  /*36b0*/  @P0 BREAK.RELIABLE B1 ;  /* 0x0000000000010942 */ /* 0x000fea0003800100 */
[----:B------:R-:W-:Y:S05]  /*36c0*/  @P0 BRA `(.L_x_4791) ;  /* 0x0000001400580947 */ /* 0x000fea0003800000 */
[----:B------:R-:W-:Y:S05]  /*36d0*/  BSYNC.RELIABLE B1 ;  /* 0x0000000000017941 */ /* 0x000fea0003800100 */
.L_x_4788:
        /* <DEDUP_REMOVED lines=298> */
.L_x_4793:
        /* <DEDUP_REMOVED lines=43> */
.L_x_4791:
[----:B------:R-:W-:Y:S05]  /*4c30*/  BSYNC.RECONVERGENT B0 ;  /* 0x0000000000007941 */ /* 0x000fea0003800200 */
.L_x_4787:
        /* <DEDUP_REMOVED lines=9> */
[----:B--2---:R-:W-:-:S05]  /*4cd0*/  IMAD.HI.U32 R4, R3, UR4, R4 ;  /* 0x0000000403047c27 */ /* 0x004fca000f8e0004 */
[----:B------:R-:W-:-:S04]  /*4ce0*/  SHF.R.U32.HI R5, RZ, UR5, R4 ;  /* 0x00000005ff057c19 */ /* 0x000fc80008011604 */
[----:B------:R-:W-:-:S05]  /*4cf0*/  IADD3 R6, PT, PT, -R5, RZ, RZ ;  /* 0x000000ff05067210 */ /* 0x000fca0007ffe1ff */
[----:B0-----:R-:W-:-:S04]  /*4d00*/  IMAD R2, R6, UR8, R3 ;  /* 0x0000000806027c24 */ /* 0x001fc8000f8e0203 */
[C---:B-1----:R-:W-:Y:S02]  /*4d10*/  IMAD R3, R2.reuse, UR10, RZ ;  /* 0x0000000a02037c24 */ /* 0x042fe4000f8e02ff */
        /* <DEDUP_REMOVED lines=269> */
[----:B------:R-:W1:Y:S10]  /*5df0*/  LDCU UR4, c[0x0][0x4a8] ;  /* 0x00009500ff0477ac */ /* 0x000e740008000800 */
[----:B------:R-:W2:Y:S01]  /*5e00*/  @P0 LDC.64 R8, c[0x0][0x4b0] ;  /* 0x00012c00ff080b82 */ /* 0x000ea20000000a00 */
[----:B0-----:R-:W-:-:S07]  /*5e10*/  IMAD.HI.U32 R6, R5, UR9, R4 ;  /* 0x0000000905067c27 */ /* 0x001fce000f8e0004 */
[----:B------:R-:W0:Y:S01]  /*5e20*/  @P0 LDC R11, c[0x0][0x4ac] ;  /* 0x00012b00ff0b0b82 */ /* 0x000e220000000800 */
[----:B-1----:R-:W-:Y:S01]  /*5e30*/  SHF.R.U32.HI R7, RZ, UR4, R6 ;  /* 0x00000004ff077c19 */ /* 0x002fe20008011606 */
[----:B------:R-:W1:Y:S01]  /*5e40*/  LDCU.64 UR4, c[0x0][0x570] ;  /* 0x0000ae00ff0477ac */ /* 0x000e620008000a00 */
[----:B------:R-:W-:Y:S02]  /*5e50*/  @P0 MOV R6, RZ ;  /* 0x000000ff00060202 */ /* 0x000fe40000000f00 */
[----:B------:R-:W-:-:S03]  /*5e60*/  IADD3 R4, PT, PT, -R7, RZ, RZ ;  /* 0x000000ff07047210 */ /* 0x000fc60007ffe1ff */
[----:B------:R-:W3:Y:S02]  /*5e70*/  @P0 LDC.64 R12, c[0x0][0x578] ;  /* 0x00015e00ff0c0b82 */ /* 0x000ee40000000a00 */
[----:B------:R-:W-:Y:S02]  /*5e80*/  IMAD R4, R4, UR8, R5 ;  /* 0x0000000804047c24 */ /* 0x000fe4000f8e0205 */
[----:B--2---:R-:W-:-:S05]  /*5e90*/  @P0 IMAD.HI.U32 R0, R7, R8, R6 ;  /* 0x0000000807000227 */ /* 0x004fca00078e0006 */
[----:B------:R-:W-:Y:S01]  /*5ea0*/  @P0 SHF.R.U32.HI R0, RZ, R9, R0 ;  /* 0x00000009ff000219 */ /* 0x000fe20000011600 */
[C---:B-1----:R-:W-:Y:S02]  /*5eb0*/  IMAD R3, R4.reuse, UR4, R3 ;  /* 0x0000000404037c24 */ /* 0x042fe4000f8e0203 */
[----:B------:R-:W-:Y:S01]  /*5ec0*/  IMAD R2, R4, UR5, R2 ;  /* 0x0000000504027c24 */ /* 0x000fe2000f8e0202 */
[----:B------:R-:W-:-:S05]  /*5ed0*/  @P0 IADD3 R6, PT, PT, -R0, RZ, RZ ;  /* 0x000000ff00060210 */ /* 0x000fca0007ffe1ff */
[----:B0-----:R-:W-:-:S04]  /*5ee0*/  @P0 IMAD R6, R11, R6, R7 ;  /* 0x000000060b060224 */ /* 0x001fc800078e0207 */
[C---:B---3--:R-:W-:Y:S02]  /*5ef0*/  @P0 IMAD R3, R6.reuse, R12, R3 ;  /* 0x0000000c06030224 */ /* 0x048fe400078e0203 */
[----:B------:R-:W-:-:S07]  /*5f00*/  @P0 IMAD R2, R6, R13, R2 ;  /* 0x0000000d06020224 */ /* 0x000fce00078e0202 */
.L_x_4794:
[----:B------:R-:W0:Y:S02]  /*5f10*/  LDCU.128 UR8, c[0x0][0x580] ;  /* 0x0000b000ff0877ac */ /* 0x000e240008000c00 */
[----:B0-----:R-:W-:-:S04]  /*5f20*/  IADD3 R4, P0, PT, R2, UR10, RZ ;  /* 0x0000000a02047c10 */ /* 0x001fc8000ff1e0ff */
[----:B------:R-:W-:-:S05]  /*5f30*/  IADD3.X R5, PT, PT, RZ, UR11, RZ, P0, !PT ;  /* 0x0000000bff057c10 */ /* 0x000fca00087fe4ff */
[----:B------:R0:W2:Y:S01]  /*5f40*/  LDG.E.U16 R4, desc[UR6][R4.64] ;  /* 0x0000000604047981 */ /* 0x0000a2000c1e1500 */
[----:B------:R-:W-:Y:S02]  /*5f50*/  MOV R10, 0x3e800000 ;  /* 0x3e800000000a7802 */ /* 0x000fe40000000f00 */
[----:B0-----:R-:W-:Y:S02]  /*5f60*/  MOV R5, 0x3d39bf78 ;  /* 0x3d39bf7800057802 */ /* 0x001fe40000000f00 */
[----:B--2---:R-:W-:-:S05]  /*5f70*/  SHF.L.U32 R8, R4, 0x10, RZ ;  /* 0x0000001004087819 */ /* 0x004fca00000006ff */
[----:B------:R-:W-:-:S04]  /*5f80*/  FMUL.FTZ R0, R8, 1.4426950216293334961 ;  /* 0x3fb8aa3b08007820 */ /* 0x000fc80000410000 */
        /* <DEDUP_REMOVED lines=26> */
[----:B------:R-:W-:Y:S02]  /*6130*/  @P0 FSEL R5, R5, -RZ, P1 ;  /* 0x800000ff05050208 */ /* 0x000fe40000800000 */
[----:B------:R-:W-:-:S04]  /*6140*/  IADD3 R2, P0, PT, R3, UR8, RZ ;  /* 0x0000000803027c10 */ /* 0x000fc8000ff1e0ff */
[----:B------:R-:W0:Y:S01]  /*6150*/  MUFU.TANH R5, R5 ;  /* 0x0000000500057308 */ /* 0x000e220000002400 */
[----:B------:R-:W-:Y:S01]  /*6160*/  IADD3.X R3, PT, PT, RZ, UR9, RZ, P0, !PT ;  /* 0x00000009ff037c10 */ /* 0x000fe200087fe4ff */
[----:B0-----:R-:W-:-:S05]  /*6170*/  FMUL.FTZ R0, R8, R5 ;  /* 0x0000000508007220 */ /* 0x001fca0000410000 */
[----:B------:R-:W-:-:S05]  /*6180*/  F2FP.BF16.F32.PACK_AB R0, RZ, R0 ;  /* 0x00000000ff00723e */ /* 0x000fca00000010ff */
[----:B------:R-:W-:Y:S01]  /*6190*/  STG.E.U16 desc[UR6][R2.64], R0 ;  /* 0x0000000002007986 */ /* 0x000fe2000c101506 */
[----:B------:R-:W-:Y:S05]  /*61a0*/  EXIT ;  /* 0x000000000000794d */ /* 0x000fea0003800000 */
.L_x_4795:
        /* <DEDUP_REMOVED lines=13> */
.L_x_7268:


//--------------------- .text._ZN2at6native27unrolled_elementwise_kernelIZZZNS0_61_GLOBAL__N__b29612f4_23_ActivationMishKernel_cu_9e10b42f_310011mish_kernelERNS_18TensorIteratorBaseEENKUlvE_clEvENKUlvE2_clEvEUlN3c108BFloat16EE_St5arrayIPcLm2EELi4E23TrivialOffsetCalculatorILi1EjESE_NS0_6memory15LoadWithoutCastENSF_16StoreWithoutCastEEEviT_T0_T2_T3_T4_T5_ --------------------------
	.section	.text._ZN2at6native27unrolled_elementwise_kernelIZZZNS0_61_GLOBAL__N__b29612f4_23_ActivationMishKernel_cu_9e10b42f_310011mish_kernelERNS_18TensorIteratorBaseEENKUlvE_clEvENKUlvE2_clEvEUlN3c108BFloat16EE_St5arrayIPcLm2EELi4E23TrivialOffsetCalculatorILi1EjESE_NS0_6memory15LoadWithoutCastENSF_16StoreWithoutCastEEEviT_T0_T2_T3_T4_T5_,"ax",@progbits
	.align	128
        .global         _ZN2at6native27unrolled_elementwise_kernelIZZZNS0_61_GLOBAL__N__b29612f4_23_ActivationMishKernel_cu_9e10b42f_310011mish_kernelERNS_18TensorIteratorBaseEENKUlvE_clEvENKUlvE2_clEvEUlN3c108BFloat16EE_St5arrayIPcLm2EELi4E23TrivialOffsetCalculatorILi1EjESE_NS0_6memory15LoadWithoutCastENSF_16StoreWithoutCastEEEviT_T0_T2_T3_T4_T5_
        .type           _ZN2at6native27unrolled_elementwise_kernelIZZZNS0_61_GLOBAL__N__b29612f4_23_ActivationMishKernel_cu_9e10b42f_310011mish_kernelERNS_18TensorIteratorBaseEENKUlvE_clEvENKUlvE2_clEvEUlN3c108BFloat16EE_St5arrayIPcLm2EELi4E23TrivialOffsetCalculatorILi1EjESE_NS0_6memory15LoadWithoutCastENSF_16StoreWithoutCastEEEviT_T0_T2_T3_T4_T5_,@function
        .size           _ZN2at6native27unrolled_elementwise_kernelIZZZNS0_61_GLOBAL__N__b29612f4_23_ActivationMishKernel_cu_9e10b42f_310011mish_kernelERNS_18TensorIteratorBaseEENKUlvE_clEvENKUlvE2_clEvEUlN3c108BFloat16EE_St5arrayIPcLm2EELi4E23TrivialOffsetCalculatorILi1EjESE_NS0_6memory15LoadWithoutCastENSF_16StoreWithoutCastEEEviT_T0_T2_T3_T4_T5_,(.L_x_7269 - _ZN2at6native27unrolled_elementwise_kernelIZZZNS0_61_GLOBAL__N__b29612f4_23_ActivationMishKernel_cu_9e10b42f_310011mish_kernelERNS_18TensorIteratorBaseEENKUlvE_clEvENKUlvE2_clEvEUlN3c108BFloat16EE_St5arrayIPcLm2EELi4E23TrivialOffsetCalculatorILi1EjESE_NS0_6memory15LoadWithoutCastENSF_16StoreWithoutCastEEEviT_T0_T2_T3_T4_T5_)
        .other          _ZN2at6native27unrolled_elementwise_kernelIZZZNS0_61_GLOBAL__N__b29612f4_23_ActivationMishKernel_cu_9e10b42f_310011mish_kernelERNS_18TensorIteratorBaseEENKUlvE_clEvENKUlvE2_clEvEUlN3c108BFloat16EE_St5arrayIPcLm2EELi4E23TrivialOffsetCalculatorILi1EjESE_NS0_6memory15LoadWithoutCastENSF_16StoreWithoutCastEEEviT_T0_T2_T3_T4_T5_,@"STO_CUDA_ENTRY STV_DEFAULT"
_ZN2at6native27unrolled_elementwise_kernelIZZZNS0_61_GLOBAL__N__b29612f4_23_ActivationMishKernel_cu_9e10b42f_310011mish_kernelERNS_18TensorIteratorBaseEENKUlvE_clEvENKUlvE2_clEvEUlN3c108BFloat16EE_St5arrayIPcLm2EELi4E23TrivialOffsetCalculatorILi1EjESE_NS0_6memory15LoadWithoutCastENSF_16StoreWithoutCastEEEviT_T0_T2_T3_T4_T5_:
.text._ZN2at6native27unrolled_elementwise_kernelIZZZNS0_61_GLOBAL__N__b29612f4_23_ActivationMishKernel_cu_9e10b42f_310011mish_kernelERNS_18TensorIteratorBaseEENKUlvE_clEvENKUlvE2_clEvEUlN3c108BFloat16EE_St5arrayIPcLm2EELi4E23TrivialOffsetCalculatorILi1EjESE_NS0_6memory15LoadWithoutCastENSF_16StoreWithoutCastEEEviT_T0_T2_T3_T4_T5_:
[----:B------:R-:W-:Y:S01]  /*0000*/  LDC R1, c[0x0][0x37c] ;  /* 0x0000df00ff017b82 */ /* 0x000fe20000000800 */
[----:B------:R-:W0:Y:S07]  /*0010*/  S2R R0, SR_CTAID.X ;  /* 0x0000000000007919 */ /* 0x000e2e0000002500 */
[----:B------:R-:W0:Y:S01]  /*0020*/  LDC R3, c[0x0][0x380] ;  /* 0x0000e000ff037b82 */ /* 0x000e220000000800 */
[----:B------:R-:W1:Y:S01]  /*0030*/  LDCU.64 UR4, c[0x0][0x358] ;  /* 0x00006b00ff0477ac */ /* 0x000e620008000a00 */
[----:B------:R-:W-:Y:S01]  /*0040*/  PRMT R8, RZ, 0x7610, R8 ;  /* 0x00007610ff087816 */ /* 0x000fe20000000008 */
[----:B------:R-:W2:Y:S01]  /*0050*/  S2R R7, SR_TID.X ;  /* 0x0000000000077919 */ /* 0x000ea20000002100 */
[----:B------:R-:W-:Y:S01]  /*0060*/  PRMT R6, RZ, 0x7610, R6 ;  /* 0x00007610ff067816 */ /* 0x000fe20000000006 */
[----:B0-----:R-:W-:Y:S01]  /*0070*/  IMAD R4, R0, -0x200, R3 ;  /* 0xfffffe0000047824 */ /* 0x001fe200078e0203 */
[----:B--2---:R-:W-:-:S04]  /*0080*/  MOV R5, R7 ;  /* 0x0000000700057202 */ /* 0x004fc80000000f00 */
[----:B------:R-:W-:-:S13]  /*0090*/  ISETP.GE.AND P0, PT, R7, R4, PT ;  /* 0x000000040700720c */ /* 0x000fda0003f06270 */
[----:B------:R-:W-:-:S04]  /*00a0*/  @!P0 IADD3 R7, PT, PT, R5, 0x80, RZ ;  /* 0x0000008005078810 */ /* 0x000fc80007ffe0ff */
[----:B------:R-:W-:-:S13]  /*00b0*/  ISETP.GE.AND P1, PT, R7, R4, PT ;  /* 0x000000040700720c */ /* 0x000fda0003f26270 */
[----:B------:R-:W-:Y:S01]  /*00c0*/  @!P1 LEA R9, R0, R7, 0x9 ;  /* 0x0000000700099211 */ /* 0x000fe200078e48ff */
[----:B------:R-:W0:Y:S01]  /*00d0*/  @!P1 LDC.64 R10, c[0x0][0x390] ;  /* 0x0000e400ff0a9b82 */ /* 0x000e220000000a00 */
[----:B------:R-:W-:-:S04]  /*00e0*/  @!P1 IADD3 R7, PT, PT, R7, 0x80, RZ ;  /* 0x0000008007079810 */ /* 0x000fc80007ffe0ff */
[----:B------:R-:W-:-:S13]  /*00f0*/  ISETP.GE.AND P3, PT, R7, R4, PT ;  /* 0x000000040700720c */ /* 0x000fda0003f66270 */
[----:B------:R-:W2:Y:S01]  /*0100*/  @!P3 LDC.64 R2, c[0x0][0x390] ;  /* 0x0000e400ff02bb82 */ /* 0x000ea20000000a00 */
[----:B------:R-:W-:Y:S02]  /*0110*/  @!P3 LEA R17, R0, R7, 0x9 ;  /* 0x000000070011b211 */ /* 0x000fe400078e48ff */
[----:B------:R-:W-:Y:S01]  /*0120*/  @!P3 IADD3 R7, PT, PT, R7, 0x80, RZ ;  /* 0x000000800707b810 */ /* 0x000fe20007ffe0ff */
[----:B0-----:R-:W-:-:S03]  /*0130*/  @!P1 IMAD.WIDE.U32 R10, R9, 0x2, R10 ;  /* 0x00000002090a9825 */ /* 0x001fc600078e000a */
[----:B------:R-:W-:Y:S01]  /*0140*/  ISETP.GE.AND P2, PT, R7, R4, PT ;  /* 0x000000040700720c */ /* 0x000fe20003f46270 */
[----:B--2---:R-:W-:Y:S01]  /*0150*/  @!P3 IMAD.WIDE.U32 R16, R17, 0x2, R2 ;  /* 0x000000021110b825 */ /* 0x004fe200078e0002 */
[C---:B------:R-:W-:Y:S01]  /*0160*/  @!P0 LEA R9, R0.reuse, R5, 0x9 ;  /* 0x0000000500098211 */ /* 0x040fe200078e48ff */
[----:B------:R-:W0:Y:S10]  /*0170*/  @!P0 LDC.64 R2, c[0x0][0x390] ;  /* 0x0000e400ff028b82 */ /* 0x000e340000000a00 */
[----:B------:R-:W-:Y:S01]  /*0180*/  @!P2 LEA R7, R0, R7, 0x9 ;  /* 0x000000070007a211 */ /* 0x000fe200078e48ff */
[----:B-1----:R1:W5:Y:S01]  /*0190*/  @!P1 LDG.E.U16 R8, desc[UR4][R10.64] ;  /* 0x000000040a089981 */ /* 0x002362000c1e1500 */
[----:B------:R-:W2:Y:S01]  /*01a0*/  @!P2 LDC.64 R12, c[0x0][0x390] ;  /* 0x0000e400ff0cab82 */ /* 0x000ea20000000a00 */
[----:B0-----:R-:W-:Y:S01]  /*01b0*/  @!P0 IMAD.WIDE.U32 R2, R9, 0x2, R2 ;  /* 0x0000000209028825 */ /* 0x001fe200078e0002 */
[----:B------:R-:W-:-:S06]  /*01c0*/  PRMT R9, RZ, 0x7610, R9 ;  /* 0x00007610ff097816 */ /* 0x000fcc0000000009 */
[----:B------:R-:W5:Y:S01]  /*01d0*/  @!P0 LDG.E.U16 R9, desc[UR4][R2.64] ;  /* 0x0000000402098981 */ /* 0x000f62000c1e1500 */
[----:B------:R-:W-:Y:S01]  /*01e0*/  ISETP.GE.AND P0, PT, R5, R4, PT ;  /* 0x000000040500720c */ /* 0x000fe20003f06270 */
[----:B--2---:R-:W-:Y:S01]  /*01f0*/  @!P2 IMAD.WIDE.U32 R12, R7, 0x2, R12 ;  /* 0x00000002070ca825 */ /* 0x004fe200078e000c */
[----:B------:R-:W-:Y:S02]  /*0200*/  PRMT R7, RZ, 0x7610, R7 ;  /* 0x00007610ff077816 */ /* 0x000fe40000000007 */
[C---:B------:R-:W-:Y:S01]  /*0210*/  IADD3 R19, PT, PT, R5.reuse, 0x80, RZ ;  /* 0x0000008005137810 */ /* 0x040fe20007ffe0ff */
[----:B-1----:R-:W-:Y:S01]  /*0220*/  VIADD R11, R5, 0x100 ;  /* 0x00000100050b7836 */ /* 0x002fe20000000000 */
[----:B------:R0:W5:Y:S01]  /*0230*/  @!P2 LDG.E.U16 R6, desc[UR4][R12.64] ;  /* 0x000000040c06a981 */ /* 0x000162000c1e1500 */
[----:B------:R-:W-:Y:S03]  /*0240*/  BSSY.RECONVERGENT B0, `(.L_x_4796) ;  /* 0x000002e000007945 */ /* 0x000fe60003800200 */
[----:B------:R1:W5:Y:S03]  /*0250*/  @!P3 LDG.E.U16 R7, desc[UR4][R16.64] ;  /* 0x000000041007b981 */ /* 0x000366000c1e1500 */
[----:B------:R-:W2:Y:S01]  /*0260*/  @!P0 LDC.64 R14, c[0x0][0x388] ;  /* 0x0000e200ff0e8b82 */ /* 0x000ea20000000a00 */
[----:B0-----:R-:W-:-:S02]  /*0270*/  @!P0 LEA R13, R0, R5, 0x9 ;  /* 0x00000005000d8211 */ /* 0x001fc400078e48ff */
[----:B-1----:R-:W-:Y:S02]  /*0280*/  IADD3 R17, PT, PT, R5, 0x180, RZ ;  /* 0x0000018005117810 */ /* 0x002fe40007ffe0ff */
[----:B------:R-:W-:Y:S02]  /*0290*/  @!P0 MOV R5, R19 ;  /* 0x0000001300058202 */ /* 0x000fe40000000f00 */
[-C--:B------:R-:W-:Y:S02]  /*02a0*/  ISETP.GE.AND P4, PT, R19, R4.reuse, PT ;  /* 0x000000041300720c */ /* 0x080fe40003f86270 */
[-C--:B------:R-:W-:Y:S02]  /*02b0*/  ISETP.GE.AND P1, PT, R11, R4.reuse, PT ;  /* 0x000000040b00720c */ /* 0x080fe40003f26270 */
[-C--:B------:R-:W-:Y:S02]  /*02c0*/  ISETP.GE.AND P2, PT, R17, R4.reuse, PT ;  /* 0x000000041100720c */ /* 0x080fe40003f46270 */
[----:B------:R-:W-:Y:S01]  /*02d0*/  ISETP.GE.AND P3, PT, R5, R4, PT ;  /* 0x000000040500720c */ /* 0x000fe20003f66270 */
[----:B--2---:R-:W-:Y:S01]  /*02e0*/  @!P0 IMAD.WIDE.U32 R2, R13, 0x2, R14 ;  /* 0x000000020d028825 */ /* 0x004fe200078e000e */
[----:B------:R-:W-:Y:S11]  /*02f0*/  @P0 BRA `(.L_x_4797) ;  /* 0x0000000000880947 */ /* 0x000ff60003800000 */
[----:B-----5:R-:W-:Y:S01]  /*0300*/  SHF.L.U32 R9, R9, 0x10, RZ ;  /* 0x0000001009097819 */ /* 0x020fe200000006ff */
[----:B------:R-:W-:Y:S02]  /*0310*/  HFMA2 R14, -RZ, RZ, 1.625, 0 ;  /* 0x3e800000ff0e7431 */ /* 0x000fe400000001ff */
[----:B------:R-:W-:Y:S02]  /*0320*/  IMAD.MOV.U32 R15, RZ, RZ, 0x3d39bf78 ;  /* 0x3d39bf78ff0f7424 */ /* 0x000fe400078e00ff */
        /* <DEDUP_REMOVED lines=27> */
[----:B------:R-:W-:-:S04]  /*04e0*/  @P5 FSEL R11, R11, -RZ, P6 ;  /* 0x800000ff0b0b5208 */ /* 0x000fc80003000000 */
[----:B------:R-:W0:Y:S02]  /*04f0*/  MUFU.TANH R10, R11 ;  /* 0x0000000b000a7308 */ /* 0x000e240000002400 */
[----:B0-----:R-:W-:-:S05]  /*0500*/  FMUL.FTZ R9, R9, R10 ;  /* 0x0000000a09097220 */ /* 0x001fca0000410000 */
[----:B------:R-:W-:-:S07]  /*0510*/  F2FP.BF16.F32.PACK_AB R9, RZ, R9 ;  /* 0x00000009ff09723e */ /* 0x000fce00000010ff */
.L_x_4797:
[----:B------:R-:W-:Y:S05]  /*0520*/  BSYNC.RECONVERGENT B0 ;  /* 0x0000000000007941 */ /* 0x000fea0003800200 */
.L_x_4796:
        /* <DEDUP_REMOVED lines=33> */
[----:B------:R-:W0:Y:S02]  /*0740*/  MUFU.TANH R11, R11 ;  /* 0x0000000b000b7308 */ /* 0x000e240000002400 */
[----:B0-----:R-:W-:-:S05]  /*0750*/  FMUL.FTZ R8, R8, R11 ;  /* 0x0000000b08087220 */ /* 0x001fca0000410000 */
[----:B------:R-:W-:-:S07]  /*0760*/  F2FP.BF16.F32.PACK_AB R8, RZ, R8 ;  /* 0x00000008ff08723e */ /* 0x000fce00000010ff */
.L_x_4799:
[----:B------:R-:W-:Y:S05]  /*0770*/  BSYNC.RECONVERGENT B0 ;  /* 0x0000000000007941 */ /* 0x000fea0003800200 */
.L_x_4798:
[----:B------:R-:W-:Y:S04]  /*0780*/  BSSY.RECONVERGENT B0, `(.L_x_4800) ;  /* 0x0000024000007945 */ /* 0x000fe80003800200 */
[----:B------:R-:W-:Y:S05]  /*0790*/  @P1 BRA `(.L_x_4801) ;  /* 0x0000000000881947 */ /* 0x000fea0003800000 */
[----:B-----5:R-:W-:Y:S02]  /*07a0*/  IMAD.U32 R7, R7, 0x10000, RZ ;  /* 0x0001000007077824 */ /* 0x020fe400078e00ff */
[----:B------:R-:W-:Y:S01]  /*07b0*/  HFMA2 R14, -RZ, RZ, 1.625, 0 ;  /* 0x3e800000ff0e7431 */ /* 0x000fe200000001ff */
[----:B------:R-:W-:Y:S01]  /*07c0*/  MOV R15, 0x3d39bf78 ;  /* 0x3d39bf78000f7802 */ /* 0x000fe20000000f00 */
        /* <DEDUP_REMOVED lines=31> */
.L_x_4801:
[----:B------:R-:W-:Y:S05]  /*09c0*/  BSYNC.RECONVERGENT B0 ;  /* 0x0000000000007941 */ /* 0x000fea0003800200 */
.L_x_4800:
[----:B------:R-:W-:Y:S04]  /*09d0*/  BSSY.RECONVERGENT B0, `(.L_x_4802) ;  /* 0x0000024000007945 */ /* 0x000fe80003800200 */
[----:B------:R-:W-:Y:S05]  /*09e0*/  @P2 BRA `(.L_x_4803) ;  /* 0x0000000000882947 */ /* 0x000fea0003800000 */
[----:B-----5:R-:W-:Y:S01]  /*09f0*/  SHF.L.U32 R6, R6, 0x10, RZ ;  /* 0x0000001006067819 */ /* 0x020fe200000006ff */
[----:B------:R-:W-:Y:S02]  /*0a00*/  IMAD.MOV.U32 R14, RZ, RZ, 0x3e800000 ;  /* 0x3e800000ff0e7424 */ /* 0x000fe400078e00ff */
[----:B------:R-:W-:Y:S02]  /*0a10*/  HFMA2 R15, -RZ, RZ, 1.3056640625, -1.8671875 ;  /* 0x3d39bf78ff0f7431 */ /* 0x000fe400000001ff */
        /* <DEDUP_REMOVED lines=31> */
.L_x_4803:
[----:B------:R-:W-:Y:S05]  /*0c10*/  BSYNC.RECONVERGENT B0 ;  /* 0x0000000000007941 */ /* 0x000fea0003800200 */
.L_x_4802:
[----:B-----5:R0:W-:Y:S01]  /*0c20*/  @!P0 STG.E.U16 desc[UR4][R2.64], R9 ;  /* 0x0000000902008986 */ /* 0x0201e2000c101504 */
[----:B------:R-:W-:Y:S04]  /*0c30*/  BSSY.RECONVERGENT B0, `(.L_x_4804) ;  /* 0x000000d000007945 */ /* 0x000fe80003800200 */
[----:B------:R-:W-:Y:S05]  /*0c40*/  @P3 BRA `(.L_x_4805) ;  /* 0x00000000002c3947 */ /* 0x000fea0003800000 */
[----:B0-----:R-:W0:Y:S01]  /*0c50*/  LDC.64 R2, c[0x0][0x388] ;  /* 0x0000e200ff027b82 */ /* 0x001e220000000a00 */
[----:B------:R-:W-:Y:S02]  /*0c60*/  LEA R9, R0, R5, 0x9 ;  /* 0x0000000500097211 */ /* 0x000fe400078e48ff */
[----:B------:R-:W-:Y:S02]  /*0c70*/  IADD3 R5, PT, PT, R5, 0x80, RZ ;  /* 0x0000008005057810 */ /* 0x000fe40007ffe0ff */
[----:B------:R-:W-:Y:S02]  /*0c80*/  PRMT R10, R8, 0x7610, R10 ;  /* 0x00007610080a7816 */ /* 0x000fe4000000000a */
[----:B------:R-:W-:-:S13]  /*0c90*/  ISETP.GE.AND P0, PT, R5, R4, PT ;  /* 0x000000040500720c */ /* 0x000fda0003f06270 */
[----:B------:R-:W-:Y:S02]  /*0ca0*/  @!P0 LEA R11, R0, R5, 0x9 ;  /* 0x00000005000b8211 */ /* 0x000fe400078e48ff */
[----:B------:R-:W-:Y:S01]  /*0cb0*/  @!P0 IADD3 R5, PT, PT, R5, 0x80, RZ ;  /* 0x0000008005058810 */ /* 0x000fe20007ffe0ff */
[----:B0-----:R-:W-:-:S04]  /*0cc0*/  IMAD.WIDE.U32 R8, R9, 0x2, R2 ;  /* 0x0000000209087825 */ /* 0x001fc800078e0002 */
[----:B------:R-:W-:Y:S01]  /*0cd0*/  @!P0 IMAD.WIDE.U32 R2, R11, 0x2, R2 ;  /* 0x000000020b028825 */ /* 0x000fe200078e0002 */
[----:B------:R1:W-:Y:S04]  /*0ce0*/  STG.E.U16 desc[UR4][R8.64], R10 ;  /* 0x0000000a08007986 */ /* 0x0003e8000c101504 */
[----:B------:R1:W-:Y:S02]  /*0cf0*/  @!P0 STG.E.U16 desc[UR4][R2.64], R7 ;  /* 0x0000000702008986 */ /* 0x0003e4000c101504 */
.L_x_4805:
[----:B------:R-:W-:Y:S05]  /*0d00*/  BSYNC.RECONVERGENT B0 ;  /* 0x0000000000007941 */ /* 0x000fea0003800200 */
.L_x_4804:
[----:B------:R-:W-:-:S13]  /*0d10*/  ISETP.GE.AND P0, PT, R5, R4, PT ;  /* 0x000000040500720c */ /* 0x000fda0003f06270 */
[----:B------:R-:W-:Y:S05]  /*0d20*/  @P0 EXIT ;  /* 0x000000000000094d */ /* 0x000fea0003800000 */
[----:B01----:R-:W0:Y:S01]  /*0d30*/  LDC.64 R2, c[0x0][0x388] ;  /* 0x0000e200ff027b82 */ /* 0x003e220000000a00 */
[----:B------:R-:W-:-:S05]  /*0d40*/  LEA R5, R0, R5, 0x9 ;  /* 0x0000000500057211 */ /* 0x000fca00078e48ff */
[----:B0-----:R-:W-:-:S05]  /*0d50*/  IMAD.WIDE.U32 R2, R5, 0x2, R2 ;  /* 0x0000000205027825 */ /* 0x001fca00078e0002 */
[----:B------:R-:W-:Y:S01]  /*0d60*/  STG.E.U16 desc[UR4][R2.64], R6 ;  /* 0x0000000602007986 */ /* 0x000fe2000c101504 */
[----:B------:R-:W-:Y:S05]  /*0d70*/  EXIT ;  /* 0x000000000000794d */ /* 0x000fea0003800000 */
.L_x_4806:
        /* <DEDUP_REMOVED lines=16> */
.L_x_7269:


//--------------------- .text._ZN2at6native29vectorized_elementwise_kernelILi2EZZZNS0_61_GLOBAL__N__b29612f4_23_ActivationMishKernel_cu_9e10b42f_310011mish_kernelERNS_18TensorIteratorBaseEENKUlvE_clEvENKUlvE2_clEvEUlN3c108BFloat16EE_St5arrayIPcLm2EEEEviT0_T1_ --------------------------
	.section	.text._ZN2at6native29vectorized_elementwise_kernelILi2EZZZNS0_61_GLOBAL__N__b29612f4_23_ActivationMishKernel_cu_9e10b42f_310011mish_kernelERNS_18TensorIteratorBaseEENKUlvE_clEvENKUlvE2_clEvEUlN3c108BFloat16EE_St5arrayIPcLm2EEEEviT0_T1_,"ax",@progbits
	.align	128
        .global         _ZN2at6native29vectorized_elementwise_kernelILi2EZZZNS0_61_GLOBAL__N__b29612f4_23_ActivationMishKernel_cu_9e10b42f_310011mish_kernelERNS_18TensorIteratorBaseEENKUlvE_clEvENKUlvE2_clEvEUlN3c108BFloat16EE_St5arrayIPcLm2EEEEviT0_T1_
        .type           _ZN2at6native29vectorized_elementwise_kernelILi2EZZZNS0_61_GLOBAL__N__b29612f4_23_ActivationMishKernel_cu_9e10b42f_310011mish_kernelERNS_18TensorIteratorBaseEENKUlvE_clEvENKUlvE2_clEvEUlN3c108BFloat16EE_St5arrayIPcLm2EEEEviT0_T1_,@function
        .size           _ZN2at6native29vectorized_elementwise_kernelILi2EZZZNS0_61_GLOBAL__N__b29612f4_23_ActivationMishKernel_cu_9e10b42f_310011mish_kernelERNS_18TensorIteratorBaseEENKUlvE_clEvENKUlvE2_clEvEUlN3c108BFloat16EE_St5arrayIPcLm2EEEEviT0_T1_,(.L_x_7270 - _ZN2at6native29vectorized_elementwise_kernelILi2EZZZNS0_61_GLOBAL__N__b29612f4_23_ActivationMishKernel_cu_9e10b42f_310011mish_kernelERNS_18TensorIteratorBaseEENKUlvE_clEvENKUlvE2_clEvEUlN3c108BFloat16EE_St5arrayIPcLm2EEEEviT0_T1_)
        .other          _ZN2at6native29vectorized_elementwise_kernelILi2EZZZNS0_61_GLOBAL__N__b29612f4_23_ActivationMishKernel_cu_9e10b42f_310011mish_kernelERNS_18TensorIteratorBaseEENKUlvE_clEvENKUlvE2_clEvEUlN3c108BFloat16EE_St5arrayIPcLm2EEEEviT0_T1_,@"STO_CUDA_ENTRY STV_DEFAULT"
_ZN2at6native29vectorized_elementwise_kernelILi2EZZZNS0_61_GLOBAL__N__b29612f4_23_ActivationMishKernel_cu_9e10b42f_310011mish_kernelERNS_18TensorIteratorBaseEENKUlvE_clEvENKUlvE2_clEvEUlN3c108BFloat16EE_St5arrayIPcLm2EEEEviT0_T1_:
.text._ZN2at6native29vectorized_elementwise_kernelILi2EZZZNS0_61_GLOBAL__N__b29612f4_23_ActivationMishKernel_cu_9e10b42f_310011mish_kernelERNS_18TensorIteratorBaseEENKUlvE_clEvENKUlvE2_clEvEUlN3c108BFloat16EE_St5arrayIPcLm2EEEEviT0_T1_:
        /* <DEDUP_REMOVED lines=9> */
[----:B------:R-:W-:Y:S02]  /*0090*/  PRMT R9, RZ, 0x7610, R9 ;  /* 0x00007610ff097816 */ /* 0x000fe40000000009 */
[----:B0-----:R-:W-:Y:S02]  /*00a0*/  ISETP.GE.U32.AND P0, PT, R27, R2, PT ;  /* 0x000000021b00720c */ /* 0x001fe40003f06070 */
[----:B------:R-:W-:-:S11]  /*00b0*/  MOV R3, R27 ;  /* 0x0000001b00037202 */ /* 0x000fd60000000f00 */
[----:B------:R-:W-:-:S04]  /*00c0*/  @!P0 IADD3 R27, PT, PT, R3, 0x80, RZ ;  /* 0x00000080031b8810 */ /* 0x000fc80007ffe0ff */
[----:B------:R-:W-:-:S13]  /*00d0*/  ISETP.GE.U32.AND P6, PT, R27, R2, PT ;  /* 0x000000021b00720c */ /* 0x000fda0003fc6070 */
[----:B------:R-:W-:Y:S01]  /*00e0*/  @!P6 IADD3 R5, PT, PT, R0, R27, RZ ;  /* 0x0000001b0005e210 */ /* 0x000fe20007ffe0ff */
[----:B------:R-:W0:Y:S01]  /*00f0*/  @!P6 LDC.64 R28, c[0x0][0x390] ;  /* 0x0000e400ff1ceb82 */ /* 0x000e220000000a00 */
[----:B------:R-:W-:-:S04]  /*0100*/  @!P6 IADD3 R27, PT, PT, R27, 0x80, RZ ;  /* 0x000000801b1be810 */ /* 0x000fc80007ffe0ff */
[----:B------:R-:W-:-:S13]  /*0110*/  ISETP.GE.U32.AND P5, PT, R27, R2, PT ;  /* 0x000000021b00720c */ /* 0x000fda0003fa6070 */
[----:B------:R-:W-:Y:S01]  /*0120*/  @!P5 IADD3 R8, PT, PT, R0, R27, RZ ;  /* 0x0000001b0008d210 */ /* 0x000fe20007ffe0ff */
[----:B------:R-:W1:Y:S01]  /*0130*/  @!P5 LDC.64 R20, c[0x0][0x390] ;  /* 0x0000e400ff14db82 */ /* 0x000e620000000a00 */
[----:B------:R-:W-:-:S04]  /*0140*/  @!P5 IADD3 R27, PT, PT, R27, 0x80, RZ ;  /* 0x000000801b1bd810 */ /* 0x000fc80007ffe0ff */
[----:B------:R-:W-:Y:S01]  /*0150*/  ISETP.GE.U32.AND P4, PT, R27, R2, PT ;  /* 0x000000021b00720c */ /* 0x000fe20003f86070 */
[----:B0-----:R-:W-:-:S05]  /*0160*/  @!P6 IMAD.WIDE.U32 R28, R5, 0x2, R28 ;  /* 0x00000002051ce825 */ /* 0x001fca00078e001c */
[----:B------:R-:W5:Y:S07]  /*0170*/  @!P6 LDG.E.U16 R9, desc[UR4][R28.64] ;  /* 0x000000041c09e981 */ /* 0x000f6e000c1e1500 */
[----:B------:R-:W-:Y:S01]  /*0180*/  @!P4 IADD3 R25, PT, PT, R0, R27, RZ ;  /* 0x0000001b0019c210 */ /* 0x000fe20007ffe0ff */
[----:B------:R-:W0:Y:S01]  /*0190*/  @!P4 LDC.64 R4, c[0x0][0x390] ;  /* 0x0000e400ff04cb82 */ /* 0x000e220000000a00 */
[----:B------:R-:W-:-:S04]  /*01a0*/  @!P4 IADD3 R27, PT, PT, R27, 0x80, RZ ;  /* 0x000000801b1bc810 */ /* 0x000fc80007ffe0ff */
[----:B------:R-:W-:-:S13]  /*01b0*/  ISETP.GE.U32.AND P3, PT, R27, R2, PT ;  /* 0x000000021b00720c */ /* 0x000fda0003f66070 */
[----:B------:R-:W-:Y:S02]  /*01c0*/  @!P3 IADD3 R23, PT, PT, R0, R27, RZ ;  /* 0x0000001b0017b210 */ /* 0x000fe40007ffe0ff */
[----:B------:R-:W-:Y:S01]  /*01d0*/  PRMT R16, RZ, 0x7610, R16 ;  /* 0x00007610ff107816 */ /* 0x000fe20000000010 */
[----:B-1----:R-:W-:Y:S01]  /*01e0*/  @!P5 IMAD.WIDE.U32 R20, R8, 0x2, R20 ;  /* 0x000000020814d825 */ /* 0x002fe200078e0014 */
[----:B------:R-:W-:Y:S01]  /*01f0*/  @!P3 IADD3 R27, PT, PT, R27, 0x80, RZ ;  /* 0x000000801b1bb810 */ /* 0x000fe20007ffe0ff */
[----:B------:R-:W1:Y:S03]  /*0200*/  @!P3 LDC.64 R6, c[0x0][0x390] ;  /* 0x0000e400ff06bb82 */ /* 0x000e660000000a00 */
[----:B------:R-:W-:-:S13]  /*0210*/  ISETP.GE.U32.AND P2, PT, R27, R2, PT ;  /* 0x000000021b00720c */ /* 0x000fda0003f46070 */
[----:B------:R-:W-:Y:S01]  /*0220*/  @!P2 IADD3 R19, PT, PT, R0, R27, RZ ;  /* 0x0000001b0013a210 */ /* 0x000fe20007ffe0ff */
[----:B------:R-:W2:Y:S01]  /*0230*/  @!P2 LDC.64 R10, c[0x0][0x390] ;  /* 0x0000e400ff0aab82 */ /* 0x000ea20000000a00 */
[----:B------:R-:W-:-:S04]  /*0240*/  @!P2 IADD3 R27, PT, PT, R27, 0x80, RZ ;  /* 0x000000801b1ba810 */ /* 0x000fc80007ffe0ff */
[----:B------:R-:W-:-:S13]  /*0250*/  ISETP.GE.U32.AND P1, PT, R27, R2, PT ;  /* 0x000000021b00720c */ /* 0x000fda0003f26070 */
[C---:B------:R-:W-:Y:S02]  /*0260*/  @!P1 IADD3 R17, PT, PT, R0.reuse, R27, RZ ;  /* 0x0000001b00119210 */ /* 0x040fe40007ffe0ff */
[----:B------:R-:W-:Y:S01]  /*0270*/  PRMT R8, RZ, 0x7610, R8 ;  /* 0x00007610ff087816 */ /* 0x000fe20000000008 */
[----:B-1----:R-:W-:Y:S01]  /*0280*/  @!P3 IMAD.WIDE.U32 R6, R23, 0x2, R6 ;  /* 0x000000021706b825 */ /* 0x002fe200078e0006 */
[----:B------:R-:W-:Y:S01]  /*0290*/  @!P1 IADD3 R27, PT, PT, R27, 0x80, RZ ;  /* 0x000000801b1b9810 */ /* 0x000fe20007ffe0ff */
[----:B------:R-:W1:Y:S03]  /*02a0*/  @!P1 LDC.64 R14, c[0x0][0x390] ;  /* 0x0000e400ff0e9b82 */ /* 0x000e660000000a00 */
[----:B------:R-:W-:Y:S01]  /*02b0*/  ISETP.GE.U32.AND P6, PT, R27, R2, PT ;  /* 0x000000021b00720c */ /* 0x000fe20003fc6070 */
[----:B------:R3:W5:Y:S04]  /*02c0*/  @!P5 LDG.E.U16 R8, desc[UR4][R20.64] ;  /* 0x000000041408d981 */ /* 0x000768000c1e1500 */
[----:B---3--:R-:W3:Y:S08]  /*02d0*/  @!P0 LDC.64 R20, c[0x0][0x390] ;  /* 0x0000e400ff148b82 */ /* 0x008ef00000000a00 */
[----:B------:R-:W4:Y:S01]  /*02e0*/  @!P6 LDC.64 R12, c[0x0][0x390] ;  /* 0x0000e400ff0ceb82 */ /* 0x000f220000000a00 */
[----:B------:R-:W-:-:S05]  /*02f0*/  @!P6 IADD3 R27, PT, PT, R0, R27, RZ ;  /* 0x0000001b001be210 */ /* 0x000fca0007ffe0ff */
[----:B----4-:R-:W-:-:S05]  /*0300*/  @!P6 IMAD.WIDE.U32 R12, R27, 0x2, R12 ;  /* 0x000000021b0ce825 */ /* 0x010fca00078e000c */
[----:B------:R-:W5:Y:S01]  /*0310*/  @!P6 LDG.E.U16 R16, desc[UR4][R12.64] ;  /* 0x000000040c10e981 */ /* 0x000f62000c1e1500 */
[----:B------:R-:W-:-:S05]  /*0320*/  @!P0 IADD3 R23, PT, PT, R0, R3, RZ ;  /* 0x0000000300178210 */ /* 0x000fca0007ffe0ff */
[----:B---3--:R-:W-:Y:S01]  /*0330*/  @!P0 IMAD.WIDE.U32 R20, R23, 0x2, R20 ;  /* 0x0000000217148825 */ /* 0x008fe200078e0014 */
[----:B------:R-:W-:-:S06]  /*0340*/  PRMT R23, RZ, 0x7610, R23 ;  /* 0x00007610ff177816 */ /* 0x000fcc0000000017 */
[----:B------:R-:W5:Y:S01]  /*0350*/  @!P0 LDG.E.U16 R23, desc[UR4][R20.64] ;  /* 0x0000000414178981 */ /* 0x000f62000c1e1500 */
[----:B------:R-:W-:Y:S01]  /*0360*/  ISETP.GE.U32.AND P0, PT, R3, R2, PT ;  /* 0x000000020300720c */ /* 0x000fe20003f06070 */
[----:B0-----:R-:W-:Y:S01]  /*0370*/  @!P4 IMAD.WIDE.U32 R4, R25, 0x2, R4 ;  /* 0x000000021904c825 */ /* 0x001fe200078e0004 */
[----:B------:R-:W-:-:S06]  /*0380*/  PRMT R22, RZ, 0x7610, R22 ;  /* 0x00007610ff167816 */ /* 0x000fcc0000000016 */
[----:B------:R0:W5:Y:S01]  /*0390*/  @!P4 LDG.E.U16 R22, desc[UR4][R4.64] ;  /* 0x000000040416c981 */ /* 0x000162000c1e1500 */
[----:B--2---:R-:W-:Y:S01]  /*03a0*/  @!P2 IMAD.WIDE.U32 R10, R19, 0x2, R10 ;  /* 0x00000002130aa825 */ /* 0x004fe200078e000a */
[----:B------:R-:W-:Y:S02]  /*03b0*/  PRMT R19, RZ, 0x7610, R19 ;  /* 0x00007610ff137816 */ /* 0x000fe40000000013 */
[----:B------:R-:W-:Y:S01]  /*03c0*/  PRMT R18, RZ, 0x7610, R18 ;  /* 0x00007610ff127816 */ /* 0x000fe20000000012 */
[----:B-1----:R-:W-:Y:S01]  /*03d0*/  @!P1 IMAD.WIDE.U32 R14, R17, 0x2, R14 ;  /* 0x00000002110e9825 */ /* 0x002fe200078e000e */
[----:B0-----:R-:W0:Y:S01]  /*03e0*/  @!P0 LDC.64 R4, c[0x0][0x388] ;  /* 0x0000e200ff048b82 */ /* 0x001e220000000a00 */
[----:B------:R-:W-:Y:S01]  /*03f0*/  PRMT R17, RZ, 0x7610, R17 ;  /* 0x00007610ff117816 */ /* 0x000fe20000000011 */
[----:B------:R1:W5:Y:S01]  /*0400*/  @!P3 LDG.E.U16 R19, desc[UR4][R6.64] ;  /* 0x000000040613b981 */ /* 0x000362000c1e1500 */
[----:B------:R-:W-:Y:S03]  /*0410*/  BSSY.RECONVERGENT B0, `(.L_x_4808) ;  /* 0x000002e000007945 */ /* 0x000fe60003800200 */
[----:B------:R2:W5:Y:S04]  /*0420*/  @!P2 LDG.E.U16 R18, desc[UR4][R10.64] ;  /* 0x000000040a12a981 */ /* 0x000568000c1e1500 */
[----:B------:R3:W5:Y:S01]  /*0430*/  @!P1 LDG.E.U16 R17, desc[UR4][R14.64] ;  /* 0x000000040e119981 */ /* 0x000762000c1e1500 */
[----:B-1----:R-:W-:-:S02]  /*0440*/  IADD3 R7, PT, PT, R3, 0x100, RZ ;  /* 0x0000010003077810 */ /* 0x002fc40007ffe0ff */
[C---:B--2---:R-:W-:Y:S02]  /*0450*/  IADD3 R11, PT, PT, R3.reuse, 0x180, RZ ;  /* 0x00000180030b7810 */ /* 0x044fe40007ffe0ff */
[----:B---3--:R-:W-:Y:S02]  /*0460*/  IADD3 R15, PT, PT, R3, 0x200, RZ ;  /* 0x00000200030f7810 */ /* 0x008fe40007ffe0ff */
[-C--:B------:R-:W-:Y:S02]  /*0470*/  ISETP.GE.U32.AND P5, PT, R7, R2.reuse, PT ;  /* 0x000000020700720c */ /* 0x080fe40003fa6070 */
[-C--:B------:R-:W-:Y:S02]  /*0480*/  ISETP.GE.U32.AND P1, PT, R11, R2.reuse, PT ;  /* 0x000000020b00720c */ /* 0x080fe40003f26070 */
[----:B------:R-:W-:Y:S02]  /*0490*/  ISETP.GE.U32.AND P2, PT, R15, R2, PT ;  /* 0x000000020f00720c */ /* 0x000fe40003f46070 */
[----:B------:R-:W-:-:S02]  /*04a0*/  IADD3 R7, PT, PT, R3, 0x80, RZ ;  /* 0x0000008003077810 */ /* 0x000fc40007ffe0ff */
[----:B------:R-:W-:Y:S01]  /*04b0*/  IADD3 R11, PT, PT, R3, 0x280, RZ ;  /* 0x00000280030b7810 */ /* 0x000fe20007ffe0ff */
[----:B------:R-:W-:Y:S08]  /*04c0*/  @P0 BRA `(.L_x_4809) ;  /* 0x0000000000880947 */ /* 0x000ff00003800000 */
[----:B-----5:R-:W-:Y:S01]  /*04d0*/  SHF.L.U32 R6, R23, 0x10, RZ ;  /* 0x0000001017067819 */ /* 0x020fe200000006ff */
[----:B------:R-:W-:Y:S01]  /*04e0*/  HFMA2 R15, -RZ, RZ, 1.625, 0 ;  /* 0x3e800000ff0f7431 */ /* 0x000fe200000001ff */
[----:B------:R-:W-:-:S03]  /*04f0*/  MOV R21, 0x3d39bf78 ;  /* 0x3d39bf7800157802 */ /* 0x000fc60000000f00 */
        /* <DEDUP_REMOVED lines=28> */
[----:B------:R-:W1:Y:S02]  /*06c0*/  MUFU.TANH R13, R12 ;  /* 0x0000000c000d7308 */ /* 0x000e640000002400 */
[----:B-1----:R-:W-:-:S05]  /*06d0*/  FMUL.FTZ R6, R6, R13 ;  /* 0x0000000d06067220 */ /* 0x002fca0000410000 */
[----:B------:R-:W-:-:S07]  /*06e0*/  F2FP.BF16.F32.PACK_AB R6, RZ, R6 ;  /* 0x00000006ff06723e */ /* 0x000fce00000010ff */
.L_x_4809:
[----:B------:R-:W-:Y:S05]  /*06f0*/  BSYNC.RECONVERGENT B0 ;  /* 0x0000000000007941 */ /* 0x000fea0003800200 */
.L_x_4808:
[-C--:B------:R-:W-:Y:S01]  /*0700*/  ISETP.GE.U32.AND P4, PT, R7, R2.reuse, PT ;  /* 0x000000020700720c */ /* 0x080fe20003f86070 */
[----:B------:R-:W-:Y:S01]  /*0710*/  BSSY.RECONVERGENT B0, `(.L_x_4810) ;  /* 0x0000026000007945 */ /* 0x000fe20003800200 */
[----:B------:R-:W-:Y:S02]  /*0720*/  ISETP.GE.U32.AND P3, PT, R11, R2, PT ;  /* 0x000000020b00720c */ /* 0x000fe40003f66070 */
[----:B------:R-:W-:-:S09]  /*0730*/  IADD3 R11, PT, PT, R3, 0x300, RZ ;  /* 0x00000300030b7810 */ /* 0x000fd20007ffe0ff */
[----:B------:R-:W-:Y:S05]  /*0740*/  @P4 BRA `(.L_x_4811) ;  /* 0x0000000000884947 */ /* 0x000fea0003800000 */
        /* <DEDUP_REMOVED lines=32> */
[----:B-1----:R-:W-:-:S05]  /*0950*/  FMUL.FTZ R9, R9, R12 ;  /* 0x0000000c09097220 */ /* 0x002fca0000410000 */
[----:B------:R-:W-:-:S07]  /*0960*/  F2FP.BF16.F32.PACK_AB R9, RZ, R9 ;  /* 0x00000009ff09723e */ /* 0x000fce00000010ff */
.L_x_4811:
[----:B------:R-:W-:Y:S05]  /*0970*/  BSYNC.RECONVERGENT B0 ;  /* 0x0000000000007941 */ /* 0x000fea0003800200 */
.L_x_4810:
[----:B------:R-:W-:Y:S01]  /*0980*/  BSSY.RECONVERGENT B0, `(.L_x_4812) ;  /* 0x0000026000007945 */ /* 0x000fe20003800200 */
[----:B------:R-:W-:Y:S02]  /*0990*/  ISETP.GE.U32.AND P4, PT, R11, R2, PT ;  /* 0x000000020b00720c */ /* 0x000fe40003f86070 */
[----:B------:R-:W-:Y:S01]  /*09a0*/  IADD3 R11, PT, PT, R3, 0x380, RZ ;  /* 0x00000380030b7810 */ /* 0x000fe20007ffe0ff */
[----:B------:R-:W-:Y:S10]  /*09b0*/  @P5 BRA `(.L_x_4813) ;  /* 0x0000000000885947 */ /* 0x000ff40003800000 */
        /* <DEDUP_REMOVED lines=34> */
.L_x_4813:
[----:B------:R-:W-:Y:S05]  /*0be0*/  BSYNC.RECONVERGENT B0 ;  /* 0x0000000000007941 */ /* 0x000fea0003800200 */
.L_x_4812:
[----:B------:R-:W-:Y:S01]  /*0bf0*/  ISETP.GE.U32.AND P5, PT, R11, R2, PT ;  /* 0x000000020b00720c */ /* 0x000fe20003fa6070 */
[----:B------:R-:W-:Y:S01]  /*0c00*/  BSSY.RECONVERGENT B0, `(.L_x_4814) ;  /* 0x0000026000007945 */ /* 0x000fe20003800200 */
[----:B------:R-:W-:-:S05]  /*0c10*/  @!P0 IADD3 R11, PT, PT, R0, R3, RZ ;  /* 0x00000003000b8210 */ /* 0x000fca0007ffe0ff */
[----:B0-----:R-:W-:Y:S01]  /*0c20*/  @!P0 IMAD.WIDE.U32 R4, R11, 0x2, R4 ;  /* 0x000000020b048825 */ /* 0x001fe200078e0004 */
[----:B------:R-:W-:Y:S06]  /*0c30*/  @P1 BRA `(.L_x_4815) ;  /* 0x0000000000881947 */ /* 0x000fec0003800000 */
        /* <DEDUP_REMOVED lines=34> */
.L_x_4815:
[----:B------:R-:W-:Y:S05]  /*0e60*/  BSYNC.RECONVERGENT B0 ;  /* 0x0000000000007941 */ /* 0x000fea0003800200 */
.L_x_4814:
        /* <DEDUP_REMOVED lines=36> */
.L_x_4817:
[----:B------:R-:W-:Y:S05]  /*10b0*/  BSYNC.RECONVERGENT B0 ;  /* 0x0000000000007941 */ /* 0x000fea0003800200 */
.L_x_4816:
        /* <DEDUP_REMOVED lines=36> */
.L_x_4819:
[----:B------:R-:W-:Y:S05]  /*1300*/  BSYNC.RECONVERGENT B0 ;  /* 0x0000000000007941 */ /* 0x000fea0003800200 */
.L_x_4818:
        /* <DEDUP_REMOVED lines=36> */
.L_x_4821:
[----:B------:R-:W-:Y:S05]  /*1550*/  BSYNC.RECONVERGENT B0 ;  /* 0x0000000000007941 */ /* 0x000fea0003800200 */
.L_x_4820:
        /* <DEDUP_REMOVED lines=36> */
.L_x_4823:
[----:B------:R-:W-:Y:S05]  /*17a0*/  BSYNC.RECONVERGENT B0 ;  /* 0x0000000000007941 */ /* 0x000fea0003800200 */
.L_x_4822:
        /* <DEDUP_REMOVED lines=11> */
[----:B-----5:R0:W-:Y:S07]  /*1860*/  STG.E.U16 desc[UR4][R4.64], R9 ;  /* 0x0000000904007986 */ /* 0x0201ee000c101504 */
[----:B------:R-:W-:Y:S05]  /*1870*/  @P0 BRA `(.L_x_4827) ;  /* 0x0000000000300947 */ /* 0x000fea0003800000 */
[----:B0-----:R-:W0:Y:S01]  /*1880*/  LDC.64 R4, c[0x0][0x388] ;  /* 0x0000e200ff047b82 */ /* 0x001e220000000a00 */
[----:B------:R-:W-:Y:S02]  /*1890*/  IADD3 R7, PT, PT, R0, R3, RZ ;  /* 0x0000000300077210 */ /* 0x000fe40007ffe0ff */
[----:B------:R-:W-:-:S03]  /*18a0*/  IADD3 R3, PT, PT, R3, 0x80, RZ ;  /* 0x0000008003037810 */ /* 0x000fc60007ffe0ff */
[----:B0-----:R-:W-:-:S05]  /*18b0*/  IMAD.WIDE.U32 R4, R7, 0x2, R4 ;  /* 0x0000000207047825 */ /* 0x001fca00078e0004 */
[----:B------:R0:W-:Y:S02]  /*18c0*/  STG.E.U16 desc[UR4][R4.64], R8 ;  /* 0x0000000804007986 */ /* 0x0001e4000c101504 */
.L_x_4826:
[----:B------:R-:W-:-:S13]  /*18d0*/  ISETP.GE.U32.AND P0, PT, R3, R2, PT ;  /* 0x000000020300720c */ /* 0x000fda0003f06070 */
[----:B------:R-:W-:Y:S05]  /*18e0*/  @P0 BRA `(.L_x_4828) ;  /* 0x0000000000300947 */ /* 0x000fea0003800000 */
[----:B0-----:R-:W0:Y:S01]  /*18f0*/  LDC.64 R4, c[0x0][0x388] ;  /* 0x0000e200ff047b82 */ /* 0x001e220000000a00 */
[----:B------:R-:W-:Y:S02]  /*1900*/  IADD3 R7, PT, PT, R0, R3, RZ ;  /* 0x0000000300077210 */ /* 0x000fe40007ffe0ff */
[----:B------:R-:W-:-:S03]  /*1910*/  IADD3 R3, PT, PT, R3, 0x80, RZ ;  /* 0x0000008003037810 */ /* 0x000fc60007ffe0ff */
[----:B0-----:R-:W-:-:S05]  /*1920*/  IMAD.WIDE.U32 R4, R7, 0x2, R4 ;  /* 0x0000000207047825 */ /* 0x001fca00078e0004 */
[----:B------:R1:W-:Y:S02]  /*1930*/  STG.E.U16 desc[UR4][R4.64], R10 ;  /* 0x0000000a04007986 */ /* 0x0003e4000c101504 */
.L_x_4827:
[----:B------:R-:W-:-:S13]  /*1940*/  ISETP.GE.U32.AND P0, PT, R3, R2, PT ;  /* 0x000000020300720c */ /* 0x000fda0003f06070 */
[----:B------:R-:W-:Y:S05]  /*1950*/  @P0 BRA `(.L_x_4829) ;  /* 0x0000000000340947 */ /* 0x000fea0003800000 */
[----:B01----:R-:W0:Y:S01]  /*1960*/  LDC.64 R4, c[0x0][0x388] ;  /* 0x0000e200ff047b82 */ /* 0x003e220000000a00 */
[----:B------:R-:W-:Y:S02]  /*1970*/  IADD3 R7, PT, PT, R0, R3, RZ ;  /* 0x0000000300077210 */ /* 0x000fe40007ffe0ff */
[----:B------:R-:W-:-:S03]  /*1980*/  IADD3 R3, PT, PT, R3, 0x80, RZ ;  /* 0x0000008003037810 */ /* 0x000fc60007ffe0ff */
[----:B0-----:R-:W-:-:S05]  /*1990*/  IMAD.WIDE.U32 R4, R7, 0x2, R4 ;  /* 0x0000000207047825 */ /* 0x001fca00078e0004 */
[----:B------:R1:W-:Y:S02]  /*19a0*/  STG.E.U16 desc[UR4][R4.64], R11 ;  /* 0x0000000b04007986 */ /* 0x0003e4000c101504 */
.L_x_4828:
        /* <DEDUP_REMOVED lines=8> */
.L_x_4829:
[----:B------:R-:W-:Y:S05]  /*1a30*/  BSYNC.RELIABLE B1 ;  /* 0x0000000000017941 */ /* 0x000fea0003800100 */
.L_x_4825:
[----:B------:R-:W-:-:S13]  /*1a40*/  ISETP.GE.U32.AND P0, PT, R3, R2, PT ;  /* 0x000000020300720c */ /* 0x000fda0003f06070 */
[----:B012---:R-:W0:Y:S01]  /*1a50*/  @!P0 LDC.64 R4, c[0x0][0x388] ;  /* 0x0000e200ff048b82 */ /* 0x007e220000000a00 */
[----:B------:R-:W-:Y:S02]  /*1a60*/  @!P0 IADD3 R7, PT, PT, R0, R3, RZ ;  /* 0x0000000300078210 */ /* 0x000fe40007ffe0ff */
[----:B------:R-:W-:-:S03]  /*1a70*/  @!P0 IADD3 R3, PT, PT, R3, 0x80, RZ ;  /* 0x0000008003038810 */ /* 0x000fc60007ffe0ff */
[----:B0-----:R-:W-:-:S05]  /*1a80*/  @!P0 IMAD.WIDE.U32 R4, R7, 0x2, R4 ;  /* 0x0000000207048825 */ /* 0x001fca00078e0004 */
[----:B------:R2:W-:Y:S02]  /*1a90*/  @!P0 STG.E.U16 desc[UR4][R4.64], R13 ;  /* 0x0000000d04008986 */ /* 0x0005e4000c101504 */
.L_x_4830:
[----:B------:R-:W-:Y:S05]  /*1aa0*/  BSYNC.RECONVERGENT B0 ;  /* 0x0000000000007941 */ /* 0x000fea0003800200 */
.L_x_4824:
        /* <DEDUP_REMOVED lines=8> */
.L_x_4807:
        /* <DEDUP_REMOVED lines=11> */
[----:B------:R-:W-:-:S03]  /*1be0*/  PRMT R7, R3, 0x7632, R7 ;  /* 0x0000763203077816 */ /* 0x000fc60000000007 */
[----:B------:R-:W-:Y:S01]  /*1bf0*/  FMUL.FTZ R4, R8, 1.4426950216293334961 ;  /* 0x3fb8aa3b08047820 */ /* 0x000fe20000410000 */
[----:B------:R-:W-:-:S05]  /*1c00*/  SHF.L.U32 R7, R7, 0x10, RZ ;  /* 0x0000001007077819 */ /* 0x000fca00000006ff */
[----:B------:R-:W1:Y:S01]  /*1c10*/  MUFU.EX2 R4, R4 ;  /* 0x0000000400047308 */ /* 0x000e620000000800 */
[----:B------:R-:W-:-:S06]  /*1c20*/  FMUL.FTZ R3, R7, 1.4426950216293334961 ;  /* 0x3fb8aa3b07037820 */ /* 0x000fcc0000410000 */
[----:B------:R-:W2:Y:S01]  /*1c30*/  MUFU.EX2 R3, R3 ;  /* 0x0000000300037308 */ /* 0x000ea20000000800 */
[C---:B-1----:R-:W-:Y:S01]  /*1c40*/  FADD.FTZ.RZ R6, R4.reuse, 1 ;  /* 0x3f80000004067421 */ /* 0x042fe2000001c000 */
[----:B------:R-:W-:-:S04]  /*1c50*/  ISETP.GE.U32.AND P3, PT, R4, 0x7f800000, PT ;  /* 0x7f8000000400780c */ /* 0x000fc80003f66070 */
[----:B------:R-:W-:Y:S02]  /*1c60*/  IADD3 R6, PT, PT, R6, -0x3f400000, RZ ;  /* 0xc0c0000006067810 */ /* 0x000fe40007ffe0ff */
[----:B------:R-:W-:Y:S02]  /*1c70*/  ISETP.GT.AND P0, PT, R4, -0x40800000, P3 ;  /* 0xbf8000000400780c */ /* 0x000fe40001f04270 */
[----:B------:R-:W-:Y:S01]  /*1c80*/  LOP3.LUT R9, R6, 0xff800000, RZ, 0xc0, !PT ;  /* 0xff80000006097812 */ /* 0x000fe200078ec0ff */
[C---:B--2---:R-:W-:Y:S01]  /*1c90*/  FADD.FTZ.RZ R6, R3.reuse, 1 ;  /* 0x3f80000003067421 */ /* 0x044fe2000001c000 */
[----:B------:R-:W-:Y:S02]  /*1ca0*/  ISETP.GE.U32.AND P2, PT, R3, 0x7f800000, PT ;  /* 0x7f8000000300780c */ /* 0x000fe40003f46070 */
[----:B0-----:R-:W-:Y:S02]  /*1cb0*/  IADD3 R11, PT, PT, -R9, 0x40800000, RZ ;  /* 0x40800000090b7810 */ /* 0x001fe40007ffe1ff */
[----:B------:R-:W-:-:S02]  /*1cc0*/  IADD3 R16, PT, PT, R4, -R9, RZ ;  /* 0x8000000904107210 */ /* 0x000fc40007ffe0ff */
[----:B------:R-:W-:Y:S01]  /*1cd0*/  IADD3 R6, PT, PT, R6, -0x3f400000, RZ ;  /* 0xc0c0000006067810 */ /* 0x000fe20007ffe0ff */
[----:B------:R-:W-:Y:S01]  /*1ce0*/  FFMA.FTZ R11, R11, R14, -1 ;  /* 0xbf8000000b0b7423 */ /* 0x000fe2000001000e */
[----:B------:R-:W-:Y:S02]  /*1cf0*/  I2FP.F32.S32 R9, R9 ;  /* 0x0000000900097245 */ /* 0x000fe40000201400 */
[----:B------:R-:W-:Y:S01]  /*1d00*/  LOP3.LUT R10, R6, 0xff800000, RZ, 0xc0, !PT ;  /* 0xff800000060a7812 */ /* 0x000fe200078ec0ff */
[----:B------:R-:W-:Y:S01]  /*1d10*/  FADD.FTZ R16, R16, R11 ;  /* 0x0000000b10107221 */ /* 0x000fe20000010000 */
[----:B---3--:R-:W-:Y:S01]  /*1d20*/  SHF.L.U32 R6, R5, 0x10, RZ ;  /* 0x0000001005067819 */ /* 0x008fe200000006ff */
[----:B------:R-:W-:Y:S01]  /*1d30*/  FMUL.FTZ R9, R9, 1.1920928955078125e-07 ;  /* 0x3400000009097820 */ /* 0x000fe20000410000 */
[----:B------:R-:W-:Y:S01]  /*1d40*/  PRMT R5, R5, 0x7632, R5 ;  /* 0x0000763205057816 */ /* 0x000fe20000000005 */
[----:B------:R-:W-:Y:S01]  /*1d50*/  FFMA.FTZ R11, R16, -R13, 0.10546888411045074463 ;  /* 0x3dd80012100b7423 */ /* 0x000fe2000001080d */
[----:B------:R-:W-:Y:S01]  /*1d60*/  IADD3 R15, PT, PT, -R10, 0x40800000, RZ ;  /* 0x408000000a0f7810 */ /* 0x000fe20007ffe1ff */
[----:B------:R-:W-:Y:S01]  /*1d70*/  FMUL.FTZ R18, R6, 1.4426950216293334961 ;  /* 0x3fb8aa3b06127820 */ /* 0x000fe20000410000 */
[----:B------:R-:W-:Y:S01]  /*1d80*/  SHF.L.U32 R5, R5, 0x10, RZ ;  /* 0x0000001005057819 */ /* 0x000fe200000006ff */
[C---:B------:R-:W-:Y:S01]  /*1d90*/  FFMA.FTZ R11, R16.reuse, R11, -0.13229703903198242188 ;  /* 0xbe0778e0100b7423 */ /* 0x040fe2000001000b */
[----:B------:R-:W-:Y:S01]  /*1da0*/  IADD3 R12, PT, PT, R3, -R10, RZ ;  /* 0x8000000a030c7210 */ /* 0x000fe20007ffe0ff */
[----:B------:R-:W-:Y:S01]  /*1db0*/  FFMA.FTZ R15, R15, R14, -1 ;  /* 0xbf8000000f0f7423 */ /* 0x000fe2000001000e */
[----:B------:R-:W-:Y:S01]  /*1dc0*/  @P3 MOV R27, 0x7f800000 ;  /* 0x7f800000001b3802 */ /* 0x000fe20000000f00 */
[----:B------:R-:W-:Y:S01]  /*1dd0*/  FFMA.FTZ R11, R16, R11, 0.14491446316242218018 ;  /* 0x3e146475100b7423 */ /* 0x000fe2000001000b */
[----:B------:R-:W0:Y:S01]  /*1de0*/  MUFU.EX2 R18, R18 ;  /* 0x0000001200127308 */ /* 0x000e220000000800 */
[----:B------:R-:W-:Y:S01]  /*1df0*/  FMUL.FTZ R20, R5, 1.4426950216293334961 ;  /* 0x3fb8aa3b05147820 */ /* 0x000fe20000410000 */
[----:B------:R-:W-:Y:S01]  /*1e00*/  FADD.FTZ R12, R12, R15 ;  /* 0x0000000f0c0c7221 */ /* 0x000fe20000010000 */
[----:B------:R-:W-:Y:S01]  /*1e10*/  FFMA.FTZ R11, R16, R11, -0.16641564667224884033 ;  /* 0xbe2a68dd100b7423 */ /* 0x000fe2000001000b */
[----:B------:R-:W-:-:S02]  /*1e20*/  @P3 FSETP.NEU.FTZ.AND P4, PT, R4, RZ, PT ;  /* 0x000000ff0400320b */ /* 0x000fc40003f9d000 */
[----:B------:R-:W-:Y:S01]  /*1e30*/  FFMA.FTZ R15, R12, -R13, 0.10546888411045074463 ;  /* 0x3dd800120c0f7423 */ /* 0x000fe2000001080d */
[----:B------:R-:W-:Y:S01]  /*1e40*/  FFMA.FTZ R11, R16, R11, 0.19988867640495300293 ;  /* 0x3e4caf9e100b7423 */ /* 0x000fe2000001000b */
[----:B------:R-:W1:Y:S01]  /*1e50*/  MUFU.EX2 R20, R20 ;  /* 0x0000001400147308 */ /* 0x000e620000000800 */
[----:B------:R-:W-:Y:S01]  /*1e60*/  I2FP.F32.S32 R10, R10 ;  /* 0x0000000a000a7245 */ /* 0x000fe20000201400 */
[----:B------:R-:W-:Y:S01]  /*1e70*/  FFMA.FTZ R15, R12, R15, -0.13229703903198242188 ;  /* 0xbe0778e00c0f7423 */ /* 0x000fe2000001000f */
[----:B------:R-:W-:Y:S01]  /*1e80*/  FFMA.FTZ R11, R16, R11, -0.25000196695327758789 ;  /* 0xbe800042100b7423 */ /* 0x000fe2000001000b */
[----:B------:R-:W-:Y:S01]  /*1e90*/  ISETP.GT.AND P1, PT, R3, -0x40800000, P2 ;  /* 0xbf8000000300780c */ /* 0x000fe20001724270 */
[----:B0-----:R-:W-:Y:S02]  /*1ea0*/  FADD.FTZ.RZ R21, R18, 1 ;  /* 0x3f80000012157421 */ /* 0x001fe4000001c000 */
[----:B------:R-:W-:Y:S01]  /*1eb0*/  FFMA.FTZ R11, R16, R11, 0.33333510160446166992 ;  /* 0x3eaaaae6100b7423 */ /* 0x000fe2000001000b */
[----:B------:R-:W-:Y:S01]  /*1ec0*/  FFMA.FTZ R15, R12, R15, 0.14491446316242218018 ;  /* 0x3e1464750c0f7423 */ /* 0x000fe2000001000f */
[----:B------:R-:W-:Y:S01]  /*1ed0*/  FMUL.FTZ R10, R10, 1.1920928955078125e-07 ;  /* 0x340000000a0a7820 */ /* 0x000fe20000410000 */
[----:B------:R-:W-:Y:S01]  /*1ee0*/  ISETP.GE.U32.AND P5, PT, R18, 0x7f800000, PT ;  /* 0x7f8000001200780c */ /* 0x000fe20003fa6070 */
[----:B------:R-:W-:Y:S01]  /*1ef0*/  FFMA.FTZ R11, R16, R11, -0.5 ;  /* 0xbf000000100b7423 */ /* 0x000fe2000001000b */
[----:B------:R-:W-:Y:S01]  /*1f00*/  IADD3 R21, PT, PT, R21, -0x3f400000, RZ ;  /* 0xc0c0000015157810 */ /* 0x000fe20007ffe0ff */
[----:B------:R-:W-:Y:S01]  /*1f10*/  FFMA.FTZ R15, R12, R15, -0.16641564667224884033 ;  /* 0xbe2a68dd0c0f7423 */ /* 0x000fe2000001000f */
[----:B-1----:R-:W-:Y:S01]  /*1f20*/  FADD.FTZ.RZ R22, R20, 1 ;  /* 0x3f80000014167421 */ /* 0x002fe2000001c000 */
[----:B------:R-:W-:-:S02]  /*1f30*/  FMUL.FTZ R11, R16, R11 ;  /* 0x0000000b100b7220 */ /* 0x000fc40000410000 */
[----:B------:R-:W-:Y:S02]  /*1f40*/  FFMA.FTZ R15, R12, R15, 0.19988867640495300293 ;  /* 0x3e4caf9e0c0f7423 */ /* 0x000fe4000001000f */
[----:B------:R-:W-:Y:S01]  /*1f50*/  FFMA.FTZ R16, R16, R11, R16 ;  /* 0x0000000b10107223 */ /* 0x000fe20000010010 */
[----:B------:R-:W-:Y:S01]  /*1f60*/  LOP3.LUT R11, R21, 0xff800000, RZ, 0xc0, !PT ;  /* 0xff800000150b7812 */ /* 0x000fe200078ec0ff */
[----:B------:R-:W-:Y:S01]  /*1f70*/  FFMA.FTZ R15, R12, R15, -0.25000196695327758789 ;  /* 0xbe8000420c0f7423 */ /* 0x000fe2000001000f */
[----:B------:R-:W-:Y:S01]  /*1f80*/  IADD3 R24, PT, PT, R22, -0x3f400000, RZ ;  /* 0xc0c0000016187810 */ /* 0x000fe20007ffe0ff */
[----:B------:R-:W-:Y:S01]  /*1f90*/  FFMA.FTZ R9, R9, 0.69314718246459960938, R16 ;  /* 0x3f31721809097823 */ /* 0x000fe20000010010 */
[----:B------:R-:W-:Y:S01]  /*1fa0*/  IADD3 R21, PT, PT, -R11, 0x40800000, RZ ;  /* 0x408000000b157810 */ /* 0x000fe20007ffe1ff */
[----:B------:R-:W-:Y:S01]  /*1fb0*/  FFMA.FTZ R15, R12, R15, 0.33333510160446166992 ;  /* 0x3eaaaae60c0f7423 */ /* 0x000fe2000001000f */
[----:B------:R-:W-:Y:S01]  /*1fc0*/  IADD3 R22, PT, PT, R18, -R11, RZ ;  /* 0x8000000b12167210 */ /* 0x000fe20007ffe0ff */
[----:B------:R-:W-:Y:S01]  /*1fd0*/  @P0 FFMA.FTZ R9, R4, R27, +INF ;  /* 0x7f80000004090423 */ /* 0x000fe2000001001b */
[----:B----4-:R-:W-:Y:S01]  /*1fe0*/  SHF.L.U32 R4, R17, 0x10, RZ ;  /* 0x0000001011047819 */ /* 0x010fe200000006ff */
[----:B------:R-:W-:Y:S01]  /*1ff0*/  FFMA.FTZ R23, R21, R14, -1 ;  /* 0xbf80000015177423 */ /* 0x000fe2000001000e */
[----:B------:R-:W-:Y:S01]  /*2000*/  FFMA.FTZ R15, R12, R15, -0.5 ;  /* 0xbf0000000c0f7423 */ /* 0x000fe2000001000f */
[----:B------:R-:W-:-:S02]  /*2010*/  LOP3.LUT R21, R24, 0xff800000, RZ, 0xc0, !PT ;  /* 0xff80000018157812 */ /* 0x000fc400078ec0ff */
[----:B------:R-:W-:Y:S01]  /*2020*/  FADD.FTZ R22, R22, R23 ;  /* 0x0000001716167221 */ /* 0x000fe20000010000 */
[----:B------:R-:W-:Y:S01]  /*2030*/  FMUL.FTZ R15, R12, R15 ;  /* 0x0000000f0c0f7220 */ /* 0x000fe20000410000 */
[----:B------:R-:W-:Y:S02]  /*2040*/  IADD3 R25, PT, PT, -R21, 0x40800000, RZ ;  /* 0x4080000015197810 */ /* 0x000fe40007ffe1ff */
[----:B------:R-:W-:Y:S01]  /*2050*/  FFMA.FTZ R23, R22, -R13, 0.10546888411045074463 ;  /* 0x3dd8001216177423 */ /* 0x000fe2000001080d */
[----:B------:R-:W-:Y:S01]  /*2060*/  FFMA.FTZ R15, R12, R15, R12 ;  /* 0x0000000f0c0f7223 */ /* 0x000fe2000001000c */
[----:B------:R-:W-:Y:S01]  /*2070*/  IADD3 R16, PT, PT, R20, -R21, RZ ;  /* 0x8000001514107210 */ /* 0x000fe20007ffe0ff */
[----:B------:R-:W-:Y:S01]  /*2080*/  FMUL.FTZ R12, R4, 1.4426950216293334961 ;  /* 0x3fb8aa3b040c7820 */ /* 0x000fe20000410000 */
[----:B------:R-:W-:Y:S01]  /*2090*/  FFMA.FTZ R23, R22, R23, -0.13229703903198242188 ;  /* 0xbe0778e016177423 */ /* 0x000fe20000010017 */
[----:B------:R-:W-:Y:S01]  /*20a0*/  FFMA.FTZ R25, R25, R14, -1 ;  /* 0xbf80000019197423 */ /* 0x000fe2000001000e */
[----:B------:R-:W-:Y:S01]  /*20b0*/  FFMA.FTZ R15, R10, 0.69314718246459960938, R15 ;  /* 0x3f3172180a0f7823 */ /* 0x000fe2000001000f */
[----:B------:R-:W-:Y:S01]  /*20c0*/  @P2 MOV R10, 0x7f800000 ;  /* 0x7f800000000a2802 */ /* 0x000fe20000000f00 */
[----:B------:R-:W-:Y:S01]  /*20d0*/  FFMA.FTZ R23, R22, R23, 0.14491446316242218018 ;  /* 0x3e14647516177423 */ /* 0x000fe20000010017 */
[----:B------:R-:W-:Y:S01]  /*20e0*/  FADD.FTZ R16, R16, R25 ;  /* 0x0000001910107221 */ /* 0x000fe20000010000 */
[----:B------:R-:W0:Y:S01]  /*20f0*/  MUFU.EX2 R12, R12 ;  /* 0x0000000c000c7308 */ /* 0x000e220000000800 */
[C---:B------:R-:W-:Y:S01]  /*2100*/  @P2 FSETP.NEU.FTZ.AND P0, PT, R3.reuse, RZ, PT ;  /* 0x000000ff0300220b */ /* 0x040fe20003f1d000 */
[----:B------:R-:W-:Y:S01]  /*2110*/  FFMA.FTZ R23, R22, R23, -0.16641564667224884033 ;  /* 0xbe2a68dd16177423 */ /* 0x000fe20000010017 */
[----:B------:R-:W-:Y:S01]  /*2120*/  FFMA.FTZ R25, R16, -R13, 0.10546888411045074463 ;  /* 0x3dd8001210197423 */ /* 0x000fe2000001080d */
[----:B------:R-:W-:Y:S01]  /*2130*/  @P1 FFMA.FTZ R15, R3, R10, +INF ;  /* 0x7f800000030f1423 */ /* 0x000fe2000001000a */
[----:B-----5:R-:W-:Y:S01]  /*2140*/  SHF.L.U32 R3, R19, 0x10, RZ ;  /* 0x0000001013037819 */ /* 0x020fe200000006ff */
[----:B------:R-:W-:Y:S01]  /*2150*/  FFMA.FTZ R23, R22, R23, 0.19988867640495300293 ;  /* 0x3e4caf9e16177423 */ /* 0x000fe20000010017 */
[----:B------:R-:W-:Y:S01]  /*2160*/  FFMA.FTZ R25, R16, R25, -0.13229703903198242188 ;  /* 0xbe0778e010197423 */ /* 0x000fe20000010019 */
[----:B------:R-:W-:-:S02]  /*2170*/  I2FP.F32.S32 R21, R21 ;  /* 0x0000001500157245 */ /* 0x000fc40000201400 */
[----:B------:R-:W-:Y:S01]  /*2180*/  FFMA.FTZ R23, R22, R23, -0.25000196695327758789 ;  /* 0xbe80004216177423 */ /* 0x000fe20000010017 */
[----:B------:R-:W-:Y:S01]  /*2190*/  FFMA.FTZ R25, R16, R25, 0.14491446316242218018 ;  /* 0x3e14647510197423 */ /* 0x000fe20000010019 */
[----:B------:R-:W-:Y:S01]  /*21a0*/  FMUL.FTZ R28, R3, 1.4426950216293334961 ;  /* 0x3fb8aa3b031c7820 */ /* 0x000fe20000410000 */
[----:B------:R-:W-:Y:S01]  /*21b0*/  ISETP.GT.AND P1, PT, R18, -0x40800000, P5 ;  /* 0xbf8000001200780c */ /* 0x000fe20002f24270 */
[----:B------:R-:W-:Y:S01]  /*21c0*/  FFMA.FTZ R23, R22, R23, 0.33333510160446166992 ;  /* 0x3eaaaae616177423 */ /* 0x000fe20000010017 */
[----:B0-----:R-:W-:Y:S01]  /*21d0*/  FADD.FTZ.RZ R24, R12, 1 ;  /* 0x3f8000000c187421 */ /* 0x001fe2000001c000 */
[----:B------:R-:W-:Y:S01]  /*21e0*/  FFMA.FTZ R25, R16, R25, -0.16641564667224884033 ;  /* 0xbe2a68dd10197423 */ /* 0x000fe20000010019 */
[----:B------:R-:W-:Y:S01]  /*21f0*/  FMUL.FTZ R21, R21, 1.1920928955078125e-07 ;  /* 0x3400000015157820 */ /* 0x000fe20000410000 */
[----:B------:R-:W-:Y:S01]  /*2200*/  FFMA.FTZ R23, R22, R23, -0.5 ;  /* 0xbf00000016177423 */ /* 0x000fe20000010017 */
[----:B------:R-:W-:Y:S01]  /*2210*/  PRMT R17, R17, 0x7632, R17 ;  /* 0x0000763211117816 */ /* 0x000fe20000000011 */
[----:B------:R-:W-:Y:S01]  /*2220*/  FFMA.FTZ R25, R16, R25, 0.19988867640495300293 ;  /* 0x3e4caf9e10197423 */ /* 0x000fe20000010019 */
[----:B------:R-:W-:Y:S01]  /*2230*/  @P3 FSEL R9, R9, -RZ, P4 ;  /* 0x800000ff09093208 */ /* 0x000fe20002000000 */
[----:B------:R-:W-:Y:S01]  /*2240*/  FMUL.FTZ R23, R22, R23 ;  /* 0x0000001716177220 */ /* 0x000fe20000410000 */
[----:B------:R-:W-:Y:S01]  /*2250*/  SHF.L.U32 R17, R17, 0x10, RZ ;  /* 0x0000001011117819 */ /* 0x000fe200000006ff */
[----:B------:R-:W-:Y:S01]  /*2260*/  FFMA.FTZ R25, R16, R25, -0.25000196695327758789 ;  /* 0xbe80004210197423 */ /* 0x000fe20000010019 */
[----:B------:R-:W-:Y:S01]  /*2270*/  ISETP.GE.U32.AND P4, PT, R12, 0x7f800000, PT ;  /* 0x7f8000000c00780c */ /* 0x000fe20003f86070 */
[----:B------:R-:W-:Y:S01]  /*2280*/  FFMA.FTZ R10, R22, R23, R22 ;  /* 0x00000017160a7223 */ /* 0x000fe20000010016 */
[----:B------:R-:W-:Y:S01]  /*2290*/  IADD3 R23, PT, PT, R24, -0x3f400000, RZ ;  /* 0xc0c0000018177810 */ /* 0x000fe20007ffe0ff */
[C---:B------:R-:W-:Y:S01]  /*22a0*/  FFMA.FTZ R25, R16.reuse, R25, 0.33333510160446166992 ;  /* 0x3eaaaae610197423 */ /* 0x040fe20000010019 */
[----:B------:R-:W-:Y:S01]  /*22b0*/  I2FP.F32.S32 R22, R11 ;  /* 0x0000000b00167245 */ /* 0x000fe20000201400 */
[----:B------:R-:W0:Y:S01]  /*22c0*/  MUFU.TANH R9, R9 ;  /* 0x0000000900097308 */ /* 0x000e220000002400 */
[----:B------:R-:W-:Y:S01]  /*22d0*/  LOP3.LUT R23, R23, 0xff800000, RZ, 0xc0, !PT ;  /* 0xff80000017177812 */ /* 0x000fe200078ec0ff */
[----:B------:R-:W-:Y:S01]  /*22e0*/  FFMA.FTZ R27, R16, R25, -0.5 ;  /* 0xbf000000101b7423 */ /* 0x000fe20000010019 */
[----:B------:R-:W-:Y:S01]  /*22f0*/  ISETP.GT.AND P3, PT, R12, -0x40800000, P4 ;  /* 0xbf8000000c00780c */ /* 0x000fe20002764270 */
[----:B------:R-:W-:Y:S01]  /*2300*/  FMUL.FTZ R25, R22, 1.1920928955078125e-07 ;  /* 0x3400000016197820 */ /* 0x000fe20000410000 */
[----:B------:R-:W-:Y:S01]  /*2310*/  IADD3 R29, PT, PT, -R23, 0x40800000, RZ ;  /* 0x40800000171d7810 */ /* 0x000fe20007ffe1ff */
[----:B------:R-:W-:Y:S01]  /*2320*/  FMUL.FTZ R27, R16, R27 ;  /* 0x0000001b101b7220 */ /* 0x000fe20000410000 */
[----:B------:R-:W-:Y:S01]  /*2330*/  IADD3 R26, PT, PT, R12, -R23, RZ ;  /* 0x800000170c1a7210 */ /* 0x000fe20007ffe0ff */
[----:B------:R-:W1:Y:S01]  /*2340*/  MUFU.EX2 R11, R28 ;  /* 0x0000001c000b7308 */ /* 0x000e620000000800 */
[----:B------:R-:W-:Y:S01]  /*2350*/  FFMA.FTZ R10, R25, 0.69314718246459960938, R10 ;  /* 0x3f317218190a7823 */ /* 0x000fe2000001000a */
[----:B------:R-:W-:Y:S01]  /*2360*/  FFMA.FTZ R29, R29, R14, -1 ;  /* 0xbf8000001d1d7423 */ /* 0x000fe2000001000e */
[----:B------:R-:W-:Y:S01]  /*2370*/  FFMA.FTZ R16, R16, R27, R16 ;  /* 0x0000001b10107223 */ /* 0x000fe20000010010 */
[----:B------:R-:W-:-:S02]  /*2380*/  I2FP.F32.S32 R23, R23 ;  /* 0x0000001700177245 */ /* 0x000fc40000201400 */
[----:B------:R-:W-:Y:S01]  /*2390*/  FADD.FTZ R26, R26, R29 ;  /* 0x0000001d1a1a7221 */ /* 0x000fe20000010000 */
[----:B------:R-:W-:Y:S01]  /*23a0*/  FFMA.FTZ R16, R21, 0.69314718246459960938, R16 ;  /* 0x3f31721815107823 */ /* 0x000fe20000010010 */
[----:B------:R-:W-:Y:S01]  /*23b0*/  @P5 MOV R21, 0x7f800000 ;  /* 0x7f80000000155802 */ /* 0x000fe20000000f00 */
[----:B------:R-:W-:Y:S01]  /*23c0*/  FMUL.FTZ R23, R23, 1.1920928955078125e-07 ;  /* 0x3400000017177820 */ /* 0x000fe20000410000 */
[----:B------:R-:W-:Y:S01]  /*23d0*/  FFMA.FTZ R25, R26, -R13, 0.10546888411045074463 ;  /* 0x3dd800121a197423 */ /* 0x000fe2000001080d */
[----:B------:R-:W-:Y:S01]  /*23e0*/  @P2 FSEL R15, R15, -RZ, P0 ;  /* 0x800000ff0f0f2208 */ /* 0x000fe20000000000 */
[----:B0-----:R-:W-:Y:S01]  /*23f0*/  FMUL.FTZ R9, R8, R9 ;  /* 0x0000000908097220 */ /* 0x001fe20000410000 */
[----:B------:R-:W-:Y:S01]  /*2400*/  @P1 FFMA.FTZ R10, R18, R21, +INF ;  /* 0x7f800000120a1423 */ /* 0x000fe20000010015 */
[----:B-1----:R-:W-:Y:S01]  /*2410*/  FADD.FTZ.RZ R22, R11, 1 ;  /* 0x3f8000000b167421 */ /* 0x002fe2000001c000 */
[----:B------:R-:W-:Y:S01]  /*2420*/  FFMA.FTZ R25, R26, R25, -0.13229703903198242188 ;  /* 0xbe0778e01a197423 */ /* 0x000fe20000010019 */
[----:B------:R-:W-:-:S03]  /*2430*/  ISETP.GE.U32.AND P1, PT, R20, 0x7f800000, PT ;  /* 0x7f8000001400780c */ /* 0x000fc60003f26070 */
[----:B------:R-:W-:Y:S01]  /*2440*/  IADD3 R22, PT, PT, R22, -0x3f400000, RZ ;  /* 0xc0c0000016167810 */ /* 0x000fe20007ffe0ff */
[----:B------:R-:W-:Y:S01]  /*2450*/  FFMA.FTZ R25, R26, R25, 0.14491446316242218018 ;  /* 0x3e1464751a197423 */ /* 0x000fe20000010019 */
[----:B------:R-:W-:Y:S02]  /*2460*/  ISETP.GT.AND P6, PT, R20, -0x40800000, P1 ;  /* 0xbf8000001400780c */ /* 0x000fe40000fc4270 */
[----:B------:R-:W-:Y:S01]  /*2470*/  LOP3.LUT R22, R22, 0xff800000, RZ, 0xc0, !PT ;  /* 0xff80000016167812 */ /* 0x000fe200078ec0ff */
[----:B------:R-:W-:-:S03]  /*2480*/  FFMA.FTZ R25, R26, R25, -0.16641564667224884033 ;  /* 0xbe2a68dd1a197423 */ /* 0x000fc60000010019 */
[----:B------:R-:W-:Y:S01]  /*2490*/  IADD3 R21, PT, PT, -R22, 0x40800000, RZ ;  /* 0x4080000016157810 */ /* 0x000fe20007ffe1ff */
[C---:B------:R-:W-:Y:S01]  /*24a0*/  FFMA.FTZ R25, R26.reuse, R25, 0.19988867640495300293 ;  /* 0x3e4caf9e1a197423 */ /* 0x040fe20000010019 */
[-C--:B------:R-:W-:Y:S02]  /*24b0*/  IADD3 R24, PT, PT, R11, -R22.reuse, RZ ;  /* 0x800000160b187210 */ /* 0x080fe40007ffe0ff */
[----:B------:R-:W-:Y:S01]  /*24c0*/  I2FP.F32.S32 R22, R22 ;  /* 0x0000001600167245 */ /* 0x000fe20000201400 */
[----:B------:R-:W-:Y:S01]  /*24d0*/  FFMA.FTZ R21, R21, R14, -1 ;  /* 0xbf80000015157423 */ /* 0x000fe2000001000e */
[----:B------:R-:W-:-:S03]  /*24e0*/  FFMA.FTZ R25, R26, R25, -0.25000196695327758789 ;  /* 0xbe8000421a197423 */ /* 0x000fc60000010019 */
[----:B------:R-:W-:Y:S01]  /*24f0*/  FADD.FTZ R24, R24, R21 ;  /* 0x0000001518187221 */ /* 0x000fe20000010000 */
[----:B------:R-:W-:Y:S01]  /*2500*/  @P1 MOV R21, 0x7f800000 ;  /* 0x7f80000000151802 */ /* 0x000fe20000000f00 */
[----:B------:R-:W-:Y:S01]  /*2510*/  FFMA.FTZ R25, R26, R25, 0.33333510160446166992 ;  /* 0x3eaaaae61a197423 */ /* 0x000fe20000010019 */
[----:B------:R-:W-:-:S03]  /*2520*/  FMUL.FTZ R22, R22, 1.1920928955078125e-07 ;  /* 0x3400000016167820 */ /* 0x000fc60000410000 */
[----:B------:R-:W-:Y:S01]  /*2530*/  FFMA.FTZ R25, R26, R25, -0.5 ;  /* 0xbf0000001a197423 */ /* 0x000fe20000010019 */
[----:B------:R-:W-:Y:S01]  /*2540*/  @P6 FFMA.FTZ R16, R20, R21, +INF ;  /* 0x7f80000014106423 */ /* 0x000fe20000010015 */
[----:B------:R-:W-:Y:S01]  /*2550*/  FFMA.FTZ R21, R24, -R13, 0.10546888411045074463 ;  /* 0x3dd8001218157423 */ /* 0x000fe2000001080d */
[----:B------:R-:W-:Y:S01]  /*2560*/  @P5 FSETP.NEU.FTZ.AND P6, PT, R18, RZ, PT ;  /* 0x000000ff1200520b */ /* 0x000fe20003fdd000 */
[----:B------:R-:W-:Y:S02]  /*2570*/  FMUL.FTZ R25, R26, R25 ;  /* 0x000000191a197220 */ /* 0x000fe40000410000 */
[----:B------:R-:W-:Y:S01]  /*2580*/  FFMA.FTZ R21, R24, R21, -0.13229703903198242188 ;  /* 0xbe0778e018157423 */ /* 0x000fe20000010015 */
[----:B------:R-:W-:Y:S01]  /*2590*/  @P5 FSEL R10, R10, -RZ, P6 ;  /* 0x800000ff0a0a5208 */ /* 0x000fe20003000000 */
[----:B------:R-:W-:Y:S01]  /*25a0*/  FFMA.FTZ R18, R26, R25, R26 ;  /* 0x000000191a127223 */ /* 0x000fe2000001001a */
[----:B------:R-:W-:Y:S01]  /*25b0*/  ISETP.GE.U32.AND P5, PT, R11, 0x7f800000, PT ;  /* 0x7f8000000b00780c */ /* 0x000fe20003fa6070 */
[C---:B------:R-:W-:Y:S01]  /*25c0*/  FFMA.FTZ R25, R24.reuse, R21, 0.14491446316242218018 ;  /* 0x3e14647518197423 */ /* 0x040fe20000010015 */
[----:B------:R-:W-:Y:S01]  /*25d0*/  FMUL.FTZ R21, R17, 1.4426950216293334961 ;  /* 0x3fb8aa3b11157820 */ /* 0x000fe20000410000 */
[----:B------:R-:W-:Y:S01]  /*25e0*/  FFMA.FTZ R18, R23, 0.69314718246459960938, R18 ;  /* 0x3f31721817127823 */ /* 0x000fe20000010012 */
[----:B------:R-:W-:Y:S01]  /*25f0*/  @P4 MOV R23, 0x7f800000 ;  /* 0x7f80000000174802 */ /* 0x000fe20000000f00 */
[----:B------:R-:W-:Y:S01]  /*2600*/  FFMA.FTZ R25, R24, R25, -0.16641564667224884033 ;  /* 0xbe2a68dd18197423 */ /* 0x000fe20000010019 */
[----:B------:R-:W-:-:S02]  /*2610*/  ISETP.GT.AND P6, PT, R11, -0x40800000, P5 ;  /* 0xbf8000000b00780c */ /* 0x000fc40002fc4270 */
[----:B------:R-:W0:Y:S01]  /*2620*/  MUFU.EX2 R21, R21 ;  /* 0x0000001500157308 */ /* 0x000e220000000800 */
[----:B------:R-:W-:Y:S01]  /*2630*/  FFMA.FTZ R25, R24, R25, 0.19988867640495300293 ;  /* 0x3e4caf9e18197423 */ /* 0x000fe20000010019 */
[----:B------:R-:W-:Y:S01]  /*2640*/  @P3 FFMA.FTZ R18, R12, R23, +INF ;  /* 0x7f8000000c123423 */ /* 0x000fe20000010017 */
[----:B------:R-:W-:Y:S02]  /*2650*/  @P1 FSETP.NEU.FTZ.AND P3, PT, R20, RZ, PT ;  /* 0x000000ff1400120b */ /* 0x000fe40003f7d000 */
[C---:B------:R-:W-:Y:S01]  /*2660*/  FFMA.FTZ R25, R24.reuse, R25, -0.25000196695327758789 ;  /* 0xbe80004218197423 */ /* 0x040fe20000010019 */
[----:B------:R-:W-:Y:S02]  /*2670*/  PRMT R20, R19, 0x7632, R20 ;  /* 0x0000763213147816 */ /* 0x000fe40000000014 */
[----:B------:R-:W-:Y:S01]  /*2680*/  @P5 MOV R28, 0x7f800000 ;  /* 0x7f800000001c5802 */ /* 0x000fe20000000f00 */
[----:B------:R-:W-:Y:S01]  /*2690*/  FFMA.FTZ R25, R24, R25, 0.33333510160446166992 ;  /* 0x3eaaaae618197423 */ /* 0x000fe20000010019 */
[----:B------:R-:W-:-:S02]  /*26a0*/  SHF.L.U32 R20, R20, 0x10, RZ ;  /* 0x0000001014147819 */ /* 0x000fc400000006ff */
[----:B------:R-:W-:Y:S01]  /*26b0*/  @P1 FSEL R16, R16, -RZ, P3 ;  /* 0x800000ff10101208 */ /* 0x000fe20001800000 */
[----:B------:R-:W-:Y:S01]  /*26c0*/  FFMA.FTZ R25, R24, R25, -0.5 ;  /* 0xbf00000018197423 */ /* 0x000fe20000010019 */
[----:B0-----:R-:W-:Y:S01]  /*26d0*/  FADD.FTZ.RZ R19, R21, 1 ;  /* 0x3f80000015137421 */ /* 0x001fe2000001c000 */
[----:B------:R-:W-:Y:S02]  /*26e0*/  FMUL.FTZ R27, R20, 1.4426950216293334961 ;  /* 0x3fb8aa3b141b7820 */ /* 0x000fe40000410000 */
[C---:B------:R-:W-:Y:S01]  /*26f0*/  FMUL.FTZ R23, R24.reuse, R25 ;  /* 0x0000001918177220 */ /* 0x040fe20000410000 */
[----:B------:R-:W0:Y:S01]  /*2700*/  MUFU.TANH R16, R16 ;  /* 0x0000001000107308 */ /* 0x000e220000002400 */
[----:B------:R-:W-:Y:S02]  /*2710*/  IADD3 R19, PT, PT, R19, -0x3f400000, RZ ;  /* 0xc0c0000013137810 */ /* 0x000fe40007ffe0ff */
[----:B------:R-:W-:Y:S02]  /*2720*/  FFMA.FTZ R23, R24, R23, R24 ;  /* 0x0000001718177223 */ /* 0x000fe40000010018 */
[----:B------:R-:W-:-:S02]  /*2730*/  LOP3.LUT R24, R19, 0xff800000, RZ, 0xc0, !PT ;  /* 0xff80000013187812 */ /* 0x000fc400078ec0ff */
[----:B------:R-:W-:Y:S01]  /*2740*/  FFMA.FTZ R23, R22, 0.69314718246459960938, R23 ;  /* 0x3f31721816177823 */ /* 0x000fe20000010017 */
[----:B------:R-:W1:Y:S01]  /*2750*/  MUFU.EX2 R19, R27 ;  /* 0x0000001b00137308 */ /* 0x000e620000000800 */
[----:B------:R-:W-:Y:S01]  /*2760*/  IADD3 R25, PT, PT, -R24, 0x40800000, RZ ;  /* 0x4080000018197810 */ /* 0x000fe20007ffe1ff */
[----:B------:R-:W-:Y:S01]  /*2770*/  @P6 FFMA.FTZ R23, R11, R28, +INF ;  /* 0x7f8000000b176423 */ /* 0x000fe2000001001c */
[----:B------:R-:W-:Y:S02]  /*2780*/  IADD3 R26, PT, PT, R21, -R24, RZ ;  /* 0x80000018151a7210 */ /* 0x000fe40007ffe0ff */
[----:B------:R-:W-:Y:S01]  /*2790*/  @P4 FSETP.NEU.FTZ.AND P6, PT, R12, RZ, PT ;  /* 0x000000ff0c00420b */ /* 0x000fe20003fdd000 */
[----:B------:R-:W-:Y:S01]  /*27a0*/  FFMA.FTZ R25, R25, R14, -1 ;  /* 0xbf80000019197423 */ /* 0x000fe2000001000e */
[----:B------:R-:W-:Y:S02]  /*27b0*/  I2FP.F32.S32 R24, R24 ;  /* 0x0000001800187245 */ /* 0x000fe40000201400 */
[----:B------:R-:W-:Y:S01]  /*27c0*/  @P4 FSEL R18, R18, -RZ, P6 ;  /* 0x800000ff12124208 */ /* 0x000fe20003000000 */
[----:B------:R-:W-:Y:S01]  /*27d0*/  FADD.FTZ R26, R26, R25 ;  /* 0x000000191a1a7221 */ /* 0x000fe20000010000 */
[----:B------:R-:W-:Y:S01]  /*27e0*/  @P5 FSETP.NEU.FTZ.AND P6, PT, R11, RZ, PT ;  /* 0x000000ff0b00520b */ /* 0x000fe20003fdd000 */
[----:B------:R-:W-:Y:S01]  /*27f0*/  FMUL.FTZ R11, R24, 1.1920928955078125e-07 ;  /* 0x34000000180b7820 */ /* 0x000fe20000410000 */
[----:B------:R-:W-:Y:S01]  /*2800*/  ISETP.GE.U32.AND P4, PT, R21, 0x7f800000, PT ;  /* 0x7f8000001500780c */ /* 0x000fe20003f86070 */
[----:B-1----:R-:W-:Y:S01]  /*2810*/  FADD.FTZ.RZ R22, R19, 1 ;  /* 0x3f80000013167421 */ /* 0x002fe2000001c000 */
[C---:B------:R-:W-:Y:S01]  /*2820*/  FFMA.FTZ R25, R26.reuse, -R13, 0.10546888411045074463 ;  /* 0x3dd800121a197423 */ /* 0x040fe2000001080d */
[----:B------:R-:W-:Y:S01]  /*2830*/  @P5 FSEL R23, R23, -RZ, P6 ;  /* 0x800000ff17175208 */ /* 0x000fe20003000000 */
[----:B0-----:R-:W-:Y:S01]  /*2840*/  FMUL.FTZ R16, R5, R16 ;  /* 0x0000001005107220 */ /* 0x001fe20000410000 */
[----:B------:R-:W-:Y:S01]  /*2850*/  ISETP.GE.U32.AND P5, PT, R19, 0x7f800000, PT ;  /* 0x7f8000001300780c */ /* 0x000fe20003fa6070 */
[----:B------:R-:W-:Y:S01]  /*2860*/  FFMA.FTZ R25, R26, R25, -0.13229703903198242188 ;  /* 0xbe0778e01a197423 */ /* 0x000fe20000010019 */
[----:B------:R-:W-:Y:S01]  /*2870*/  IADD3 R22, PT, PT, R22, -0x3f400000, RZ ;  /* 0xc0c0000016167810 */ /* 0x000fe20007ffe0ff */
[----:B------:R-:W0:Y:S01]  /*2880*/  MUFU.TANH R12, R23 ;  /* 0x00000017000c7308 */ /* 0x000e220000002400 */
[----:B------:R-:W-:Y:S01]  /*2890*/  ISETP.GT.AND P6, PT, R21, -0x40800000, P4 ;  /* 0xbf8000001500780c */ /* 0x000fe200027c4270 */
[----:B------:R-:W-:Y:S01]  /*28a0*/  FFMA.FTZ R25, R26, R25, 0.14491446316242218018 ;  /* 0x3e1464751a197423 */ /* 0x000fe20000010019 */
[----:B------:R-:W-:-:S02]  /*28b0*/  LOP3.LUT R22, R22, 0xff800000, RZ, 0xc0, !PT ;  /* 0xff80000016167812 */ /* 0x000fc400078ec0ff */
[----:B------:R-:W-:Y:S01]  /*28c0*/  ISETP.GT.AND P2, PT, R19, -0x40800000, P5 ;  /* 0xbf8000001300780c */ /* 0x000fe20002f44270 */
[----:B------:R-:W-:Y:S01]  /*28d0*/  FFMA.FTZ R25, R26, R25, -0.16641564667224884033 ;  /* 0xbe2a68dd1a197423 */ /* 0x000fe20000010019 */
[----:B------:R-:W-:Y:S02]  /*28e0*/  IADD3 R27, PT, PT, -R22, 0x40800000, RZ ;  /* 0x40800000161b7810 */ /* 0x000fe40007ffe1ff */
[----:B------:R-:W-:Y:S01]  /*28f0*/  @P4 FSETP.NEU.FTZ.AND P0, PT, R21, RZ, PT ;  /* 0x000000ff1500420b */ /* 0x000fe20003f1d000 */
[C---:B------:R-:W-:Y:S02]  /*2900*/  FFMA.FTZ R25, R26.reuse, R25, 0.19988867640495300293 ;  /* 0x3e4caf9e1a197423 */ /* 0x040fe40000010019 */
[----:B------:R-:W-:Y:S01]  /*2910*/  FFMA.FTZ R27, R27, R14, -1 ;  /* 0xbf8000001b1b7423 */ /* 0x000fe2000001000e */
[-C--:B------:R-:W-:Y:S01]  /*2920*/  IADD3 R14, PT, PT, R19, -R22.reuse, RZ ;  /* 0x80000016130e7210 */ /* 0x080fe20007ffe0ff */
[----:B------:R-:W-:Y:S01]  /*2930*/  FFMA.FTZ R25, R26, R25, -0.25000196695327758789 ;  /* 0xbe8000421a197423 */ /* 0x000fe20000010019 */
[----:B------:R-:W-:-:S03]  /*2940*/  I2FP.F32.S32 R22, R22 ;  /* 0x0000001600167245 */ /* 0x000fc60000201400 */
[----:B------:R-:W-:Y:S01]  /*2950*/  FADD.FTZ R14, R14, R27 ;  /* 0x0000001b0e0e7221 */ /* 0x000fe20000010000 */
[----:B------:R-:W-:Y:S01]  /*2960*/  FFMA.FTZ R25, R26, R25, 0.33333510160446166992 ;  /* 0x3eaaaae61a197423 */ /* 0x000fe20000010019 */
[----:B------:R-:W-:Y:S01]  /*2970*/  FMUL.FTZ R22, R22, 1.1920928955078125e-07 ;  /* 0x3400000016167820 */ /* 0x000fe20000410000 */
[----:B0-----:R-:W-:Y:S01]  /*2980*/  FMUL.FTZ R12, R3, R12 ;  /* 0x0000000c030c7220 */ /* 0x001fe20000410000 */
[----:B------:R-:W-:Y:S01]  /*2990*/  FFMA.FTZ R13, R14, -R13, 0.10546888411045074463 ;  /* 0x3dd800120e0d7423 */ /* 0x000fe2000001080d */
[----:B------:R-:W-:-:S03]  /*29a0*/  FFMA.FTZ R25, R26, R25, -0.5 ;  /* 0xbf0000001a197423 */ /* 0x000fc60000010019 */
[----:B------:R-:W-:Y:S01]  /*29b0*/  FFMA.FTZ R13, R14, R13, -0.13229703903198242188 ;  /* 0xbe0778e00e0d7423 */ /* 0x000fe2000001000d */
[----:B------:R-:W-:-:S03]  /*29c0*/  FMUL.FTZ R25, R26, R25 ;  /* 0x000000191a197220 */ /* 0x000fc60000410000 */
[----:B------:R-:W-:Y:S01]  /*29d0*/  FFMA.FTZ R27, R14, R13, 0.14491446316242218018 ;  /* 0x3e1464750e1b7423 */ /* 0x000fe2000001000d */
[----:B------:R-:W-:Y:S01]  /*29e0*/  FFMA.FTZ R26, R26, R25, R26 ;  /* 0x000000191a1a7223 */ /* 0x000fe2000001001a */
[----:B------:R0:W1:Y:S02]  /*29f0*/  MUFU.TANH R13, R10 ;  /* 0x0000000a000d7308 */ /* 0x0000640000002400 */
[----:B------:R-:W-:Y:S01]  /*2a00*/  FFMA.FTZ R27, R14, R27, -0.16641564667224884033 ;  /* 0xbe2a68dd0e1b7423 */ /* 0x000fe2000001001b */
[----:B------:R-:W-:-:S03]  /*2a10*/  FFMA.FTZ R26, R11, 0.69314718246459960938, R26 ;  /* 0x3f3172180b1a7823 */ /* 0x000fc6000001001a */
[C---:B------:R-:W-:Y:S02]  /*2a20*/  FFMA.FTZ R27, R14.reuse, R27, 0.19988867640495300293 ;  /* 0x3e4caf9e0e1b7423 */ /* 0x040fe4000001001b */
[----:B------:R-:W-:Y:S01]  /*2a30*/  MUFU.TANH R25, R18 ;  /* 0x0000001200197308 */ /* 0x000fe20000002400 */
[----:B0-----:R-:W-:Y:S01]  /*2a40*/  @P4 MOV R10, 0x7f800000 ;  /* 0x7f800000000a4802 */ /* 0x001fe20000000f00 */
[----:B------:R-:W-:-:S04]  /*2a50*/  FFMA.FTZ R27, R14, R27, -0.25000196695327758789 ;  /* 0xbe8000420e1b7423 */ /* 0x000fc8000001001b */
[C---:B------:R-:W-:Y:S01]  /*2a60*/  FFMA.FTZ R27, R14.reuse, R27, 0.33333510160446166992 ;  /* 0x3eaaaae60e1b7423 */ /* 0x040fe2000001001b */
[----:B------:R-:W-:Y:S01]  /*2a70*/  @P6 FFMA.FTZ R26, R21, R10, +INF ;  /* 0x7f800000151a6423 */ /* 0x000fe2000001000a */
[----:B------:R-:W0:Y:S01]  /*2a80*/  MUFU.TANH R18, R15 ;  /* 0x0000000f00127308 */ /* 0x000e220000002400 */
[----:B------:R-:W2:Y:S01]  /*2a90*/  LDC.64 R10, c[0x0][0x388] ;  /* 0x0000e200ff0a7b82 */ /* 0x000ea20000000a00 */
[----:B------:R-:W-:Y:S01]  /*2aa0*/  FFMA.FTZ R27, R14, R27, -0.5 ;  /* 0xbf0000000e1b7423 */ /* 0x000fe2000001001b */
[----:B-1----:R-:W-:Y:S01]  /*2ab0*/  FMUL.FTZ R13, R6, R13 ;  /* 0x0000000d060d7220 */ /* 0x002fe20000410000 */
[----:B------:R-:W-:Y:S02]  /*2ac0*/  @P4 FSEL R26, R26, -RZ, P0 ;  /* 0x800000ff1a1a4208 */ /* 0x000fe40000000000 */
[----:B------:R-:W-:Y:S01]  /*2ad0*/  FMUL.FTZ R27, R14, R27 ;  /* 0x0000001b0e1b7220 */ /* 0x000fe20000410000 */
[----:B------:R-:W-:Y:S02]  /*2ae0*/  @P5 FSETP.NEU.FTZ.AND P0, PT, R19, RZ, PT ;  /* 0x000000ff1300520b */ /* 0x000fe40003f1d000 */
[----:B------:R-:W-:Y:S01]  /*2af0*/  F2FP.BF16.F32.PACK_AB R5, R16, R13 ;  /* 0x0000000d1005723e */ /* 0x000fe200000010ff */
[----:B------:R-:W-:Y:S01]  /*2b00*/  FFMA.FTZ R27, R14, R27, R14 ;  /* 0x0000001b0e1b7223 */ /* 0x000fe2000001000e */
[----:B------:R-:W-:Y:S01]  /*2b10*/  @P5 MOV R14, 0x7f800000 ;  /* 0x7f800000000e5802 */ /* 0x000fe20000000f00 */
[----:B------:R-:W1:Y:S02]  /*2b20*/  MUFU.TANH R26, R26 ;  /* 0x0000001a001a7308 */ /* 0x000e640000002400 */
[----:B------:R-:W-:-:S02]  /*2b30*/  FFMA.FTZ R22, R22, 0.69314718246459960938, R27 ;  /* 0x3f31721816167823 */ /* 0x000fc4000001001b */
[----:B------:R-:W-:Y:S01]  /*2b40*/  @P2 FFMA.FTZ R22, R19, R14, +INF ;  /* 0x7f80000013162423 */ /* 0x000fe2000001000e */
[----:B0-----:R-:W-:Y:S01]  /*2b50*/  FMUL.FTZ R18, R7, R18 ;  /* 0x0000001207127220 */ /* 0x001fe20000410000 */
[----:B------:R-:W-:-:S03]  /*2b60*/  FMUL.FTZ R7, R4, R25 ;  /* 0x0000001904077220 */ /* 0x000fc60000410000 */
[----:B------:R-:W-:Y:S02]  /*2b70*/  @P5 FSEL R22, R22, -RZ, P0 ;  /* 0x800000ff16165208 */ /* 0x000fe40000000000 */
[----:B------:R-:W-:Y:S02]  /*2b80*/  F2FP.BF16.F32.PACK_AB R3, R18, R9 ;  /* 0x000000091203723e */ /* 0x000fe400000010ff */
[----:B------:R-:W0:Y:S01]  /*2b90*/  MUFU.TANH R15, R22 ;  /* 0x00000016000f7308 */ /* 0x000e220000002400 */
[----:B--2---:R-:W-:-:S04]  /*2ba0*/  IMAD.WIDE.U32 R10, R0, 0x2, R10 ;  /* 0x00000002000a7825 */ /* 0x004fc800078e000a */
[----:B-1----:R-:W-:Y:S01]  /*2bb0*/  FMUL.FTZ R0, R17, R26 ;  /* 0x0000001a11007220 */ /* 0x002fe20000410000 */
[----:B------:R-:W-:-:S04]  /*2bc0*/  IMAD.WIDE.U32 R10, R2, 0x4, R10 ;  /* 0x00000004020a7825 */ /* 0x000fc800078e000a */
[----:B------:R-:W-:Y:S01]  /*2bd0*/  F2FP.BF16.F32.PACK_AB R7, R0, R7 ;  /* 0x000000070007723e */ /* 0x000fe200000010ff */
[----:B------:R-:W-:Y:S04]  /*2be0*/  STG.E desc[UR4][R10.64], R3 ;  /* 0x000000030a007986 */ /* 0x000fe8000c101904 */
[----:B------:R-:W-:Y:S01]  /*2bf0*/  STG.E desc[UR4][R10.64+0x200], R5 ;  /* 0x000200050a007986 */ /* 0x000fe2000c101904 */
[----:B0-----:R-:W-:-:S03]  /*2c00*/  FMUL.FTZ R15, R20, R15 ;  /* 0x0000000f140f7220 */ /* 0x001fc60000410000 */
[----:B------:R-:W-:Y:S02]  /*2c10*/  STG.E desc[UR4][R10.64+0x400], R7 ;  /* 0x000400070a007986 */ /* 0x000fe4000c101904 */
[----:B------:R-:W-:-:S05]  /*2c20*/  F2FP.BF16.F32.PACK_AB R15, R15, R12 ;  /* 0x0000000c0f0f723e */ /* 0x000fca00000010ff */
[----:B------:R-:W-:Y:S01]  /*2c30*/  STG.E desc[UR4][R10.64+0x600], R15 ;  /* 0x0006000f0a007986 */ /* 0x000fe2000c101904 */
[----:B------:R-:W-:Y:S05]  /*2c40*/  EXIT ;  /* 0x000000000000794d */ /* 0x000fea0003800000 */
.L_x_4831:
        /* <DEDUP_REMOVED lines=11> */
.L_x_7270:


//--------------------- .text._ZN2at6native29vectorized_elementwise_kernelILi4EZZZNS0_61_GLOBAL__N__b29612f4_23_ActivationMishKernel_cu_9e10b42f_310011mish_kernelERNS_18TensorIteratorBaseEENKUlvE_clEvENKUlvE2_clEvEUlN3c108BFloat16EE_St5arrayIPcLm2EEEEviT0_T1_ --------------------------
	.section	.text._ZN2at6native29vectorized_elementwise_kernelILi4EZZZNS0_61_GLOBAL__N__b29612f4_23_ActivationMishKernel_cu_9e10b42f_310011mish_kernelERNS_18TensorIteratorBaseEENKUlvE_clEvENKUlvE2_clEvEUlN3c108BFloat16EE_St5arrayIPcLm2EEEEviT0_T1_,"ax",@progbits
	.align	128
        .global         _ZN2at6native29vectorized_elementwise_kernelILi4EZZZNS0_61_GLOBAL__N__b29612f4_23_ActivationMishKernel_cu_9e10b42f_310011mish_kernelERNS_18TensorIteratorBaseEENKUlvE_clEvENKUlvE2_clEvEUlN3c108BFloat16EE_St5arrayIPcLm2EEEEviT0_T1_
        .type           _ZN2at6native29vectorized_elementwise_kernelILi4EZZZNS0_61_GLOBAL__N__b29612f4_23_ActivationMishKernel_cu_9e10b42f_310011mish_kernelERNS_18TensorIteratorBaseEENKUlvE_clEvENKUlvE2_clEvEUlN3c108BFloat16EE_St5arrayIPcLm2EEEEviT0_T1_,@function
        .size           _ZN2at6native29vectorized_elementwise_kernelILi4EZZZNS0_61_GLOBAL__N__b29612f4_23_ActivationMishKernel_cu_9e10b42f_310011mish_kernelERNS_18TensorIteratorBaseEENKUlvE_clEvENKUlvE2_clEvEUlN3c108BFloat16EE_St5arrayIPcLm2EEEEviT0_T1_,(.L_x_7271 - _ZN2at6native29vectorized_elementwise_kernelILi4EZZZNS0_61_GLOBAL__N__b29612f4_23_ActivationMishKernel_cu_9e10b42f_310011mish_kernelERNS_18TensorIteratorBaseEENKUlvE_clEvENKUlvE2_clEvEUlN3c108BFloat16EE_St5arrayIPcLm2EEEEviT0_T1_)
        .other          _ZN2at6native29vectorized_elementwise_kernelILi4EZZZNS0_61_GLOBAL__N__b29612f4_23_ActivationMishKernel_cu_9e10b42f_310011mish_kernelERNS_18TensorIteratorBaseEENKUlvE_clEvENKUlvE2_clEvEUlN3c108BFloat16EE_St5arrayIPcLm2EEEEviT0_T1_,@"STO_CUDA_ENTRY STV_DEFAULT"
_ZN2at6native29vectorized_elementwise_kernelILi4EZZZNS0_61_GLOBAL__N__b29612f4_23_ActivationMishKernel_cu_9e10b42f_310011mish_kernelERNS_18TensorIteratorBaseEENKUlvE_clEvENKUlvE2_clEvEUlN3c108BFloat16EE_St5arrayIPcLm2EEEEviT0_T1_:
.text._ZN2at6native29vectorized_elementwise_kernelILi4EZZZNS0_61_GLOBAL__N__b29612f4_23_ActivationMishKernel_cu_9e10b42f_310011mish_kernelERNS_18TensorIteratorBaseEENKUlvE_clEvENKUlvE2_clEvEUlN3c108BFloat16EE_St5arrayIPcLm2EEEEviT0_T1_:
        /* <DEDUP_REMOVED lines=111> */
.L_x_4834:
[----:B------:R-:W-:Y:S05]  /*06f0*/  BSYNC.RECONVERGENT B0 ;  /* 0x0000000000007941 */ /* 0x000fea0003800200 */
.L_x_4833:
        /* <DEDUP_REMOVED lines=39> */
.L_x_4836:
[----:B------:R-:W-:Y:S05]  /*0970*/  BSYNC.RECONVERGENT B0 ;  /* 0x0000000000007941 */ /* 0x000fea0003800200 */
.L_x_4835:
        /* <DEDUP_REMOVED lines=38> */
.L_x_4838:
[----:B------:R-:W-:Y:S05]  /*0be0*/  BSYNC.RECONVERGENT B0 ;  /* 0x0000000000007941 */ /* 0x000fea0003800200 */
.L_x_4837:
        /* <DEDUP_REMOVED lines=39> */
.L_x_4840:
[----:B------:R-:W-:Y:S05]  /*0e60*/  BSYNC.RECONVERGENT B0 ;  /* 0x0000000000007941 */ /* 0x000fea0003800200 */
.L_x_4839:
        /* <DEDUP_REMOVED lines=36> */
.L_x_4842:
[----:B------:R-:W-:Y:S05]  /*10b0*/  BSYNC.RECONVERGENT B0 ;  /* 0x0000000000007941 */ /* 0x000fea0003800200 */
.L_x_4841:
        /* <DEDUP_REMOVED lines=36> */
.L_x_4844:
[----:B------:R-:W-:Y:S05]  /*1300*/  BSYNC.RECONVERGENT B0 ;  /* 0x0000000000007941 */ /* 0x000fea0003800200 */
.L_x_4843:
        /* <DEDUP_REMOVED lines=36> */
.L_x_4846:
[----:B------:R-:W-:Y:S05]  /*1550*/  BSYNC.RECONVERGENT B0 ;  /* 0x0000000000007941 */ /* 0x000fea0003800200 */
.L_x_4845:
        /* <DEDUP_REMOVED lines=36> */
.L_x_4848:
[----:B------:R-:W-:Y:S05]  /*17a0*/  BSYNC.RECONVERGENT B0 ;  /* 0x0000000000007941 */ /* 0x000fea0003800200 */
.L_x_4847:
        /* <DEDUP_REMOVED lines=18> */
.L_x_4851:
[----:B------:R-:W-:-:S13]  /*18d0*/  ISETP.GE.U32.AND P0, PT, R3, R2, PT ;  /* 0x000000020300720c */ /* 0x000fda0003f06070 */
[----:B------:R-:W-:Y:S05]  /*18e0*/  @P0 BRA `(.L_x_4853) ;  /* 0x0000000000300947 */ /* 0x000fea0003800000 */
[----:B0-----:R-:W0:Y:S01]  /*18f0*/  LDC.64 R4, c[0x0][0x388] ;  /* 0x0000e200ff047b82 */ /* 0x001e220000000a00 */
[----:B------:R-:W-:Y:S02]  /*1900*/  IADD3 R7, PT, PT, R0, R3, RZ ;  /* 0x0000000300077210 */ /* 0x000fe40007ffe0ff */
[----:B------:R-:W-:-:S03]  /*1910*/  IADD3 R3, PT, PT, R3, 0x80, RZ ;  /* 0x0000008003037810 */ /* 0x000fc60007ffe0ff */
[----:B0-----:R-:W-:-:S05]  /*1920*/  IMAD.WIDE.U32 R4, R7, 0x2, R4 ;  /* 0x0000000207047825 */ /* 0x001fca00078e0004 */
[----:B------:R1:W-:Y:S02]  /*1930*/  STG.E.U16 desc[UR4][R4.64], R10 ;  /* 0x0000000a04007986 */ /* 0x0003e4000c101504 */
.L_x_4852:
[----:B------:R-:W-:-:S13]  /*1940*/  ISETP.GE.U32.AND P0, PT, R3, R2, PT ;  /* 0x000000020300720c */ /* 0x000fda0003f06070 */
[----:B------:R-:W-:Y:S05]  /*1950*/  @P0 BRA `(.L_x_4854) ;  /* 0x0000000000340947 */ /* 0x000fea0003800000 */
[----:B01----:R-:W0:Y:S01]  /*1960*/  LDC.64 R4, c[0x0][0x388] ;  /* 0x0000e200ff047b82 */ /* 0x003e220000000a00 */
[----:B------:R-:W-:Y:S02]  /*1970*/  IADD3 R7, PT, PT, R0, R3, RZ ;  /* 0x0000000300077210 */ /* 0x000fe40007ffe0ff */
[----:B------:R-:W-:-:S03]  /*1980*/  IADD3 R3, PT, PT, R3, 0x80, RZ ;  /* 0x0000008003037810 */ /* 0x000fc60007ffe0ff */
[----:B0-----:R-:W-:-:S05]  /*1990*/  IMAD.WIDE.U32 R4, R7, 0x2, R4 ;  /* 0x0000000207047825 */ /* 0x001fca00078e0004 */
[----:B------:R1:W-:Y:S02]  /*19a0*/  STG.E.U16 desc[UR4][R4.64], R11 ;  /* 0x0000000b04007986 */ /* 0x0003e4000c101504 */
.L_x_4853:
        /* <DEDUP_REMOVED lines=8> */
.L_x_4854:
[----:B------:R-:W-:Y:S05]  /*1a30*/  BSYNC.RELIABLE B1 ;  /* 0x0000000000017941 */ /* 0x000fea0003800100 */
.L_x_4850:
[----:B------:R-:W-:-:S13]  /*1a40*/  ISETP.GE.U32.AND P0, PT, R3, R2, PT ;  /* 0x000000020300720c */ /* 0x000fda0003f06070 */
[----:B012---:R-:W0:Y:S01]  /*1a50*/  @!P0 LDC.64 R4, c[0x0][0x388] ;  /* 0x0000e200ff048b82 */ /* 0x007e220000000a00 */
[----:B------:R-:W-:Y:S02]  /*1a60*/  @!P0 IADD3 R7, PT, PT, R0, R3, RZ ;  /* 0x0000000300078210 */ /* 0x000fe40007ffe0ff */
[----:B------:R-:W-:-:S03]  /*1a70*/  @!P0 IADD3 R3, PT, PT, R3, 0x80, RZ ;  /* 0x0000008003038810 */ /* 0x000fc60007ffe0ff */
[----:B0-----:R-:W-:-:S05]  /*1a80*/  @!P0 IMAD.WIDE.U32 R4, R7, 0x2, R4 ;  /* 0x0000000207048825 */ /* 0x001fca00078e0004 */
[----:B------:R2:W-:Y:S02]  /*1a90*/  @!P0 STG.E.U16 desc[UR4][R4.64], R13 ;  /* 0x0000000d04008986 */ /* 0x0005e4000c101504 */
.L_x_4855:
[----:B------:R-:W-:Y:S05]  /*1aa0*/  BSYNC.RECONVERGENT B0 ;  /* 0x0000000000007941 */ /* 0x000fea0003800200 */
.L_x_4849:
        /* <DEDUP_REMOVED lines=8> */
.L_x_4832:
[----:B------:R-:W0:Y:S01]  /*1b30*/  S2R R4, SR_TID.X ;  /* 0x0000000000047919 */ /* 0x000e220000002100 */
[----:B------:R-:W1:Y:S02]  /*1b40*/  LDC.64 R2, c[0x0][0x390] ;  /* 0x0000e400ff027b82 */ /* 0x000e640000000a00 */
[----:B-1----:R-:W-:-:S04]  /*1b50*/  IMAD.WIDE.U32 R2, R0, 0x2, R2 ;  /* 0x0000000200027825 */ /* 0x002fc800078e0002 */
[----:B0-----:R-:W-:-:S05]  /*1b60*/  IMAD.WIDE.U32 R10, R4, 0x8, R2 ;  /* 0x00000008040a7825 */ /* 0x001fca00078e0002 */
[----:B------:R-:W2:Y:S04]  /*1b70*/  LDG.E.64 R8, desc[UR4][R10.64] ;  /* 0x000000040a087981 */ /* 0x000ea8000c1e1b00 */
[----:B------:R0:W3:Y:S02]  /*1b80*/  LDG.E.64 R2, desc[UR4][R10.64+0x400] ;  /* 0x000400040a027981 */ /* 0x0000e4000c1e1b00 */
[----:B0-----:R-:W-:Y:S01]  /*1b90*/  HFMA2 R11, -RZ, RZ, 1.625, 0 ;  /* 0x3e800000ff0b7431 */ /* 0x001fe200000001ff */
[C---:B--2---:R-:W-:Y:S02]  /*1ba0*/  SHF.L.U32 R7, R8.reuse, 0x10, RZ ;  /* 0x0000001008077819 */ /* 0x044fe400000006ff */
[----:B------:R-:W-:Y:S02]  /*1bb0*/  SHF.L.U32 R6, R9, 0x10, RZ ;  /* 0x0000001009067819 */ /* 0x000fe400000006ff */
[----:B------:R-:W-:Y:S01]  /*1bc0*/  PRMT R5, R8, 0x7632, R5 ;  /* 0x0000763208057816 */ /* 0x000fe20000000005 */
[----:B------:R-:W-:Y:S01]  /*1bd0*/  FMUL.FTZ R16, R7, 1.4426950216293334961 ;  /* 0x3fb8aa3b07107820 */ /* 0x000fe20000410000 */
[----:B------:R-:W-:Y:S01]  /*1be0*/  PRMT R9, R9, 0x7632, R9 ;  /* 0x0000763209097816 */ /* 0x000fe20000000009 */
[----:B------:R-:W-:Y:S01]  /*1bf0*/  FMUL.FTZ R17, R6, 1.4426950216293334961 ;  /* 0x3fb8aa3b06117820 */ /* 0x000fe20000410000 */
[----:B------:R-:W-:-:S03]  /*1c00*/  SHF.L.U32 R5, R5, 0x10, RZ ;  /* 0x0000001005057819 */ /* 0x000fc600000006ff */
[----:B------:R-:W0:Y:S02]  /*1c10*/  MUFU.EX2 R16, R16 ;  /* 0x0000001000107308 */ /* 0x000e240000000800 */
[----:B------:R-:W-:Y:S02]  /*1c20*/  FMUL.FTZ R19, R5, 1.4426950216293334961 ;  /* 0x3fb8aa3b05137820 */ /* 0x000fe40000410000 */
[----:B------:R-:W1:Y:S04]  /*1c30*/  MUFU.EX2 R17, R17 ;  /* 0x0000001100117308 */ /* 0x000e680000000800 */
[----:B------:R-:W2:Y:S01]  /*1c40*/  MUFU.EX2 R19, R19 ;  /* 0x0000001300137308 */ /* 0x000ea20000000800 */
[C---:B0-----:R-:W-:Y:S01]  /*1c50*/  FADD.FTZ.RZ R8, R16.reuse, 1 ;  /* 0x3f80000010087421 */ /* 0x041fe2000001c000 */
[----:B------:R-:W-:Y:S01]  /*1c60*/  ISETP.GE.U32.AND P3, PT, R16, 0x7f800000, PT ;  /* 0x7f8000001000780c */ /* 0x000fe20003f66070 */
[----:B-1----:R-:W-:-:S03]  /*1c70*/  FADD.FTZ.RZ R10, R17, 1 ;  /* 0x3f800000110a7421 */ /* 0x002fc6000001c000 */
[----:B------:R-:W-:Y:S02]  /*1c80*/  IADD3 R8, PT, PT, R8, -0x3f400000, RZ ;  /* 0xc0c0000008087810 */ /* 0x000fe40007ffe0ff */
[----:B------:R-:W-:Y:S02]  /*1c90*/  ISETP.GT.AND P0, PT, R16, -0x40800000, P3 ;  /* 0xbf8000001000780c */ /* 0x000fe40001f04270 */
[----:B------:R-:W-:Y:S02]  /*1ca0*/  LOP3.LUT R13, R8, 0xff800000, RZ, 0xc0, !PT ;  /* 0xff800000080d7812 */ /* 0x000fe400078ec0ff */
[----:B------:R-:W-:Y:S02]  /*1cb0*/  IADD3 R10, PT, PT, R10, -0x3f400000, RZ ;  /* 0xc0c000000a0a7810 */ /* 0x000fe40007ffe0ff */
[----:B------:R-:W-:Y:S02]  /*1cc0*/  IADD3 R8, PT, PT, -R13, 0x40800000, RZ ;  /* 0x408000000d087810 */ /* 0x000fe40007ffe1ff */
[----:B------:R-:W-:-:S02]  /*1cd0*/  LOP3.LUT R12, R10, 0xff800000, RZ, 0xc0, !PT ;  /* 0xff8000000a0c7812 */ /* 0x000fc400078ec0ff */
[----:B------:R-:W-:Y:S01]  /*1ce0*/  IADD3 R25, PT, PT, R16, -R13, RZ ;  /* 0x8000000d10197210 */ /* 0x000fe20007ffe0ff */
[-C--:B------:R-:W-:Y:S01]  /*1cf0*/  FFMA.FTZ R8, R8, R11.reuse, -1 ;  /* 0xbf80000008087423 */ /* 0x080fe2000001000b */
[----:B------:R-:W-:Y:S02]  /*1d00*/  IADD3 R14, PT, PT, -R12, 0x40800000, RZ ;  /* 0x408000000c0e7810 */ /* 0x000fe40007ffe1ff */
[----:B------:R-:W-:Y:S01]  /*1d10*/  MOV R10, 0x3d39bf78 ;  /* 0x3d39bf78000a7802 */ /* 0x000fe20000000f00 */
[----:B------:R-:W-:Y:S01]  /*1d20*/  FADD.FTZ R25, R25, R8 ;  /* 0x0000000819197221 */ /* 0x000fe20000010000 */
[----:B------:R-:W-:Y:S01]  /*1d30*/  IADD3 R21, PT, PT, R17, -R12, RZ ;  /* 0x8000000c11157210 */ /* 0x000fe20007ffe0ff */
[----:B------:R-:W-:Y:S01]  /*1d40*/  FFMA.FTZ R18, R14, R11, -1 ;  /* 0xbf8000000e127423 */ /* 0x000fe2000001000b */
[----:B--2---:R-:W-:Y:S01]  /*1d50*/  FADD.FTZ.RZ R14, R19, 1 ;  /* 0x3f800000130e7421 */ /* 0x004fe2000001c000 */
[----:B------:R-:W-:Y:S01]  /*1d60*/  FFMA.FTZ R8, R25, -R10, 0.10546888411045074463 ;  /* 0x3dd8001219087423 */ /* 0x000fe2000001080a */
[----:B------:R-:W-:Y:S01]  /*1d70*/  I2FP.F32.S32 R13, R13 ;  /* 0x0000000d000d7245 */ /* 0x000fe20000201400 */
[----:B------:R-:W-:Y:S01]  /*1d80*/  FADD.FTZ R21, R21, R18 ;  /* 0x0000001215157221 */ /* 0x000fe20000010000 */
[----:B------:R-:W-:Y:S01]  /*1d90*/  I2FP.F32.S32 R12, R12 ;  /* 0x0000000c000c7245 */ /* 0x000fe20000201400 */
[----:B------:R-:W-:Y:S01]  /*1da0*/  FFMA.FTZ R8, R25, R8, -0.13229703903198242188 ;  /* 0xbe0778e019087423 */ /* 0x000fe20000010008 */
[----:B------:R-:W-:Y:S01]  /*1db0*/  IADD3 R14, PT, PT, R14, -0x3f400000, RZ ;  /* 0xc0c000000e0e7810 */ /* 0x000fe20007ffe0ff */
[----:B------:R-:W-:Y:S01]  /*1dc0*/  FFMA.FTZ R20, R21, -R10, 0.10546888411045074463 ;  /* 0x3dd8001215147423 */ /* 0x000fe2000001080a */
[----:B------:R-:W-:Y:S01]  /*1dd0*/  ISETP.GE.U32.AND P5, PT, R17, 0x7f800000, PT ;  /* 0x7f8000001100780c */ /* 0x000fe20003fa6070 */
[----:B------:R-:W-:Y:S01]  /*1de0*/  FFMA.FTZ R8, R25, R8, 0.14491446316242218018 ;  /* 0x3e14647519087423 */ /* 0x000fe20000010008 */
[----:B------:R-:W-:Y:S01]  /*1df0*/  LOP3.LUT R18, R14, 0xff800000, RZ, 0xc0, !PT ;  /* 0xff8000000e127812 */ /* 0x000fe200078ec0ff */
[----:B------:R-:W-:Y:S01]  /*1e00*/  FFMA.FTZ R14, R21, R20, -0.13229703903198242188 ;  /* 0xbe0778e0150e7423 */ /* 0x000fe20000010014 */
[----:B------:R-:W-:Y:S01]  /*1e10*/  ISETP.GT.AND P1, PT, R17, -0x40800000, P5 ;  /* 0xbf8000001100780c */ /* 0x000fe20002f24270 */
[----:B------:R-:W-:Y:S01]  /*1e20*/  FFMA.FTZ R8, R25, R8, -0.16641564667224884033 ;  /* 0xbe2a68dd19087423 */ /* 0x000fe20000010008 */
[----:B------:R-:W-:Y:S01]  /*1e30*/  IADD3 R20, PT, PT, -R18, 0x40800000, RZ ;  /* 0x4080000012147810 */ /* 0x000fe20007ffe1ff */
[----:B------:R-:W-:Y:S01]  /*1e40*/  FFMA.FTZ R22, R21, R14, 0.14491446316242218018 ;  /* 0x3e14647515167423 */ /* 0x000fe2000001000e */
[----:B------:R-:W-:Y:S01]  /*1e50*/  IADD3 R23, PT, PT, R19, -R18, RZ ;  /* 0x8000001213177210 */ /* 0x000fe20007ffe0ff */
[----:B------:R-:W-:Y:S01]  /*1e60*/  FFMA.FTZ R14, R25, R8, 0.19988867640495300293 ;  /* 0x3e4caf9e190e7423 */ /* 0x000fe20000010008 */
[----:B------:R-:W-:Y:S01]  /*1e70*/  SHF.L.U32 R8, R9, 0x10, RZ ;  /* 0x0000001009087819 */ /* 0x000fe200000006ff */
[----:B------:R-:W-:Y:S01]  /*1e80*/  FFMA.FTZ R22, R21, R22, -0.16641564667224884033 ;  /* 0xbe2a68dd15167423 */ /* 0x000fe20000010016 */
[----:B------:R-:W-:Y:S01]  /*1e90*/  FFMA.FTZ R20, R20, R11, -1 ;  /* 0xbf80000014147423 */ /* 0x000fe2000001000b */
[----:B------:R-:W-:Y:S01]  /*1ea0*/  FFMA.FTZ R14, R25, R14, -0.25000196695327758789 ;  /* 0xbe800042190e7423 */ /* 0x000fe2000001000e */
[----:B---3--:R-:W-:Y:S01]  /*1eb0*/  SHF.L.U32 R9, R2, 0x10, RZ ;  /* 0x0000001002097819 */ /* 0x008fe200000006ff */
[----:B------:R-:W-:Y:S01]  /*1ec0*/  FMUL.FTZ R15, R8, 1.4426950216293334961 ;  /* 0x3fb8aa3b080f7820 */ /* 0x000fe20000410000 */
[----:B------:R-:W-:Y:S01]  /*1ed0*/  FFMA.FTZ R22, R21, R22, 0.19988867640495300293 ;  /* 0x3e4caf9e15167423 */ /* 0x000fe20000010016 */
[----:B------:R-:W-:Y:S01]  /*1ee0*/  FADD.FTZ R23, R23, R20 ;  /* 0x0000001417177221 */ /* 0x000fe20000010000 */
[----:B------:R-:W-:Y:S01]  /*1ef0*/  FFMA.FTZ R14, R25, R14, 0.33333510160446166992 ;  /* 0x3eaaaae6190e7423 */ /* 0x000fe2000001000e */
[----:B------:R-:W-:Y:S01]  /*1f00*/  FMUL.FTZ R27, R9, 1.4426950216293334961 ;  /* 0x3fb8aa3b091b7820 */ /* 0x000fe20000410000 */
[----:B------:R-:W-:Y:S01]  /*1f10*/  FFMA.FTZ R22, R21, R22, -0.25000196695327758789 ;  /* 0xbe80004215167423 */ /* 0x000fe20000010016 */
[----:B------:R-:W0:Y:S01]  /*1f20*/  MUFU.EX2 R15, R15 ;  /* 0x0000000f000f7308 */ /* 0x000e220000000800 */
[----:B------:R-:W-:Y:S01]  /*1f30*/  FFMA.FTZ R20, R23, -R10, 0.10546888411045074463 ;  /* 0x3dd8001217147423 */ /* 0x000fe2000001080a */
[----:B------:R-:W-:Y:S01]  /*1f40*/  FFMA.FTZ R14, R25, R14, -0.5 ;  /* 0xbf000000190e7423 */ /* 0x000fe2000001000e */
[----:B------:R-:W-:Y:S01]  /*1f50*/  FFMA.FTZ R22, R21, R22, 0.33333510160446166992 ;  /* 0x3eaaaae615167423 */ /* 0x000fe20000010016 */
[----:B------:R-:W-:Y:S01]  /*1f60*/  @P3 FSETP.NEU.FTZ.AND P4, PT, R16, RZ, PT ;  /* 0x000000ff1000320b */ /* 0x000fe20003f9d000 */
[----:B------:R-:W-:Y:S01]  /*1f70*/  FFMA.FTZ R20, R23, R20, -0.13229703903198242188 ;  /* 0xbe0778e017147423 */ /* 0x000fe20000010014 */
[----:B------:R-:W-:Y:S01]  /*1f80*/  FMUL.FTZ R14, R25, R14 ;  /* 0x0000000e190e7220 */ /* 0x000fe20000410000 */
[----:B------:R-:W-:Y:S01]  /*1f90*/  FFMA.FTZ R22, R21, R22, -0.5 ;  /* 0xbf00000015167423 */ /* 0x000fe20000010016 */
[----:B------:R-:W-:Y:S01]  /*1fa0*/  I2FP.F32.S32 R18, R18 ;  /* 0x0000001200127245 */ /* 0x000fe20000201400 */
[----:B------:R-:W-:Y:S01]  /*1fb0*/  FFMA.FTZ R20, R23, R20, 0.14491446316242218018 ;  /* 0x3e14647517147423 */ /* 0x000fe20000010014 */
[----:B------:R-:W-:Y:S01]  /*1fc0*/  FFMA.FTZ R25, R25, R14, R25 ;  /* 0x0000000e19197223 */ /* 0x000fe20000010019 */
[----:B------:R-:W-:Y:S01]  /*1fd0*/  FMUL.FTZ R22, R21, R22 ;  /* 0x0000001615167220 */ /* 0x000fe20000410000 */
[----:B------:R-:W-:Y:S01]  /*1fe0*/  FMUL.FTZ R14, R13, 1.1920928955078125e-07 ;  /* 0x340000000d0e7820 */ /* 0x000fe20000410000 */
[----:B------:R-:W-:Y:S01]  /*1ff0*/  FFMA.FTZ R20, R23, R20, -0.16641564667224884033 ;  /* 0xbe2a68dd17147423 */ /* 0x000fe20000010014 */
[----:B0-----:R-:W-:Y:S01]  /*2000*/  FADD.FTZ.RZ R24, R15, 1 ;  /* 0x3f8000000f187421 */ /* 0x001fe2000001c000 */
[----:B------:R-:W-:Y:S01]  /*2010*/  FFMA.FTZ R22, R21, R22, R21 ;  /* 0x0000001615167223 */ /* 0x000fe20000010015 */
[----:B------:R-:W-:Y:S01]  /*2020*/  FFMA.FTZ R13, R14, 0.69314718246459960938, R25 ;  /* 0x3f3172180e0d7823 */ /* 0x000fe20000010019 */
[C---:B------:R-:W-:Y:S01]  /*2030*/  FFMA.FTZ R20, R23.reuse, R20, 0.19988867640495300293 ;  /* 0x3e4caf9e17147423 */ /* 0x040fe20000010014 */
[----:B------:R0:W1:Y:S01]  /*2040*/  MUFU.EX2 R14, R27 ;  /* 0x0000001b000e7308 */ /* 0x0000620000000800 */
[----:B------:R-:W-:Y:S01]  /*2050*/  IADD3 R21, PT, PT, R24, -0x3f400000, RZ ;  /* 0xc0c0000018157810 */ /* 0x000fe20007ffe0ff */
[----:B------:R-:W-:Y:S01]  /*2060*/  FMUL.FTZ R25, R12, 1.1920928955078125e-07 ;  /* 0x340000000c197820 */ /* 0x000fe20000410000 */
[----:B------:R-:W-:Y:S01]  /*2070*/  FFMA.FTZ R24, R23, R20, -0.25000196695327758789 ;  /* 0xbe80004217187423 */ /* 0x000fe20000010014 */
[----:B------:R-:W-:Y:S01]  /*2080*/  FMUL.FTZ R18, R18, 1.1920928955078125e-07 ;  /* 0x3400000012127820 */ /* 0x000fe20000410000 */
[----:B------:R-:W-:Y:S01]  /*2090*/  LOP3.LUT R20, R21, 0xff800000, RZ, 0xc0, !PT ;  /* 0xff80000015147812 */ /* 0x000fe200078ec0ff */
[----:B------:R-:W-:Y:S01]  /*20a0*/  FFMA.FTZ R12, R25, 0.69314718246459960938, R22 ;  /* 0x3f317218190c7823 */ /* 0x000fe20000010016 */
[----:B------:R-:W-:Y:S01]  /*20b0*/  FFMA.FTZ R24, R23, R24, 0.33333510160446166992 ;  /* 0x3eaaaae617187423 */ /* 0x000fe20000010018 */
[----:B------:R-:W-:-:S02]  /*20c0*/  @P5 FSETP.NEU.FTZ.AND P6, PT, R17, RZ, PT ;  /* 0x000000ff1100520b */ /* 0x000fc40003fdd000 */
[----:B------:R-:W-:Y:S01]  /*20d0*/  IADD3 R26, PT, PT, -R20, 0x40800000, RZ ;  /* 0x40800000141a7810 */ /* 0x000fe20007ffe1ff */
[----:B------:R-:W-:Y:S01]  /*20e0*/  FFMA.FTZ R24, R23, R24, -0.5 ;  /* 0xbf00000017187423 */ /* 0x000fe20000010018 */
[----:B------:R-:W-:Y:S02]  /*20f0*/  IADD3 R21, PT, PT, R15, -R20, RZ ;  /* 0x800000140f157210 */ /* 0x000fe40007ffe0ff */
[----:B0-----:R-:W-:Y:S01]  /*2100*/  @P3 MOV R27, 0x7f800000 ;  /* 0x7f800000001b3802 */ /* 0x001fe20000000f00 */
[----:B------:R-:W-:Y:S01]  /*2110*/  FFMA.FTZ R26, R26, R11, -1 ;  /* 0xbf8000001a1a7423 */ /* 0x000fe2000001000b */
[----:B------:R-:W-:Y:S01]  /*2120*/  FMUL.FTZ R24, R23, R24 ;  /* 0x0000001817187220 */ /* 0x000fe20000410000 */
[----:B------:R-:W-:Y:S02]  /*2130*/  I2FP.F32.S32 R20, R20 ;  /* 0x0000001400147245 */ /* 0x000fe40000201400 */
[----:B------:R-:W-:Y:S01]  /*2140*/  FADD.FTZ R21, R21, R26 ;  /* 0x0000001a15157221 */ /* 0x000fe20000010000 */
[----:B------:R-:W-:Y:S01]  /*2150*/  @P0 FFMA.FTZ R13, R16, R27, +INF ;  /* 0x7f800000100d0423 */ /* 0x000fe2000001001b */
[----:B-1----:R-:W-:Y:S01]  /*2160*/  FADD.FTZ.RZ R16, R14, 1 ;  /* 0x3f8000000e107421 */ /* 0x002fe2000001c000 */
[----:B------:R-:W-:Y:S01]  /*2170*/  FFMA.FTZ R23, R23, R24, R23 ;  /* 0x0000001817177223 */ /* 0x000fe20000010017 */
[C---:B------:R-:W-:Y:S01]  /*2180*/  FFMA.FTZ R22, R21.reuse, -R10, 0.10546888411045074463 ;  /* 0x3dd8001215167423 */ /* 0x040fe2000001080a */
[----:B------:R-:W-:Y:S01]  /*2190*/  @P5 MOV R24, 0x7f800000 ;  /* 0x7f80000000185802 */ /* 0x000fe20000000f00 */
[----:B------:R-:W-:Y:S01]  /*21a0*/  FMUL.FTZ R20, R20, 1.1920928955078125e-07 ;  /* 0x3400000014147820 */ /* 0x000fe20000410000 */
[----:B------:R-:W-:Y:S01]  /*21b0*/  IADD3 R25, PT, PT, R16, -0x3f400000, RZ ;  /* 0xc0c0000010197810 */ /* 0x000fe20007ffe0ff */
[----:B------:R-:W-:Y:S01]  /*21c0*/  FFMA.FTZ R22, R21, R22, -0.13229703903198242188 ;  /* 0xbe0778e015167423 */ /* 0x000fe20000010016 */
[----:B------:R-:W-:Y:S01]  /*21d0*/  SHF.L.U32 R16, R3, 0x10, RZ ;  /* 0x0000001003107819 */ /* 0x000fe200000006ff */
[----:B------:R-:W-:Y:S01]  /*21e0*/  @P1 FFMA.FTZ R12, R17, R24, +INF ;  /* 0x7f800000110c1423 */ /* 0x000fe20000010018 */
[----:B------:R-:W-:Y:S01]  /*21f0*/  LOP3.LUT R25, R25, 0xff800000, RZ, 0xc0, !PT ;  /* 0xff80000019197812 */ /* 0x000fe200078ec0ff */
[----:B------:R-:W-:Y:S01]  /*2200*/  FFMA.FTZ R22, R21, R22, 0.14491446316242218018 ;  /* 0x3e14647515167423 */ /* 0x000fe20000010016 */
[----:B------:R-:W-:Y:S01]  /*2210*/  ISETP.GE.U32.AND P0, PT, R19, 0x7f800000, PT ;  /* 0x7f8000001300780c */ /* 0x000fe20003f06070 */
[----:B------:R-:W-:Y:S01]  /*2220*/  FFMA.FTZ R17, R18, 0.69314718246459960938, R23 ;  /* 0x3f31721812117823 */ /* 0x000fe20000010017 */
[----:B------:R-:W-:Y:S01]  /*2230*/  IADD3 R18, PT, PT, -R25, 0x40800000, RZ ;  /* 0x4080000019127810 */ /* 0x000fe20007ffe1ff */
[----:B------:R-:W-:Y:S01]  /*2240*/  FFMA.FTZ R22, R21, R22, -0.16641564667224884033 ;  /* 0xbe2a68dd15167423 */ /* 0x000fe20000010016 */
[----:B------:R-:W-:Y:S01]  /*2250*/  FMUL.FTZ R23, R16, 1.4426950216293334961 ;  /* 0x3fb8aa3b10177820 */ /* 0x000fe20000410000 */
[----:B------:R-:W-:-:S02]  /*2260*/  ISETP.GT.AND P1, PT, R19, -0x40800000, P0 ;  /* 0xbf8000001300780c */ /* 0x000fc40000724270 */
[C---:B------:R-:W-:Y:S01]  /*2270*/  FFMA.FTZ R22, R21.reuse, R22, 0.19988867640495300293 ;  /* 0x3e4caf9e15167423 */ /* 0x040fe20000010016 */
[----:B------:R-:W-:Y:S01]  /*2280*/  FFMA.FTZ R24, R18, R11, -1 ;  /* 0xbf80000012187423 */ /* 0x000fe2000001000b */
[C---:B------:R-:W-:Y:S01]  /*2290*/  IADD3 R27, PT, PT, R14.reuse, -R25, RZ ;  /* 0x800000190e1b7210 */ /* 0x040fe20007ffe0ff */
[----:B------:R-:W0:Y:S01]  /*22a0*/  MUFU.EX2 R18, R23 ;  /* 0x0000001700127308 */ /* 0x000e220000000800 */
[----:B------:R-:W-:Y:S01]  /*22b0*/  FFMA.FTZ R22, R21, R22, -0.25000196695327758789 ;  /* 0xbe80004215167423 */ /* 0x000fe20000010016 */
[----:B------:R-:W-:Y:S02]  /*22c0*/  ISETP.GE.U32.AND P2, PT, R15, 0x7f800000, PT ;  /* 0x7f8000000f00780c */ /* 0x000fe40003f46070 */
[----:B------:R-:W-:Y:S01]  /*22d0*/  FADD.FTZ R27, R27, R24 ;  /* 0x000000181b1b7221 */ /* 0x000fe20000010000 */
[----:B------:R-:W-:Y:S01]  /*22e0*/  FFMA.FTZ R22, R21, R22, 0.33333510160446166992 ;  /* 0x3eaaaae615167423 */ /* 0x000fe20000010016 */
[----:B------:R-:W-:Y:S02]  /*22f0*/  @P0 MOV R24, 0x7f800000 ;  /* 0x7f80000000180802 */ /* 0x000fe40000000f00 */
[----:B------:R-:W-:Y:S01]  /*2300*/  @P3 FSEL R13, R13, -RZ, P4 ;  /* 0x800000ff0d0d3208 */ /* 0x000fe20002000000 */
[----:B------:R-:W-:Y:S01]  /*2310*/  FFMA.FTZ R22, R21, R22, -0.5 ;  /* 0xbf00000015167423 */ /* 0x000fe20000010016 */
[----:B------:R-:W-:Y:S01]  /*2320*/  ISETP.GT.AND P4, PT, R15, -0x40800000, P2 ;  /* 0xbf8000000f00780c */ /* 0x000fe20001784270 */
[C---:B------:R-:W-:Y:S01]  /*2330*/  @P1 FFMA.FTZ R17, R19.reuse, R24, +INF ;  /* 0x7f80000013111423 */ /* 0x040fe20000010018 */
[----:B------:R-:W-:Y:S01]  /*2340*/  @P0 FSETP.NEU.FTZ.AND P1, PT, R19, RZ, PT ;  /* 0x000000ff1300020b */ /* 0x000fe20003f3d000 */
[----:B------:R-:W-:Y:S01]  /*2350*/  FMUL.FTZ R22, R21, R22 ;  /* 0x0000001615167220 */ /* 0x000fe20000410000 */
[----:B------:R-:W-:Y:S01]  /*2360*/  FFMA.FTZ R24, R27, -R10, 0.10546888411045074463 ;  /* 0x3dd800121b187423 */ /* 0x000fe2000001080a */
[----:B------:R-:W-:-:S02]  /*2370*/  ISETP.GE.U32.AND P3, PT, R14, 0x7f800000, PT ;  /* 0x7f8000000e00780c */ /* 0x000fc40003f66070 */
[----:B------:R-:W-:Y:S01]  /*2380*/  FFMA.FTZ R19, R21, R22, R21 ;  /* 0x0000001615137223 */ /* 0x000fe20000010015 */
[----:B0-----:R-:W-:Y:S01]  /*2390*/  FADD.FTZ.RZ R21, R18, 1 ;  /* 0x3f80000012157421 */ /* 0x001fe2000001c000 */
[C---:B------:R-:W-:Y:S01]  /*23a0*/  FFMA.FTZ R24, R27.reuse, R24, -0.13229703903198242188 ;  /* 0xbe0778e01b187423 */ /* 0x040fe20000010018 */
[----:B------:R-:W-:Y:S01]  /*23b0*/  @P2 MOV R22, 0x7f800000 ;  /* 0x7f80000000162802 */ /* 0x000fe20000000f00 */
[----:B------:R-:W-:Y:S01]  /*23c0*/  FFMA.FTZ R19, R20, 0.69314718246459960938, R19 ;  /* 0x3f31721814137823 */ /* 0x000fe20000010013 */
[----:B------:R-:W-:Y:S01]  /*23d0*/  I2FP.F32.S32 R25, R25 ;  /* 0x0000001900197245 */ /* 0x000fe20000201400 */
[----:B------:R-:W-:Y:S01]  /*23e0*/  FFMA.FTZ R24, R27, R24, 0.14491446316242218018 ;  /* 0x3e1464751b187423 */ /* 0x000fe20000010018 */
[----:B------:R-:W-:Y:S01]  /*23f0*/  IADD3 R21, PT, PT, R21, -0x3f400000, RZ ;  /* 0xc0c0000015157810 */ /* 0x000fe20007ffe0ff */
[----:B------:R-:W-:Y:S01]  /*2400*/  @P4 FFMA.FTZ R19, R15, R22, +INF ;  /* 0x7f8000000f134423 */ /* 0x000fe20000010016 */
[----:B------:R-:W-:Y:S01]  /*2410*/  PRMT R2, R2, 0x7632, R2 ;  /* 0x0000763202027816 */ /* 0x000fe20000000002 */
[----:B------:R-:W-:Y:S01]  /*2420*/  FFMA.FTZ R24, R27, R24, -0.16641564667224884033 ;  /* 0xbe2a68dd1b187423 */ /* 0x000fe20000010018 */
[----:B------:R-:W-:-:S02]  /*2430*/  LOP3.LUT R23, R21, 0xff800000, RZ, 0xc0, !PT ;  /* 0xff80000015177812 */ /* 0x000fc400078ec0ff */
[----:B------:R-:W-:Y:S01]  /*2440*/  ISETP.GT.AND P4, PT, R14, -0x40800000, P3 ;  /* 0xbf8000000e00780c */ /* 0x000fe20001f84270 */
[----:B------:R-:W-:Y:S01]  /*2450*/  FFMA.FTZ R24, R27, R24, 0.19988867640495300293 ;  /* 0x3e4caf9e1b187423 */ /* 0x000fe20000010018 */
[----:B------:R-:W-:Y:S02]  /*2460*/  IADD3 R20, PT, PT, -R23, 0x40800000, RZ ;  /* 0x4080000017147810 */ /* 0x000fe40007ffe1ff */
[----:B------:R-:W-:Y:S01]  /*2470*/  IADD3 R29, PT, PT, R18, -R23, RZ ;  /* 0x80000017121d7210 */ /* 0x000fe20007ffe0ff */
[C---:B------:R-:W-:Y:S01]  /*2480*/  FFMA.FTZ R24, R27.reuse, R24, -0.25000196695327758789 ;  /* 0xbe8000421b187423 */ /* 0x040fe20000010018 */
[----:B------:R-:W-:Y:S01]  /*2490*/  SHF.L.U32 R2, R2, 0x10, RZ ;  /* 0x0000001002027819 */ /* 0x000fe200000006ff */
[----:B------:R-:W-:Y:S01]  /*24a0*/  FFMA.FTZ R20, R20, R11, -1 ;  /* 0xbf80000014147423 */ /* 0x000fe2000001000b */
[----:B------:R-:W-:Y:S01]  /*24b0*/  @P5 FSEL R12, R12, -RZ, P6 ;  /* 0x800000ff0c0c5208 */ /* 0x000fe20003000000 */
[----:B------:R-:W-:Y:S01]  /*24c0*/  FFMA.FTZ R24, R27, R24, 0.33333510160446166992 ;  /* 0x3eaaaae61b187423 */ /* 0x000fe20000010018 */
[----:B------:R-:W-:Y:S01]  /*24d0*/  I2FP.F32.S32 R23, R23 ;  /* 0x0000001700177245 */ /* 0x000fe20000201400 */
[----:B------:R-:W-:Y:S01]  /*24e0*/  FADD.FTZ R29, R29, R20 ;  /* 0x000000141d1d7221 */ /* 0x000fe20000010000 */
[----:B------:R-:W-:Y:S01]  /*24f0*/  @P2 FSETP.NEU.FTZ.AND P5, PT, R15, RZ, PT ;  /* 0x000000ff0f00220b */ /* 0x000fe20003fbd000 */
[----:B------:R-:W-:Y:S01]  /*2500*/  FFMA.FTZ R24, R27, R24, -0.5 ;  /* 0xbf0000001b187423 */ /* 0x000fe20000010018 */
[----:B------:R-:W-:Y:S01]  /*2510*/  @P0 FSEL R17, R17, -RZ, P1 ;  /* 0x800000ff11110208 */ /* 0x000fe20000800000 */
[----:B------:R-:W-:Y:S01]  /*2520*/  FFMA.FTZ R20, R29, -R10, 0.10546888411045074463 ;  /* 0x3dd800121d147423 */ /* 0x000fe2000001080a */
[----:B------:R-:W-:Y:S01]  /*2530*/  FMUL.FTZ R23, R23, 1.1920928955078125e-07 ;  /* 0x3400000017177820 */ /* 0x000fe20000410000 */
[----:B------:R-:W-:Y:S01]  /*2540*/  FMUL.FTZ R24, R27, R24 ;  /* 0x000000181b187220 */ /* 0x000fe20000410000 */
[----:B------:R-:W-:Y:S01]  /*2550*/  @P2 FSEL R19, R19, -RZ, P5 ;  /* 0x800000ff13132208 */ /* 0x000fe20002800000 */
[----:B------:R-:W-:-:S02]  /*2560*/  FFMA.FTZ R20, R29, R20, -0.13229703903198242188 ;  /* 0xbe0778e01d147423 */ /* 0x000fc40000010014 */
[----:B------:R-:W-:Y:S02]  /*2570*/  FFMA.FTZ R21, R27, R24, R27 ;  /* 0x000000181b157223 */ /* 0x000fe4000001001b */
[C---:B------:R-:W-:Y:S01]  /*2580*/  FFMA.FTZ R20, R29.reuse, R20, 0.14491446316242218018 ;  /* 0x3e1464751d147423 */ /* 0x040fe20000010014 */
[----:B------:R-:W0:Y:S03]  /*2590*/  MUFU.TANH R19, R19 ;  /* 0x0000001300137308 */ /* 0x000e260000002400 */
[----:B------:R-:W-:Y:S01]  /*25a0*/  FFMA.FTZ R22, R29, R20, -0.16641564667224884033 ;  /* 0xbe2a68dd1d167423 */ /* 0x000fe20000010014 */
[----:B------:R-:W-:-:S03]  /*25b0*/  FMUL.FTZ R20, R25, 1.1920928955078125e-07 ;  /* 0x3400000019147820 */ /* 0x000fc60000410000 */
[----:B------:R-:W-:Y:S01]  /*25c0*/  FFMA.FTZ R22, R29, R22, 0.19988867640495300293 ;  /* 0x3e4caf9e1d167423 */ /* 0x000fe20000010016 */
[----:B------:R-:W-:Y:S01]  /*25d0*/  FFMA.FTZ R21, R20, 0.69314718246459960938, R21 ;  /* 0x3f31721814157823 */ /* 0x000fe20000010015 */
[----:B------:R-:W-:Y:S02]  /*25e0*/  PRMT R20, R3, 0x7632, R20 ;  /* 0x0000763203147816 */ /* 0x000fe40000000014 */
[C---:B------:R-:W-:Y:S01]  /*25f0*/  FFMA.FTZ R24, R29.reuse, R22, -0.25000196695327758789 ;  /* 0xbe8000421d187423 */ /* 0x040fe20000010016 */
[----:B------:R-:W-:Y:S01]  /*2600*/  FMUL.FTZ R22, R2, 1.4426950216293334961 ;  /* 0x3fb8aa3b02167820 */ /* 0x000fe20000410000 */
[----:B------:R-:W-:Y:S02]  /*2610*/  @P3 MOV R3, 0x7f800000 ;  /* 0x7f80000000033802 */ /* 0x000fe40000000f00 */
[----:B------:R-:W-:Y:S01]  /*2620*/  SHF.L.U32 R20, R20, 0x10, RZ ;  /* 0x0000001014147819 */ /* 0x000fe200000006ff */
[C---:B------:R-:W-:Y:S02]  /*2630*/  FFMA.FTZ R24, R29.reuse, R24, 0.33333510160446166992 ;  /* 0x3eaaaae61d187423 */ /* 0x040fe40000010018 */
[----:B------:R-:W-:Y:S01]  /*2640*/  @P4 FFMA.FTZ R21, R14, R3, +INF ;  /* 0x7f8000000e154423 */ /* 0x000fe20000010003 */
[----:B------:R-:W1:Y:S01]  /*2650*/  MUFU.EX2 R22, R22 ;  /* 0x0000001600167308 */ /* 0x000e620000000800 */
[----:B------:R-:W-:Y:S01]  /*2660*/  FMUL.FTZ R3, R20, 1.4426950216293334961 ;  /* 0x3fb8aa3b14037820 */ /* 0x000fe20000410000 */
[----:B------:R-:W-:Y:S01]  /*2670*/  FFMA.FTZ R24, R29, R24, -0.5 ;  /* 0xbf0000001d187423 */ /* 0x000fe20000010018 */
[----:B------:R-:W-:Y:S01]  /*2680*/  ISETP.GE.U32.AND P4, PT, R18, 0x7f800000, PT ;  /* 0x7f8000001200780c */ /* 0x000fe20003f86070 */
[----:B0-----:R-:W-:-:S02]  /*2690*/  FMUL.FTZ R8, R8, R19 ;  /* 0x0000001308087220 */ /* 0x001fc40000410000 */
[C---:B------:R-:W-:Y:S01]  /*26a0*/  FMUL.FTZ R24, R29.reuse, R24 ;  /* 0x000000181d187220 */ /* 0x040fe20000410000 */
[----:B------:R-:W0:Y:S01]  /*26b0*/  MUFU.EX2 R3, R3 ;  /* 0x0000000300037308 */ /* 0x000e220000000800 */
[----:B------:R-:W-:Y:S02]  /*26c0*/  ISETP.GT.AND P6, PT, R18, -0x40800000, P4 ;  /* 0xbf8000001200780c */ /* 0x000fe400027c4270 */
[----:B------:R-:W-:Y:S01]  /*26d0*/  FFMA.FTZ R26, R29, R24, R29 ;  /* 0x000000181d1a7223 */ /* 0x000fe2000001001d */
[----:B-1----:R-:W-:-:S03]  /*26e0*/  FADD.FTZ.RZ R24, R22, 1 ;  /* 0x3f80000016187421 */ /* 0x002fc6000001c000 */
[----:B------:R-:W-:Y:S02]  /*26f0*/  FFMA.FTZ R23, R23, 0.69314718246459960938, R26 ;  /* 0x3f31721817177823 */ /* 0x000fe4000001001a */
[----:B------:R-:W-:Y:S02]  /*2700*/  @P4 MOV R25, 0x7f800000 ;  /* 0x7f80000000194802 */ /* 0x000fe40000000f00 */
[----:B------:R-:W-:Y:S01]  /*2710*/  IADD3 R15, PT, PT, R24, -0x3f400000, RZ ;  /* 0xc0c00000180f7810 */ /* 0x000fe20007ffe0ff */
[----:B0-----:R-:W-:Y:S02]  /*2720*/  FADD.FTZ.RZ R24, R3, 1 ;  /* 0x3f80000003187421 */ /* 0x001fe4000001c000 */
[----:B------:R-:W-:Y:S01]  /*2730*/  @P6 FFMA.FTZ R23, R18, R25, +INF ;  /* 0x7f80000012176423 */ /* 0x000fe20000010019 */
[----:B------:R-:W-:Y:S02]  /*2740*/  LOP3.LUT R15, R15, 0xff800000, RZ, 0xc0, !PT ;  /* 0xff8000000f0f7812 */ /* 0x000fe400078ec0ff */
[----:B------:R-:W-:-:S02]  /*2750*/  @P3 FSETP.NEU.FTZ.AND P6, PT, R14, RZ, PT ;  /* 0x000000ff0e00320b */ /* 0x000fc40003fdd000 */
[----:B------:R-:W-:Y:S02]  /*2760*/  IADD3 R25, PT, PT, R24, -0x3f400000, RZ ;  /* 0xc0c0000018197810 */ /* 0x000fe40007ffe0ff */
[----:B------:R-:W-:Y:S02]  /*2770*/  IADD3 R24, PT, PT, -R15, 0x40800000, RZ ;  /* 0x408000000f187810 */ /* 0x000fe40007ffe1ff */
[----:B------:R-:W-:Y:S02]  /*2780*/  LOP3.LUT R14, R25, 0xff800000, RZ, 0xc0, !PT ;  /* 0xff800000190e7812 */ /* 0x000fe400078ec0ff */
[----:B------:R-:W-:Y:S01]  /*2790*/  IADD3 R27, PT, PT, R22, -R15, RZ ;  /* 0x8000000f161b7210 */ /* 0x000fe20007ffe0ff */
[-C--:B------:R-:W-:Y:S01]  /*27a0*/  FFMA.FTZ R24, R24, R11.reuse, -1 ;  /* 0xbf80000018187423 */ /* 0x080fe2000001000b */
[----:B------:R-:W-:Y:S01]  /*27b0*/  IADD3 R26, PT, PT, -R14, 0x40800000, RZ ;  /* 0x408000000e1a7810 */ /* 0x000fe20007ffe1ff */
[----:B------:R-:W0:Y:S01]  /*27c0*/  MUFU.TANH R25, R12 ;  /* 0x0000000c00197308 */ /* 0x000e220000002400 */
[----:B------:R-:W-:Y:S01]  /*27d0*/  @P3 FSEL R21, R21, -RZ, P6 ;  /* 0x800000ff15153208 */ /* 0x000fe20003000000 */
[----:B------:R-:W-:Y:S01]  /*27e0*/  FADD.FTZ R27, R27, R24 ;  /* 0x000000181b1b7221 */ /* 0x000fe20000010000 */
[----:B------:R-:W-:Y:S01]  /*27f0*/  @P4 FSETP.NEU.FTZ.AND P6, PT, R18, RZ, PT ;  /* 0x000000ff1200420b */ /* 0x000fe20003fdd000 */
[----:B------:R-:W-:Y:S01]  /*2800*/  FFMA.FTZ R26, R26, R11, -1 ;  /* 0xbf8000001a1a7423 */ /* 0x000fe2000001000b */
[----:B------:R-:W-:Y:S01]  /*2810*/  IADD3 R11, PT, PT, R3, -R14, RZ ;  /* 0x8000000e030b7210 */ /* 0x000fe20007ffe0ff */
[----:B------:R-:W-:Y:S01]  /*2820*/  FFMA.FTZ R24, R27, -R10, 0.10546888411045074463 ;  /* 0x3dd800121b187423 */ /* 0x000fe2000001080a */
[----:B------:R-:W-:Y:S01]  /*2830*/  ISETP.GE.U32.AND P3, PT, R22, 0x7f800000, PT ;  /* 0x7f8000001600780c */ /* 0x000fe20003f66070 */
[----:B------:R-:W1:Y:S01]  /*2840*/  MUFU.TANH R12, R17 ;  /* 0x00000011000c7308 */ /* 0x000e620000002400 */
[----:B------:R-:W-:Y:S01]  /*2850*/  @P4 FSEL R23, R23, -RZ, P6 ;  /* 0x800000ff17174208 */ /* 0x000fe20003000000 */
[----:B------:R-:W-:Y:S01]  /*2860*/  FADD.FTZ R11, R11, R26 ;  /* 0x0000001a0b0b7221 */ /* 0x000fe20000010000 */
[----:B------:R-:W-:Y:S01]  /*2870*/  FFMA.FTZ R24, R27, R24, -0.13229703903198242188 ;  /* 0xbe0778e01b187423 */ /* 0x000fe20000010018 */
[----:B------:R-:W-:-:S02]  /*2880*/  ISETP.GE.U32.AND P4, PT, R3, 0x7f800000, PT ;  /* 0x7f8000000300780c */ /* 0x000fc40003f86070 */
[----:B------:R-:W-:Y:S01]  /*2890*/  FFMA.FTZ R10, R11, -R10, 0.10546888411045074463 ;  /* 0x3dd800120b0a7423 */ /* 0x000fe2000001080a */
[----:B------:R-:W-:Y:S01]  /*28a0*/  FFMA.FTZ R24, R27, R24, 0.14491446316242218018 ;  /* 0x3e1464751b187423 */ /* 0x000fe20000010018 */
[----:B------:R-:W-:Y:S01]  /*28b0*/  ISETP.GT.AND P6, PT, R22, -0x40800000, P3 ;  /* 0xbf8000001600780c */ /* 0x000fe20001fc4270 */
[----:B------:R-:W2:Y:S01]  /*28c0*/  MUFU.TANH R23, R23 ;  /* 0x0000001700177308 */ /* 0x000ea20000002400 */
[----:B------:R-:W-:Y:S01]  /*28d0*/  FFMA.FTZ R18, R11, R10, -0.13229703903198242188 ;  /* 0xbe0778e00b127423 */ /* 0x000fe2000001000a */
[----:B------:R-:W-:Y:S01]  /*28e0*/  FFMA.FTZ R24, R27, R24, -0.16641564667224884033 ;  /* 0xbe2a68dd1b187423 */ /* 0x000fe20000010018 */
[----:B------:R-:W-:Y:S01]  /*28f0*/  I2FP.F32.S32 R15, R15 ;  /* 0x0000000f000f7245 */ /* 0x000fe20000201400 */
[----:B0-----:R-:W-:Y:S01]  /*2900*/  FMUL.FTZ R25, R6, R25 ;  /* 0x0000001906197220 */ /* 0x001fe20000410000 */
[----:B------:R-:W-:Y:S01]  /*2910*/  FFMA.FTZ R18, R11, R18, 0.14491446316242218018 ;  /* 0x3e1464750b127423 */ /* 0x000fe20000010012 */
[----:B------:R-:W-:Y:S01]  /*2920*/  FFMA.FTZ R10, R27, R24, 0.19988867640495300293 ;  /* 0x3e4caf9e1b0a7423 */ /* 0x000fe20000010018 */
[----:B------:R-:W-:Y:S01]  /*2930*/  ISETP.GT.AND P1, PT, R3, -0x40800000, P4 ;  /* 0xbf8000000300780c */ /* 0x000fe20002724270 */
[----:B------:R0:W3:Y:S01]  /*2940*/  MUFU.TANH R24, R13 ;  /* 0x0000000d00187308 */ /* 0x0000e20000002400 */
[----:B------:R-:W-:Y:S01]  /*2950*/  FFMA.FTZ R18, R11, R18, -0.16641564667224884033 ;  /* 0xbe2a68dd0b127423 */ /* 0x000fe20000010012 */
[----:B------:R-:W-:Y:S01]  /*2960*/  FFMA.FTZ R10, R27, R10, -0.25000196695327758789 ;  /* 0xbe8000421b0a7423 */ /* 0x000fe2000001000a */
[----:B------:R-:W-:Y:S01]  /*2970*/  I2FP.F32.S32 R14, R14 ;  /* 0x0000000e000e7245 */ /* 0x000fe20000201400 */
[----:B-1----:R-:W-:Y:S01]  /*2980*/  FMUL.FTZ R5, R5, R12 ;  /* 0x0000000c05057220 */ /* 0x002fe20000410000 */
[----:B------:R-:W-:Y:S01]  /*2990*/  FFMA.FTZ R18, R11, R18, 0.19988867640495300293 ;  /* 0x3e4caf9e0b127423 */ /* 0x000fe20000010012 */
[----:B------:R-:W-:Y:S01]  /*29a0*/  FFMA.FTZ R10, R27, R10, 0.33333510160446166992 ;  /* 0x3eaaaae61b0a7423 */ /* 0x000fe2000001000a */
[----:B------:R-:W-:Y:S01]  /*29b0*/  @P3 FSETP.NEU.FTZ.AND P0, PT, R22, RZ, PT ;  /* 0x000000ff1600320b */ /* 0x000fe20003f1d000 */
[----:B------:R-:W-:Y:S01]  /*29c0*/  FMUL.FTZ R14, R14, 1.1920928955078125e-07 ;  /* 0x340000000e0e7820 */ /* 0x000fe20000410000 */
[----:B------:R-:W-:Y:S01]  /*29d0*/  FFMA.FTZ R18, R11, R18, -0.25000196695327758789 ;  /* 0xbe8000420b127423 */ /* 0x000fe20000010012 */
[----:B------:R-:W-:Y:S01]  /*29e0*/  FFMA.FTZ R10, R27, R10, -0.5 ;  /* 0xbf0000001b0a7423 */ /* 0x000fe2000001000a */
[----:B0-----:R-:W-:Y:S01]  /*29f0*/  @P3 MOV R13, 0x7f800000 ;  /* 0x7f800000000d3802 */ /* 0x001fe20000000f00 */
[----:B--2---:R-:W-:Y:S01]  /*2a00*/  FMUL.FTZ R16, R16, R23 ;  /* 0x0000001710107220 */ /* 0x004fe20000410000 */
[----:B------:R-:W-:Y:S01]  /*2a10*/  FFMA.FTZ R26, R11, R18, 0.33333510160446166992 ;  /* 0x3eaaaae60b1a7423 */ /* 0x000fe20000010012 */
[----:B------:R-:W-:Y:S01]  /*2a20*/  FMUL.FTZ R10, R27, R10 ;  /* 0x0000000a1b0a7220 */ /* 0x000fe20000410000 */
[----:B------:R-:W0:Y:S01]  /*2a30*/  MUFU.TANH R18, R21 ;  /* 0x0000001500127308 */ /* 0x000e220000002400 */
[----:B------:R-:W-:Y:S01]  /*2a40*/  F2FP.BF16.F32.PACK_AB R25, R8, R25 ;  /* 0x000000190819723e */ /* 0x000fe200000010ff */
[----:B------:R-:W-:Y:S01]  /*2a50*/  FFMA.FTZ R26, R11, R26, -0.5 ;  /* 0xbf0000000b1a7423 */ /* 0x000fe2000001001a */
[----:B------:R-:W-:Y:S01]  /*2a60*/  FFMA.FTZ R27, R27, R10, R27 ;  /* 0x0000000a1b1b7223 */ /* 0x000fe2000001001b */
[----:B------:R-:W-:Y:S01]  /*2a70*/  FMUL.FTZ R10, R15, 1.1920928955078125e-07 ;  /* 0x340000000f0a7820 */ /* 0x000fe20000410000 */
[----:B---3--:R-:W-:Y:S01]  /*2a80*/  FMUL.FTZ R24, R7, R24 ;  /* 0x0000001807187220 */ /* 0x008fe20000410000 */
[----:B------:R-:W-:-:S02]  /*2a90*/  FMUL.FTZ R26, R11, R26 ;  /* 0x0000001a0b1a7220 */ /* 0x000fc40000410000 */
[----:B------:R-:W-:Y:S01]  /*2aa0*/  FFMA.FTZ R27, R10, 0.69314718246459960938, R27 ;  /* 0x3f3172180a1b7823 */ /* 0x000fe2000001001b */
[----:B------:R-:W-:Y:S01]  /*2ab0*/  @P6 FFMA.FTZ R27, R22, R13, +INF ;  /* 0x7f800000161b6423 */ /* 0x000fe2000001000d */
[----:B------:R-:W-:Y:S01]  /*2ac0*/  FFMA.FTZ R11, R11, R26, R11 ;  /* 0x0000001a0b0b7223 */ /* 0x000fe2000001000b */
[----:B------:R-:W-:Y:S02]  /*2ad0*/  @P4 MOV R26, 0x7f800000 ;  /* 0x7f800000001a4802 */ /* 0x000fe40000000f00 */
[----:B------:R-:W-:Y:S01]  /*2ae0*/  F2FP.BF16.F32.PACK_AB R24, R5, R24 ;  /* 0x000000180518723e */ /* 0x000fe200000010ff */
[----:B------:R-:W-:Y:S01]  /*2af0*/  FFMA.FTZ R14, R14, 0.69314718246459960938, R11 ;  /* 0x3f3172180e0e7823 */ /* 0x000fe2000001000b */
[----:B------:R-:W-:Y:S01]  /*2b00*/  @P3 FSEL R27, R27, -RZ, P0 ;  /* 0x800000ff1b1b3208 */ /* 0x000fe20000000000 */
[C---:B------:R-:W-:Y:S01]  /*2b10*/  @P1 FFMA.FTZ R14, R3.reuse, R26, +INF ;  /* 0x7f800000030e1423 */ /* 0x040fe2000001001a */
[----:B------:R-:W-:Y:S01]  /*2b20*/  @P4 FSETP.NEU.FTZ.AND P0, PT, R3, RZ, PT ;  /* 0x000000ff0300420b */ /* 0x000fe20003f1d000 */
[----:B------:R-:W1:Y:S01]  /*2b30*/  LDC.64 R10, c[0x0][0x388] ;  /* 0x0000e200ff0a7b82 */ /* 0x000e620000000a00 */
[----:B0-----:R-:W-:-:S02]  /*2b40*/  FMUL.FTZ R18, R9, R18 ;  /* 0x0000001209127220 */ /* 0x001fc40000410000 */
[----:B------:R-:W-:Y:S01]  /*2b50*/  @P4 FSEL R14, R14, -RZ, P0 ;  /* 0x800000ff0e0e4208 */ /* 0x000fe20000000000 */
[----:B------:R-:W0:Y:S08]  /*2b60*/  MUFU.TANH R27, R27 ;  /* 0x0000001b001b7308 */ /* 0x000e300000002400 */
[----:B------:R-:W2:Y:S01]  /*2b70*/  MUFU.TANH R3, R14 ;  /* 0x0000000e00037308 */ /* 0x000ea20000002400 */
[----:B0-----:R-:W-:Y:S01]  /*2b80*/  FMUL.FTZ R7, R2, R27 ;  /* 0x0000001b02077220 */ /* 0x001fe20000410000 */
[----:B-1----:R-:W-:-:S04]  /*2b90*/  IMAD.WIDE.U32 R10, R0, 0x2, R10 ;  /* 0x00000002000a7825 */ /* 0x002fc800078e000a */
[----:B------:R-:W-:Y:S01]  /*2ba0*/  F2FP.BF16.F32.PACK_AB R2, R7, R18 ;  /* 0x000000120702723e */ /* 0x000fe200000010ff */
[----:B--2---:R-:W-:Y:S01]  /*2bb0*/  FMUL.FTZ R3, R20, R3 ;  /* 0x0000000314037220 */ /* 0x004fe20000410000 */
[----:B------:R-:W-:-:S04]  /*2bc0*/  IMAD.WIDE.U32 R10, R4, 0x8, R10 ;  /* 0x00000008040a7825 */ /* 0x000fc800078e000a */
[----:B------:R-:W-:Y:S01]  /*2bd0*/  F2FP.BF16.F32.PACK_AB R3, R3, R16 ;  /* 0x000000100303723e */ /* 0x000fe200000010ff */
[----:B------:R-:W-:Y:S04]  /*2be0*/  STG.E.64 desc[UR4][R10.64], R24 ;  /* 0x000000180a007986 */ /* 0x000fe8000c101b04 */
[----:B------:R-:W-:Y:S01]  /*2bf0*/  STG.E.64 desc[UR4][R10.64+0x400], R2 ;  /* 0x000400020a007986 */ /* 0x000fe2000c101b04 */
[----:B------:R-:W-:Y:S05]  /*2c00*/  EXIT ;  /* 0x000000000000794d */ /* 0x000fea0003800000 */
.L_x_4856:
        /* <DEDUP_REMOVED lines=15> */
.L_x_7271:


//--------------------- .text._ZN2at6native29vectorized_elementwise_kernelILi8EZZZNS0_61_GLOBAL__N__b29612f4_23_ActivationMishKernel_cu_9e10b42f_310011mish_kernelERNS_18TensorIteratorBaseEENKUlvE_clEvENKUlvE2_clEvEUlN3c108BFloat16EE_St5arrayIPcLm2EEEEviT0_T1_ --------------------------
	.section	.text._ZN2at6native29vectorized_elementwise_kernelILi8EZZZNS0_61_GLOBAL__N__b29612f4_23_ActivationMishKernel_cu_9e10b42f_310011mish_kernelERNS_18TensorIteratorBaseEENKUlvE_clEvENKUlvE2_clEvEUlN3c108BFloat16EE_St5arrayIPcLm2EEEEviT0_T1_,"ax",@progbits
	.align	128
        .global         _ZN2at6native29vectorized_elementwise_kernelILi8EZZZNS0_61_GLOBAL__N__b29612f4_23_ActivationMishKernel_cu_9e10b42f_310011mish_kernelERNS_18TensorIteratorBaseEENKUlvE_clEvENKUlvE2_clEvEUlN3c108BFloat16EE_St5arrayIPcLm2EEEEviT0_T1_
        .type           _ZN2at6native29vectorized_elementwise_kernelILi8EZZZNS0_61_GLOBAL__N__b29612f4_23_ActivationMishKernel_cu_9e10b42f_310011mish_kernelERNS_18TensorIteratorBaseEENKUlvE_clEvENKUlvE2_clEvEUlN3c108BFloat16EE_St5arrayIPcLm2EEEEviT0_T1_,@function
        .size           _ZN2at6native29vectorized_elementwise_kernelILi8EZZZNS0_61_GLOBAL__N__b29612f4_23_ActivationMishKernel_cu_9e10b42f_310011mish_kernelERNS_18TensorIteratorBaseEENKUlvE_clEvENKUlvE2_clEvEUlN3c108BFloat16EE_St5arrayIPcLm2EEEEviT0_T1_,(.L_x_7272 - _ZN2at6native29vectorized_elementwise_kernelILi8EZZZNS0_61_GLOBAL__N__b29612f4_23_ActivationMishKernel_cu_9e10b42f_310011mish_kernelERNS_18TensorIteratorBaseEENKUlvE_clEvENKUlvE2_clEvEUlN3c108BFloat16EE_St5arrayIPcLm2EEEEviT0_T1_)
        .other          _ZN2at6native29vectorized_elementwise_kernelILi8EZZZNS0_61_GLOBAL__N__b29612f4_23_ActivationMishKernel_cu_9e10b42f_310011mish_kernelERNS_18TensorIteratorBaseEENKUlvE_clEvENKUlvE2_clEvEUlN3c108BFloat16EE_St5arrayIPcLm2EEEEviT0_T1_,@"STO_CUDA_ENTRY STV_DEFAULT"
_ZN2at6native29vectorized_elementwise_kernelILi8EZZZNS0_61_GLOBAL__N__b29612f4_23_ActivationMishKernel_cu_9e10b42f_310011mish_kernelERNS_18TensorIteratorBaseEENKUlvE_clEvENKUlvE2_clEvEUlN3c108BFloat16EE_St5arrayIPcLm2EEEEviT0_T1_:
.text._ZN2at6native29vectorized_elementwise_kernelILi8EZZZNS0_61_GLOBAL__N__b29612f4_23_ActivationMishKernel_cu_9e10b42f_310011mish_kernelERNS_18TensorIteratorBaseEENKUlvE_clEvENKUlvE2_clEvEUlN3c108BFloat16EE_St5arrayIPcLm2EEEEviT0_T1_:
[----:B------:R-:W-:Y:S01]  /*0000*/  LDC R1, c[0x0][0x37c] ;  /* 0x0000df00ff017b82 */ /* 0x000fe20000000800 */
[----:B------:R-:W-:Y:S05]  /*0010*/  EXIT ;  /* 0x000000000000794d */ /* 0x000fea0003800000 */
.L_x_4857:
        /* <DEDUP_REMOVED lines=14> */
.L_x_7272:


//--------------------- .text._ZN2at6native18elementwise_kernelILi128ELi4EZNS0_15gpu_kernel_implIZZZNS0_61_GLOBAL__N__b29612f4_23_ActivationMishKernel_cu_9e10b42f_310011mish_kernelERNS_18TensorIteratorBaseEENKUlvE_clEvENKUlvE1_clEvEUlN3c104HalfEE_EEvS5_RKT_EUliE_EEviT1_ --------------------------
	.section	.text._ZN2at6native18elementwise_kernelILi128ELi4EZNS0_15gpu_kernel_implIZZZNS0_61_GLOBAL__N__b29612f4_23_ActivationMishKernel_cu_9e10b42f_310011mish_kernelERNS_18TensorIteratorBaseEENKUlvE_clEvENKUlvE1_clEvEUlN3c104HalfEE_EEvS5_RKT_EUliE_EEviT1_,"ax",@progbits
	.align	128
        .global         _ZN2at6native18elementwise_kernelILi128ELi4EZNS0_15gpu_kernel_implIZZZNS0_61_GLOBAL__N__b29612f4_23_ActivationMishKernel_cu_9e10b42f_310011mish_kernelERNS_18TensorIteratorBaseEENKUlvE_clEvENKUlvE1_clEvEUlN3c104HalfEE_EEvS5_RKT_EUliE_EEviT1_
        .type           _ZN2at6native18elementwise_kernelILi128ELi4EZNS0_15gpu_kernel_implIZZZNS0_61_GLOBAL__N__b29612f4_23_ActivationMishKernel_cu_9e10b42f_310011mish_kernelERNS_18TensorIteratorBaseEENKUlvE_clEvENKUlvE1_clEvEUlN3c104HalfEE_EEvS5_RKT_EUliE_EEviT1_,@function
        .size           _ZN2at6native18elementwise_kernelILi128ELi4EZNS0_15gpu_kernel_implIZZZNS0_61_GLOBAL__N__b29612f4_23_ActivationMishKernel_cu_9e10b42f_310011mish_kernelERNS_18TensorIteratorBaseEENKUlvE_clEvENKUlvE1_clEvEUlN3c104HalfEE_EEvS5_RKT_EUliE_EEviT1_,(.L_x_7273 - _ZN2at6native18elementwise_kernelILi128ELi4EZNS0_15gpu_kernel_implIZZZNS0_61_GLOBAL__N__b29612f4_23_ActivationMishKernel_cu_9e10b42f_310011mish_kernelERNS_18TensorIteratorBaseEENKUlvE_clEvENKUlvE1_clEvEUlN3c104HalfEE_EEvS5_RKT_EUliE_EEviT1_)
        .other          _ZN2at6native18elementwise_kernelILi128ELi4EZNS0_15gpu_kernel_implIZZZNS0_61_GLOBAL__N__b29612f4_23_ActivationMishKernel_cu_9e10b42f_310011mish_kernelERNS_18TensorIteratorBaseEENKUlvE_clEvENKUlvE1_clEvEUlN3c104HalfEE_EEvS5_RKT_EUliE_EEviT1_,@"STO_CUDA_ENTRY STV_DEFAULT"
_ZN2at6native18elementwise_kernelILi128ELi4EZNS0_15gpu_kernel_implIZZZNS0_61_GLOBAL__N__b29612f4_23_ActivationMishKernel_cu_9e10b42f_310011mish_kernelERNS_18TensorIteratorBaseEENKUlvE_clEvENKUlvE1_clEvEUlN3c104HalfEE_EEvS5_RKT_EUliE_EEviT1_:
.text._ZN2at6native18elementwise_kernelILi128ELi4EZNS0_15gpu_kernel_implIZZZNS0_61_GLOBAL__N__b29612f4_23_ActivationMishKernel_cu_9e10b42f_310011mish_kernelERNS_18TensorIteratorBaseEENKUlvE_clEvENKUlvE1_clEvEUlN3c104HalfEE_EEvS5_RKT_EUliE_EEviT1_:
        /* <DEDUP_REMOVED lines=319> */
.L_x_4860:
        /* <DEDUP_REMOVED lines=18> */
.L_x_4864:
[----:B------:R-:W2:Y:S02]  /*1510*/  LDG.E.U8 R2, desc[UR36][R2.64] ;  /* 0x0000002402027981 */ /* 0x000ea4000c1e1100 */
[----:B--2---:R-:W-:-:S04]  /*1520*/  I2FP.F32.U32 R0, R2 ;  /* 0x0000000200007245 */ /* 0x004fc80000201000 */
[----:B------:R-:W-:Y:S01]  /*1530*/  F2FP.F16.F32.PACK_AB R0, RZ, R0 ;  /* 0x00000000ff00723e */ /* 0x000fe200000000ff */
[----:B------:R-:W-:Y:S06]  /*1540*/  BRA `(.L_x_4866) ;  /* 0x0000000c009c7947 */ /* 0x000fec0003800000 */
.L_x_4863:
        /* <DEDUP_REMOVED lines=10> */
.L_x_4868:
[----:B------:R-:W2:Y:S02]  /*15f0*/  LDG.E R2, desc[UR36][R2.64] ;  /* 0x0000002402027981 */ /* 0x000ea4000c1e1900 */
[----:B--2---:R-:W-:-:S04]  /*1600*/  I2FP.F32.S32 R0, R2 ;  /* 0x0000000200007245 */ /* 0x004fc80000201400 */
[----:B------:R-:W-:Y:S01]  /*1610*/  F2FP.F16.F32.PACK_AB R0, RZ, R0 ;  /* 0x00000000ff00723e */ /* 0x000fe200000000ff */
[----:B------:R-:W-:Y:S06]  /*1620*/  BRA `(.L_x_4866) ;  /* 0x0000000c00647947 */ /* 0x000fec0003800000 */
.L_x_4867:
[----:B------:R-:W2:Y:S02]  /*1630*/  LDG.E.U16 R2, desc[UR36][R2.64] ;  /* 0x0000002402027981 */ /* 0x000ea4000c1e1500 */
[----:B--2---:R-:W0:Y:S02]  /*1640*/  I2F.S16 R0, R2 ;  /* 0x0000000200007306 */ /* 0x004e240000101400 */
[----:B0-----:R-:W-:Y:S01]  /*1650*/  F2FP.F16.F32.PACK_AB R0, RZ, R0 ;  /* 0x00000000ff00723e */ /* 0x001fe200000000ff */
[----:B------:R-:W-:Y:S06]  /*1660*/  BRA `(.L_x_4866) ;  /* 0x0000000c00547947 */ /* 0x000fec0003800000 */
.L_x_4862:
        /* <DEDUP_REMOVED lines=9> */
.L_x_4870:
[----:B------:R0:W5:Y:S01]  /*1700*/  LDG.E.U16 R0, desc[UR36][R2.64] ;  /* 0x0000002402007981 */ /* 0x000162000c1e1500 */
[----:B------:R-:W-:Y:S05]  /*1710*/  BRA `(.L_x_4866) ;  /* 0x0000000c00287947 */ /* 0x000fea0003800000 */
.L_x_4869:
        /* <DEDUP_REMOVED lines=9> */
.L_x_4872:
[----:B------:R1:W5:Y:S01]  /*17b0*/  LDG.E.U16 R0, desc[UR36][R2.64] ;  /* 0x0000002402007981 */ /* 0x000362000c1e1500 */
[----:B------:R-:W-:Y:S05]  /*17c0*/  BRA `(.L_x_4866) ;  /* 0x0000000800fc7947 */ /* 0x000fea0003800000 */
.L_x_4871:
        /* <DEDUP_REMOVED lines=12> */
.L_x_4861:
        /* <DEDUP_REMOVED lines=13> */
.L_x_4875:
        /* <DEDUP_REMOVED lines=12> */
.L_x_4874:
        /* <DEDUP_REMOVED lines=27> */
.L_x_4877:
        /* <DEDUP_REMOVED lines=13> */
.L_x_4876:
[----:B------:R-:W2:Y:S02]  /*1ca0*/  LDG.E.U16 R0, desc[UR36][R2.64] ;  /* 0x0000002402007981 */ /* 0x000ea4000c1e1500 */
[----:B--2---:R-:W-:-:S04]  /*1cb0*/  SHF.L.U32 R0, R0, 0x10, RZ ;  /* 0x0000001000007819 */ /* 0x004fc800000006ff */
[----:B------:R-:W-:Y:S01]  /*1cc0*/  F2FP.F16.F32.PACK_AB R0, RZ, R0 ;  /* 0x00000000ff00723e */ /* 0x000fe200000000ff */
[----:B------:R-:W-:Y:S06]  /*1cd0*/  BRA `(.L_x_4866) ;  /* 0x0000000400b87947 */ /* 0x000fec0003800000 */
.L_x_4873:
        /* <DEDUP_REMOVED lines=12> */
.L_x_4880:
        /* <DEDUP_REMOVED lines=21> */
.L_x_4884:
[----:B------:R-:W-:Y:S05]  /*1ef0*/  BSYNC.RECONVERGENT B1 ;  /* 0x0000000000017941 */ /* 0x000fea0003800200 */
.L_x_4883:
[----:B------:R-:W-:Y:S01]  /*1f00*/  IMAD.SHL.U32 R0, R0, 0x100000, RZ ;  /* 0x0010000000007824 */ /* 0x000fe200078e00ff */
[----:B------:R-:W-:-:S04]  /*1f10*/  LEA R2, R2, 0x3b800000, 0x17 ;  /* 0x3b80000002027811 */ /* 0x000fc800078eb8ff */
[----:B------:R-:W-:-:S07]  /*1f20*/  LOP3.LUT R0, R2, R0, R7, 0xfe, !PT ;  /* 0x0000000002007212 */ /* 0x000fce00078efe07 */
.L_x_4882:
[----:B------:R-:W-:Y:S05]  /*1f30*/  BSYNC.RECONVERGENT B0 ;  /* 0x0000000000007941 */ /* 0x000fea0003800200 */
.L_x_4881:
[----:B------:R-:W-:Y:S01]  /*1f40*/  F2FP.F16.F32.PACK_AB R0, RZ, R0 ;  /* 0x00000000ff00723e */ /* 0x000fe200000000ff */
[----:B------:R-:W-:Y:S06]  /*1f50*/  BRA `(.L_x_4866) ;  /* 0x0000000400187947 */ /* 0x000fec0003800000 */
.L_x_4879:
        /* <DEDUP_REMOVED lines=21> */
.L_x_4888:
[----:B------:R-:W-:Y:S05]  /*20b0*/  BSYNC.RECONVERGENT B1 ;  /* 0x0000000000017941 */ /* 0x000fea0003800200 */
.L_x_4887:
[----:B------:R-:W-:Y:S01]  /*20c0*/  IMAD.SHL.U32 R0, R0, 0x200000, RZ ;  /* 0x0020000000007824 */ /* 0x000fe200078e00ff */
[----:B------:R-:W-:-:S04]  /*20d0*/  LEA R2, R2, 0x37800000, 0x17 ;  /* 0x3780000002027811 */ /* 0x000fc800078eb8ff */
[----:B------:R-:W-:-:S07]  /*20e0*/  LOP3.LUT R0, R2, R0, R7, 0xfe, !PT ;  /* 0x0000000002007212 */ /* 0x000fce00078efe07 */
.L_x_4886:
[----:B------:R-:W-:Y:S05]  /*20f0*/  BSYNC.RECONVERGENT B0 ;  /* 0x0000000000007941 */ /* 0x000fea0003800200 */
.L_x_4885:
[----:B------:R-:W-:Y:S01]  /*2100*/  F2FP.F16.F32.PACK_AB R0, RZ, R0 ;  /* 0x00000000ff00723e */ /* 0x000fe200000000ff */
[----:B------:R-:W-:Y:S06]  /*2110*/  BRA `(.L_x_4866) ;  /* 0x0000000000a87947 */ /* 0x000fec0003800000 */
.L_x_4878:
[----:B------:R-:W-:-:S09]  /*2120*/  UISETP.NE.AND UP0, UPT, UR4, 0x1c, UPT ;  /* 0x0000001c0400788c */ /* 0x000fd2000bf05270 */
[----:B------:R-:W-:Y:S05]  /*2130*/  BRA.U !UP0, `(.L_x_4889) ;  /* 0x0000000108947547 */ /* 0x000fea000b800000 */
[----:B------:R-:W-:-:S09]  /*2140*/  UISETP.NE.AND UP0, UPT, UR4, 0x1d, UPT ;  /* 0x0000001d0400788c */ /* 0x000fd2000bf05270 */
[----:B------:R-:W-:Y:S05]  /*2150*/  BRA.U !UP0, `(.L_x_4890) ;  /* 0x00000001087c7547 */ /* 0x000fea000b800000 */
[----:B------:R-:W-:-:S09]  /*2160*/  UISETP.NE.AND UP0, UPT, UR4, 0x2c, UPT ;  /* 0x0000002c0400788c */ /* 0x000fd2000bf05270 */
[----:B------:R-:W-:Y:S05]  /*2170*/  BRA.U !UP0, `(.L_x_4891) ;  /* 0x0000000108487547 */ /* 0x000fea000b800000 */
.L_x_4865:
        /* <DEDUP_REMOVED lines=16> */
.L_x_4892:
[----:B------:R-:W-:Y:S01]  /*2280*/  PRMT R0, RZ, 0x7610, R0 ;  /* 0x00007610ff007816 */ /* 0x000fe20000000000 */
[----:B------:R-:W-:Y:S06]  /*2290*/  BRA `(.L_x_4866) ;  /* 0x0000000000487947 */ /* 0x000fec0003800000 */
.L_x_4891:
        /* <DEDUP_REMOVED lines=8> */
.L_x_4894:
[----:B------:R-:W-:Y:S05]  /*2320*/  BSYNC.RECONVERGENT B0 ;  /* 0x0000000000007941 */ /* 0x000fea0003800200 */
.L_x_4893:
[----:B------:R-:W-:Y:S01]  /*2330*/  F2FP.F16.F32.PACK_AB R0, RZ, R0 ;  /* 0x00000000ff00723e */ /* 0x000fe200000000ff */
[----:B------:R-:W-:Y:S06]  /*2340*/  BRA `(.L_x_4866) ;  /* 0x00000000001c7947 */ /* 0x000fec0003800000 */
.L_x_4890:
[----:B------:R-:W2:Y:S02]  /*2350*/  LDG.E.64 R2, desc[UR36][R2.64] ;  /* 0x0000002402027981 */ /* 0x000ea4000c1e1b00 */
[----:B--2---:R-:W0:Y:S02]  /*2360*/  I2F.U64 R0, R2 ;  /* 0x0000000200007312 */ /* 0x004e240000301000 */
[----:B0-----:R-:W-:Y:S01]  /*2370*/  F2FP.F16.F32.PACK_AB R0, RZ, R0 ;  /* 0x00000000ff00723e */ /* 0x001fe200000000ff */
[----:B------:R-:W-:Y:S06]  /*2380*/  BRA `(.L_x_4866) ;  /* 0x00000000000c7947 */ /* 0x000fec0003800000 */
.L_x_4889:
[----:B------:R-:W2:Y:S02]  /*2390*/  LDG.E R2, desc[UR36][R2.64] ;  /* 0x0000002402027981 */ /* 0x000ea4000c1e1900 */
[----:B--2---:R-:W-:-:S04]  /*23a0*/  I2FP.F32.U32 R0, R2 ;  /* 0x0000000200007245 */ /* 0x004fc80000201000 */
[----:B------:R-:W-:-:S07]  /*23b0*/  F2FP.F16.F32.PACK_AB R0, RZ, R0 ;  /* 0x00000000ff00723e */ /* 0x000fce00000000ff */
.L_x_4866:
[----:B-----5:R-:W-:Y:S01]  /*23c0*/  HADD2.F32 R0, -RZ, R0.H0_H0 ;  /* 0x20000000ff007230 */ /* 0x020fe20000004100 */
[----:B------:R-:W-:Y:S01]  /*23d0*/  MOV R6, 0x3e800000 ;  /* 0x3e80000000067802 */ /* 0x000fe20000000f00 */
[----:B------:R-:W-:Y:S01]  /*23e0*/  IMAD.MOV.U32 R7, RZ, RZ, 0x3d39bf78 ;  /* 0x3d39bf78ff077424 */ /* 0x000fe200078e00ff */
[----:B------:R-:W2:Y:S02]  /*23f0*/  LDCU.64 UR6, c[0x0][0x580] ;  /* 0x0000b000ff0677ac */ /* 0x000ea40008000a00 */
[----:B01----:R-:W-:Y:S01]  /*2400*/  FMUL.FTZ R2, R0, 1.4426950216293334961 ;  /* 0x3fb8aa3b00027820 */ /* 0x003fe20000410000 */
        /* <DEDUP_REMOVED lines=10> */
[----:B------:R-:W-:Y:S02]  /*24b0*/  I2FP.F32.S32 R3, R3 ;  /* 0x0000000300037245 */ /* 0x000fe40000201400 */
[----:B------:R-:W-:Y:S01]  /*24c0*/  @P0 MOV R2, 0x7f800000 ;  /* 0x7f80000000020802 */ /* 0x000fe20000000f00 */
        /* <DEDUP_REMOVED lines=17> */
[----:B--2---:R-:W-:Y:S02]  /*25e0*/  IADD3 R2, P0, PT, R16, UR6, RZ ;  /* 0x0000000610027c10 */ /* 0x004fe4000ff1e0ff */
[----:B------:R-:W0:Y:S02]  /*25f0*/  MUFU.TANH R3, R4 ;  /* 0x0000000400037308 */ /* 0x000e240000002400 */
[----:B0-----:R-:W-:Y:S01]  /*2600*/  FMUL.FTZ R0, R0, R3 ;  /* 0x0000000300007220 */ /* 0x001fe20000410000 */
[----:B------:R-:W-:-:S04]  /*2610*/  IMAD.X R3, RZ, RZ, UR7, P0 ;  /* 0x00000007ff037e24 */ /* 0x000fc800080e06ff */
        /* <DEDUP_REMOVED lines=14> */
.L_x_4898:
[----:B------:R-:W-:-:S06]  /*2700*/  HADD2.F32 R5, -RZ, R0.H0_H0 ;  /* 0x20000000ff057230 */ /* 0x000fcc0000004100 */
[----:B------:R-:W0:Y:S02]  /*2710*/  F2I.S64.TRUNC R4, R5 ;  /* 0x0000000500047311 */ /* 0x000e24000020d900 */
[----:B0-----:R3:W-:Y:S01]  /*2720*/  STG.E.U8 desc[UR36][R2.64], R4 ;  /* 0x0000000402007986 */ /* 0x0017e2000c101124 */
[----:B------:R-:W-:Y:S05]  /*2730*/  BRA `(.L_x_4900) ;  /* 0x0000000c00707947 */ /* 0x000fea0003800000 */
.L_x_4897:
        /* <DEDUP_REMOVED lines=10> */
.L_x_4902:
[----:B------:R-:W-:-:S04]  /*27e0*/  HADD2.F32 R0, -RZ, R0.H0_H0 ;  /* 0x20000000ff007230 */ /* 0x000fc80000004100 */
[----:B------:R-:W0:Y:S02]  /*27f0*/  F2I.FTZ.TRUNC.NTZ R5, R0 ;  /* 0x0000000000057305 */ /* 0x000e24000021f100 */
[----:B0-----:R1:W-:Y:S01]  /*2800*/  STG.E desc[UR36][R2.64], R5 ;  /* 0x0000000502007986 */ /* 0x0013e2000c101924 */
[----:B------:R-:W-:Y:S05]  /*2810*/  BRA `(.L_x_4900) ;  /* 0x0000000c00387947 */ /* 0x000fea0003800000 */
.L_x_4901:
[----:B------:R-:W-:-:S04]  /*2820*/  HADD2.F32 R0, -RZ, R0.H0_H0 ;  /* 0x20000000ff007230 */ /* 0x000fc80000004100 */
[----:B------:R-:W0:Y:S02]  /*2830*/  F2I.FTZ.TRUNC.NTZ R5, R0 ;  /* 0x0000000000057305 */ /* 0x000e24000021f100 */
[----:B0-----:R2:W-:Y:S01]  /*2840*/  STG.E.U16 desc[UR36][R2.64], R5 ;  /* 0x0000000502007986 */ /* 0x0015e2000c101524 */
[----:B------:R-:W-:Y:S05]  /*2850*/  BRA `(.L_x_4900) ;  /* 0x0000000c00287947 */ /* 0x000fea0003800000 */
.L_x_4896:
        /* <DEDUP_REMOVED lines=9> */
.L_x_4904:
[----:B------:R0:W-:Y:S01]  /*28f0*/  STG.E.U16 desc[UR36][R2.64], R0 ;  /* 0x0000000002007986 */ /* 0x0001e2000c101524 */
[----:B------:R-:W-:Y:S05]  /*2900*/  BRA `(.L_x_4900) ;  /* 0x0000000800fc7947 */ /* 0x000fea0003800000 */
.L_x_4903:
        /* <DEDUP_REMOVED lines=10> */
.L_x_4906:
[----:B------:R-:W-:-:S05]  /*29b0*/  HADD2.F32 R0, -RZ, R0.H0_H0 ;  /* 0x20000000ff007230 */ /* 0x000fca0000004100 */
[----:B------:R-:W-:-:S04]  /*29c0*/  F2FP.F16.F32.PACK_AB R0, RZ, R0 ;  /* 0x00000000ff00723e */ /* 0x000fc800000000ff */
[----:B------:R-:W-:-:S05]  /*29d0*/  PRMT R0, R0, 0x5410, RZ ;  /* 0x0000541000007816 */ /* 0x000fca00000000ff */
[----:B------:R0:W-:Y:S01]  /*29e0*/  STG.E desc[UR36][R2.64], R0 ;  /* 0x0000000002007986 */ /* 0x0001e2000c101924 */
[----:B------:R-:W-:Y:S05]  /*29f0*/  BRA `(.L_x_4900) ;  /* 0x0000000800c07947 */ /* 0x000fea0003800000 */
.L_x_4905:
[----:B------:R-:W-:-:S05]  /*2a00*/  HADD2.F32 R4, -RZ, R0.H0_H0 ;  /* 0x20000000ff047230 */ /* 0x000fca0000004100 */
[----:B------:R-:W-:-:S06]  /*2a10*/  FMUL.FTZ R4, R4, 1 ;  /* 0x3f80000004047820 */ /* 0x000fcc0000410000 */
[----:B------:R-:W0:Y:S02]  /*2a20*/  F2F.F64.F32 R4, R4 ;  /* 0x0000000400047310 */ /* 0x000e240000201800 */
[----:B0-----:R0:W-:Y:S01]  /*2a30*/  STG.E.64 desc[UR36][R2.64], R4 ;  /* 0x0000000402007986 */ /* 0x0011e2000c101b24 */
[----:B------:R-:W-:Y:S05]  /*2a40*/  BRA `(.L_x_4900) ;  /* 0x0000000800ac7947 */ /* 0x000fea0003800000 */
.L_x_4895:
        /* <DEDUP_REMOVED lines=13> */
.L_x_4909:
[----:B------:R-:W-:Y:S01]  /*2b20*/  HADD2.F32 R0, -RZ, R0.H0_H0 ;  /* 0x20000000ff007230 */ /* 0x000fe20000004100 */
[----:B------:R-:W-:-:S04]  /*2b30*/  CS2R R6, SRZ ;  /* 0x0000000000067805 */ /* 0x000fc8000001ff00 */
[----:B------:R-:W-:-:S04]  /*2b40*/  FMUL.FTZ R0, R0, 1 ;  /* 0x3f80000000007820 */ /* 0x000fc80000410000 */
[----:B------:R-:W0:Y:S02]  /*2b50*/  F2F.F64.F32 R4, R0 ;  /* 0x0000000000047310 */ /* 0x000e240000201800 */
[----:B0-----:R0:W-:Y:S01]  /*2b60*/  STG.E.128 desc[UR36][R2.64], R4 ;  /* 0x0000000402007986 */ /* 0x0011e2000c101d24 */
[----:B------:R-:W-:Y:S05]  /*2b70*/  BRA `(.L_x_4900) ;  /* 0x0000000800607947 */ /* 0x000fea0003800000 */
.L_x_4908:
        /* <DEDUP_REMOVED lines=8> */
[----:B------:R-:W-:-:S03]  /*2c00*/  HFMA2 R0, -RZ, RZ, 0, 7.569789886474609375e-06 ;  /* 0x0000007fff007431 */ /* 0x000fc600000001ff */
        /* <DEDUP_REMOVED lines=10> */
.L_x_4913:
[----:B------:R-:W-:Y:S05]  /*2cb0*/  BSYNC.RECONVERGENT B0 ;  /* 0x0000000000007941 */ /* 0x000fea0003800200 */
.L_x_4912:
[----:B------:R-:W-:-:S05]  /*2cc0*/  LOP3.LUT R5, R0, 0x80, R5, 0xf8, !PT ;  /* 0x0000008000057812 */ /* 0x000fca00078ef805 */
[----:B------:R0:W-:Y:S01]  /*2cd0*/  STG.E.U8 desc[UR36][R2.64], R5 ;  /* 0x0000000502007986 */ /* 0x0001e2000c101124 */
[----:B------:R-:W-:Y:S05]  /*2ce0*/  BRA `(.L_x_4900) ;  /* 0x0000000800047947 */ /* 0x000fea0003800000 */
.L_x_4911:
        /* <DEDUP_REMOVED lines=15> */
.L_x_4915:
[----:B------:R-:W-:Y:S05]  /*2de0*/  BSYNC.RECONVERGENT B0 ;  /* 0x0000000000007941 */ /* 0x000fea0003800200 */
.L_x_4914:
[----:B------:R-:W-:-:S05]  /*2df0*/  LOP3.LUT R5, R0, 0x80, R5, 0xf8, !PT ;  /* 0x0000008000057812 */ /* 0x000fca00078ef805 */
[----:B------:R0:W-:Y:S01]  /*2e00*/  STG.E.U8 desc[UR36][R2.64], R5 ;  /* 0x0000000502007986 */ /* 0x0001e2000c101124 */
[----:B------:R-:W-:Y:S05]  /*2e10*/  BRA `(.L_x_4900) ;  /* 0x0000000400b87947 */ /* 0x000fea0003800000 */
.L_x_4910:
[----:B------:R-:W-:-:S05]  /*2e20*/  HADD2.F32 R0, -RZ, R0.H0_H0 ;  /* 0x20000000ff007230 */ /* 0x000fca0000004100 */
[----:B------:R-:W-:-:S05]  /*2e30*/  F2FP.BF16.F32.PACK_AB R0, RZ, R0 ;  /* 0x00000000ff00723e */ /* 0x000fca00000010ff */
[----:B------:R0:W-:Y:S01]  /*2e40*/  STG.E.U16 desc[UR36][R2.64], R0 ;  /* 0x0000000002007986 */ /* 0x0001e2000c101524 */
[----:B------:R-:W-:Y:S05]  /*2e50*/  BRA `(.L_x_4900) ;  /* 0x0000000400a87947 */ /* 0x000fea0003800000 */
.L_x_4907:
        /* <DEDUP_REMOVED lines=12> */
.L_x_4918:
        /* <DEDUP_REMOVED lines=13> */
.L_x_4921:
[----:B------:R-:W-:-:S04]  /*2ff0*/  SHF.R.U32.HI R0, RZ, 0x14, R5 ;  /* 0x00000014ff007819 */ /* 0x000fc80000011605 */
[----:B------:R-:W-:-:S04]  /*3000*/  LOP3.LUT R0, R0, 0x1, RZ, 0xc0, !PT ;  /* 0x0000000100007812 */ /* 0x000fc800078ec0ff */
[----:B------:R-:W-:-:S04]  /*3010*/  IADD3 R0, PT, PT, R5, 0x487ffff, R0 ;  /* 0x0487ffff05007810 */ /* 0x000fc80007ffe000 */
[----:B------:R-:W-:-:S04]  /*3020*/  SHF.R.U32.HI R0, RZ, 0x14, R0 ;  /* 0x00000014ff007819 */ /* 0x000fc80000011600 */
[----:B------:R-:W-:-:S07]  /*3030*/  LOP3.LUT R4, R0, 0xff, RZ, 0xc0, !PT ;  /* 0x000000ff00047812 */ /* 0x000fce00078ec0ff */
.L_x_4922:
[----:B------:R-:W-:-:S04]  /*3040*/  SHF.R.U32.HI R5, RZ, 0x18, R5 ;  /* 0x00000018ff057819 */ /* 0x000fc80000011605 */
[----:B------:R-:W-:-:S04]  /*3050*/  LOP3.LUT R4, R4, 0x80, R5, 0xf8, !PT ;  /* 0x0000008004047812 */ /* 0x000fc800078ef805 */
[----:B------:R-:W-:-:S07]  /*3060*/  PRMT R0, R4, 0x7610, R0 ;  /* 0x0000761004007816 */ /* 0x000fce0000000000 */
.L_x_4920:
[----:B------:R-:W-:Y:S05]  /*3070*/  BSYNC.RECONVERGENT B0 ;  /* 0x0000000000007941 */ /* 0x000fea0003800200 */
.L_x_4919:
[----:B------:R0:W-:Y:S01]  /*3080*/  STG.E.U8 desc[UR36][R2.64], R0 ;  /* 0x0000000002007986 */ /* 0x0001e2000c101124 */
[----:B------:R-:W-:Y:S05]  /*3090*/  BRA `(.L_x_4900) ;  /* 0x0000000400187947 */ /* 0x000fea0003800000 */
.L_x_4917:
[----:B------:R-:W-:Y:S01]  /*30a0*/  HADD2.F32 R5, -RZ, R0.H0_H0 ;  /* 0x20000000ff057230 */ /* 0x000fe20000004100 */
[----:B------:R-:W-:Y:S01]  /*30b0*/  BSSY.RECONVERGENT B0, `(.L_x_4923) ;  /* 0x0000014000007945 */ /* 0x000fe20003800200 */
[----:B------:R-:W-:-:S03]  /*30c0*/  MOV R0, 0x80 ;  /* 0x0000008000007802 */ /* 0x000fc60000000f00 */
        /* <DEDUP_REMOVED lines=10> */
.L_x_4925:
[----:B------:R-:W-:-:S04]  /*3170*/  SHF.R.U32.HI R0, RZ, 0x15, R5 ;  /* 0x00000015ff007819 */ /* 0x000fc80000011605 */
[----:B------:R-:W-:-:S04]  /*3180*/  LOP3.LUT R0, R0, 0x1, RZ, 0xc0, !PT ;  /* 0x0000000100007812 */ /* 0x000fc800078ec0ff */
[----:B------:R-:W-:-:S04]  /*3190*/  IADD3 R0, PT, PT, R5, 0x88fffff, R0 ;  /* 0x088fffff05007810 */ /* 0x000fc80007ffe000 */
[----:B------:R-:W-:-:S04]  /*31a0*/  SHF.R.U32.HI R0, RZ, 0x15, R0 ;  /* 0x00000015ff007819 */ /* 0x000fc80000011600 */
[----:B------:R-:W-:-:S07]  /*31b0*/  LOP3.LUT R4, R0, 0xff, RZ, 0xc0, !PT ;  /* 0x000000ff00047812 */ /* 0x000fce00078ec0ff */
.L_x_4926:
[----:B------:R-:W-:-:S04]  /*31c0*/  SHF.R.U32.HI R5, RZ, 0x18, R5 ;  /* 0x00000018ff057819 */ /* 0x000fc80000011605 */
[----:B------:R-:W-:-:S04]  /*31d0*/  LOP3.LUT R4, R4, 0x80, R5, 0xf8, !PT ;  /* 0x0000008004047812 */ /* 0x000fc800078ef805 */
[----:B------:R-:W-:-:S07]  /*31e0*/  PRMT R0, R4, 0x7610, R0 ;  /* 0x0000761004007816 */ /* 0x000fce0000000000 */
.L_x_4924:
[----:B------:R-:W-:Y:S05]  /*31f0*/  BSYNC.RECONVERGENT B0 ;  /* 0x0000000000007941 */ /* 0x000fea0003800200 */
.L_x_4923:
[----:B------:R0:W-:Y:S01]  /*3200*/  STG.E.U8 desc[UR36][R2.64], R0 ;  /* 0x0000000002007986 */ /* 0x0001e2000c101124 */
[----:B------:R-:W-:Y:S05]  /*3210*/  BRA `(.L_x_4900) ;  /* 0x0000000000b87947 */ /* 0x000fea0003800000 */
.L_x_4916:
[----:B------:R-:W-:-:S09]  /*3220*/  UISETP.NE.AND UP0, UPT, UR4, 0x1c, UPT ;  /* 0x0000001c0400788c */ /* 0x000fd2000bf05270 */
[----:B------:R-:W-:Y:S05]  /*3230*/  BRA.U !UP0, `(.L_x_4927) ;  /* 0x0000000108a47547 */ /* 0x000fea000b800000 */
[----:B------:R-:W-:-:S09]  /*3240*/  UISETP.NE.AND UP0, UPT, UR4, 0x1d, UPT ;  /* 0x0000001d0400788c */ /* 0x000fd2000bf05270 */
[----:B------:R-:W-:Y:S05]  /*3250*/  BRA.U !UP0, `(.L_x_4928) ;  /* 0x00000001088c7547 */ /* 0x000fea000b800000 */
[----:B------:R-:W-:-:S09]  /*3260*/  UISETP.NE.AND UP0, UPT, UR4, 0x2c, UPT ;  /* 0x0000002c0400788c */ /* 0x000fd2000bf05270 */
[----:B------:R-:W-:Y:S05]  /*3270*/  BRA.U !UP0, `(.L_x_4929) ;  /* 0x0000000108447547 */ /* 0x000fea000b800000 */
.L_x_4899:
        /* <DEDUP_REMOVED lines=16> */
.L_x_4930:
[----:B------:R-:W-:Y:S05]  /*3380*/  BRA `(.L_x_4900) ;  /* 0x00000000005c7947 */ /* 0x000fea0003800000 */
.L_x_4929:
        /* <DEDUP_REMOVED lines=16> */
.L_x_4928:
[----:B------:R-:W-:-:S06]  /*3490*/  HADD2.F32 R4, -RZ, R0.H0_H0 ;  /* 0x20000000ff047230 */ /* 0x000fcc0000004100 */
[----:B------:R-:W0:Y:S02]  /*34a0*/  F2I.U64.TRUNC R4, R4 ;  /* 0x0000000400047311 */ /* 0x000e24000020d800 */
[----:B0-----:R0:W-:Y:S01]  /*34b0*/  STG.E.64 desc[UR36][R2.64], R4 ;  /* 0x0000000402007986 */ /* 0x0011e2000c101b24 */
[----:B------:R-:W-:Y:S05]  /*34c0*/  BRA `(.L_x_4900) ;  /* 0x00000000000c7947 */ /* 0x000fea0003800000 */
.L_x_4927:
[----:B------:R-:W-:-:S04]  /*34d0*/  HADD2.F32 R0, -RZ, R0.H0_H0 ;  /* 0x20000000ff007230 */ /* 0x000fc80000004100 */
[----:B------:R-:W0:Y:S02]  /*34e0*/  F2I.FTZ.U32.TRUNC.NTZ R5, R0 ;  /* 0x0000000000057305 */ /* 0x000e24000021f000 */
[----:B0-----:R0:W-:Y:S02]  /*34f0*/  STG.E desc[UR36][R2.64], R5 ;  /* 0x0000000502007986 */ /* 0x0011e4000c101924 */
.L_x_4900:
[----:B------:R-:W-:-:S07]  /*3500*/  VIADD R17, R17, 0x80 ;  /* 0x0000008011117836 */ /* 0x000fce0000000000 */
.L_x_4859:
[----:B------:R-:W-:Y:S05]  /*3510*/  BSYNC.RECONVERGENT B6 ;  /* 0x0000000000067941 */ /* 0x000fea0003800200 */
.L_x_4858:
[----:B------:R-:W5:Y:S01]  /*3520*/  LDCU UR4, c[0x0][0x380] ;  /* 0x00007000ff0477ac */ /* 0x000f620008000800 */
[----:B------:R-:W-:Y:S01]  /*3530*/  BSSY.RECONVERGENT B6, `(.L_x_4931) ;  /* 0x0000343000067945 */ /* 0x000fe20003800200 */
[----:B-----5:R-:W-:-:S13]  /*3540*/  ISETP.GE.AND P0, PT, R17, UR4, PT ;  /* 0x0000000411007c0c */ /* 0x020fda000bf06270 */
[----:B------:R-:W-:Y:S05]  /*3550*/  @P0 BRA `(.L_x_4932) ;  /* 0x0000003400000947 */ /* 0x000fea0003800000 */
[----:B------:R-:W5:Y:S01]  /*3560*/  LDCU UR4, c[0x0][0x388] ;  /* 0x00007100ff0477ac */ /* 0x000f620008000800 */
[----:B0-----:R-:W-:Y:S02]  /*3570*/  HFMA2 R0, -RZ, RZ, 0, 0 ;  /* 0x00000000ff007431 */ /* 0x001fe400000001ff */
        /* <DEDUP_REMOVED lines=8> */
[----:B-1234-:R-:W-:-:S05]  /*3600*/  IMAD.HI.U32 R2, R17, UR4, R16 ;  /* 0x0000000411027c27 */ /* 0x01efca000f8e0010 */
[----:B------:R-:W-:-:S04]  /*3610*/  SHF.R.U32.HI R3, RZ, UR5, R2 ;  /* 0x00000005ff037c19 */ /* 0x000fc80008011602 */
[----:B------:R-:W-:-:S05]  /*3620*/  IADD3 R0, PT, PT, -R3, RZ, RZ ;  /* 0x000000ff03007210 */ /* 0x000fca0007ffe1ff */
[----:B0-----:R-:W-:-:S04]  /*3630*/  IMAD R0, R0, UR6, R17 ;  /* 0x0000000600007c24 */ /* 0x001fc8000f8e0211 */
[C---:B-----5:R-:W-:Y:S02]  /*3640*/  IMAD R16, R0.reuse, UR8, RZ ;  /* 0x0000000800107c24 */ /* 0x060fe4000f8e02ff */
        /* <DEDUP_REMOVED lines=283> */
[----:B------:R-:W-:-:S04]  /*4800*/  SHF.R.U32.HI R2, RZ, UR5, R2 ;  /* 0x00000005ff027c19 */ /* 0x000fc80008011602 */
[----:B------:R-:W-:-:S05]  /*4810*/  IADD3 R3, PT, PT, -R2, RZ, RZ ;  /* 0x000000ff02037210 */ /* 0x000fca0007ffe1ff */
[----:B-1----:R-:W-:-:S04]  /*4820*/  IMAD R5, R3, UR6, R5 ;  /* 0x0000000603057c24 */ /* 0x002fc8000f8e0205 */
[C---:B--2---:R-:W-:Y:S02]  /*4830*/  IMAD R16, R5.reuse, UR8, R16 ;  /* 0x0000000805107c24 */ /* 0x044fe4000f8e0210 */
[----:B------:R-:W-:-:S07]  /*4840*/  IMAD R0, R5, UR9, R0 ;  /* 0x0000000905007c24 */ /* 0x000fce000f8e0200 */
.L_x_4933:
        /* <DEDUP_REMOVED lines=18> */
.L_x_4937:
[----:B------:R-:W2:Y:S02]  /*4970*/  LDG.E.U8 R2, desc[UR36][R2.64] ;  /* 0x0000002402027981 */ /* 0x000ea4000c1e1100 */
[----:B--2---:R-:W-:-:S04]  /*4980*/  I2FP.F32.U32 R0, R2 ;  /* 0x0000000200007245 */ /* 0x004fc80000201000 */
[----:B------:R-:W-:Y:S01]  /*4990*/  F2FP.F16.F32.PACK_AB R0, RZ, R0 ;  /* 0x00000000ff00723e */ /* 0x000fe200000000ff */
[----:B------:R-:W-:Y:S06]  /*49a0*/  BRA `(.L_x_4939) ;  /* 0x0000000c009c7947 */ /* 0x000fec0003800000 */
.L_x_4936:
        /* <DEDUP_REMOVED lines=10> */
.L_x_4941:
[----:B------:R-:W2:Y:S02]  /*4a50*/  LDG.E R2, desc[UR36][R2.64] ;  /* 0x0000002402027981 */ /* 0x000ea4000c1e1900 */
[----:B--2---:R-:W-:-:S04]  /*4a60*/  I2FP.F32.S32 R0, R2 ;  /* 0x0000000200007245 */ /* 0x004fc80000201400 */
[----:B------:R-:W-:Y:S01]  /*4a70*/  F2FP.F16.F32.PACK_AB R0, RZ, R0 ;  /* 0x00000000ff00723e */ /* 0x000fe200000000ff */
[----:B------:R-:W-:Y:S06]  /*4a80*/  BRA `(.L_x_4939) ;  /* 0x0000000c00647947 */ /* 0x000fec0003800000 */
.L_x_4940:
[----:B------:R-:W2:Y:S02]  /*4a90*/  LDG.E.U16 R2, desc[UR36][R2.64] ;  /* 0x0000002402027981 */ /* 0x000ea4000c1e1500 */
[----:B--2---:R-:W0:Y:S02]  /*4aa0*/  I2F.S16 R0, R2 ;  /* 0x0000000200007306 */ /* 0x004e240000101400 */
[----:B0-----:R-:W-:Y:S01]  /*4ab0*/  F2FP.F16.F32.PACK_AB R0, RZ, R0 ;  /* 0x00000000ff00723e */ /* 0x001fe200000000ff */
[----:B------:R-:W-:Y:S06]  /*4ac0*/  BRA `(.L_x_4939) ;  /* 0x0000000c00547947 */ /* 0x000fec0003800000 */
.L_x_4935:
        /* <DEDUP_REMOVED lines=9> */
.L_x_4943:
[----:B------:R1:W5:Y:S01]  /*4b60*/  LDG.E.U16 R0, desc[UR36][R2.64] ;  /* 0x0000002402007981 */ /* 0x000362000c1e1500 */
[----:B------:R-:W-:Y:S05]  /*4b70*/  BRA `(.L_x_4939) ;  /* 0x0000000c00287947 */ /* 0x000fea0003800000 */
.L_x_4942:
        /* <DEDUP_REMOVED lines=9> */
.L_x_4945:
[----:B------:R0:W5:Y:S01]  /*4c10*/  LDG.E.U16 R0, desc[UR36][R2.64] ;  /* 0x0000002402007981 */ /* 0x000162000c1e1500 */
[----:B------:R-:W-:Y:S05]  /*4c20*/  BRA `(.L_x_4939) ;  /* 0x0000000800fc7947 */ /* 0x000fea0003800000 */
.L_x_4944:
        /* <DEDUP_REMOVED lines=12> */
.L_x_4934:
        /* <DEDUP_REMOVED lines=13> */
.L_x_4948:
        /* <DEDUP_REMOVED lines=12> */
.L_x_4947:
        /* <DEDUP_REMOVED lines=27> */
.L_x_4950:
        /* <DEDUP_REMOVED lines=13> */
.L_x_4949:
[----:B------:R-:W2:Y:S02]  /*5100*/  LDG.E.U16 R0, desc[UR36][R2.64] ;  /* 0x0000002402007981 */ /* 0x000ea4000c1e1500 */
[----:B--2---:R-:W-:-:S05]  /*5110*/  IMAD.U32 R0, R0, 0x10000, RZ ;  /* 0x0001000000007824 */ /* 0x004fca00078e00ff */
[----:B------:R-:W-:Y:S01]  /*5120*/  F2FP.F16.F32.PACK_AB R0, RZ, R0 ;  /* 0x00000000ff00723e */ /* 0x000fe200000000ff */
[----:B------:R-:W-:Y:S06]  /*5130*/  BRA `(.L_x_4939) ;  /* 0x0000000400b87947 */ /* 0x000fec0003800000 */
.L_x_4946:
        /* <DEDUP_REMOVED lines=12> */
.L_x_4953:
        /* <DEDUP_REMOVED lines=21> */
.L_x_4957:
[----:B------:R-:W-:Y:S05]  /*5350*/  BSYNC.RECONVERGENT B1 ;  /* 0x0000000000017941 */ /* 0x000fea0003800200 */
.L_x_4956:
[----:B------:R-:W-:Y:S01]  /*5360*/  IMAD.SHL.U32 R0, R0, 0x100000, RZ ;  /* 0x0010000000007824 */ /* 0x000fe200078e00ff */
[----:B------:R-:W-:-:S04]  /*5370*/  LEA R2, R2, 0x3b800000, 0x17 ;  /* 0x3b80000002027811 */ /* 0x000fc800078eb8ff */
[----:B------:R-:W-:-:S07]  /*5380*/  LOP3.LUT R0, R2, R0, R7, 0xfe, !PT ;  /* 0x0000000002007212 */ /* 0x000fce00078efe07 */
.L_x_4955:
[----:B------:R-:W-:Y:S05]  /*5390*/  BSYNC.RECONVERGENT B0 ;  /* 0x0000000000007941 */ /* 0x000fea0003800200 */
.L_x_4954:
[----:B------:R-:W-:Y:S01]  /*53a0*/  F2FP.F16.F32.PACK_AB R0, RZ, R0 ;  /* 0x00000000ff00723e */ /* 0x000fe200000000ff */
[----:B------:R-:W-:Y:S06]  /*53b0*/  BRA `(.L_x_4939) ;  /* 0x0000000400187947 */ /* 0x000fec0003800000 */
.L_x_4952:
        /* <DEDUP_REMOVED lines=21> */
.L_x_4961:
[----:B------:R-:W-:Y:S05]  /*5510*/  BSYNC.RECONVERGENT B1 ;  /* 0x0000000000017941 */ /* 0x000fea0003800200 */
.L_x_4960:
[----:B------:R-:W-:Y:S02]  /*5520*/  SHF.L.U32 R0, R0, 0x15, RZ ;  /* 0x0000001500007819 */ /* 0x000fe400000006ff */
[----:B------:R-:W-:-:S04]  /*5530*/  LEA R2, R2, 0x37800000, 0x17 ;  /* 0x3780000002027811 */ /* 0x000fc800078eb8ff */
[----:B------:R-:W-:-:S07]  /*5540*/  LOP3.LUT R0, R2, R0, R7, 0xfe, !PT ;  /* 0x0000000002007212 */ /* 0x000fce00078efe07 */
.L_x_4959:
[----:B------:R-:W-:Y:S05]  /*5550*/  BSYNC.RECONVERGENT B0 ;  /* 0x0000000000007941 */ /* 0x000fea0003800200 */
.L_x_4958:
[----:B------:R-:W-:Y:S01]  /*5560*/  F2FP.F16.F32.PACK_AB R0, RZ, R0 ;  /* 0x00000000ff00723e */ /* 0x000fe200000000ff */
[----:B------:R-:W-:Y:S06]  /*5570*/  BRA `(.L_x_4939) ;  /* 0x0000000000a87947 */ /* 0x000fec0003800000 */
.L_x_4951:
        /* <DEDUP_REMOVED lines=14> */
.L_x_4965:
[----:B------:R-:W-:Y:S05]  /*5660*/  BSYNC.RECONVERGENT B0 ;  /* 0x0000000000007941 */ /* 0x000fea0003800200 */
.L_x_4964:
[----:B------:R-:W-:Y:S01]  /*5670*/  F2FP.F16.F32.PACK_AB R0, RZ, R0 ;  /* 0x00000000ff00723e */ /* 0x000fe200000000ff */
[----:B------:R-:W-:Y:S06]  /*5680*/  BRA `(.L_x_4939) ;  /* 0x0000000000647947 */ /* 0x000fec0003800000 */
.L_x_4938:
        /* <DEDUP_REMOVED lines=16> */
.L_x_4966:
[----:B------:R-:W-:Y:S01]  /*5790*/  PRMT R0, RZ, 0x7610, R0 ;  /* 0x00007610ff007816 */ /* 0x000fe20000000000 */
[----:B------:R-:W-:Y:S06]  /*57a0*/  BRA `(.L_x_4939) ;  /* 0x00000000001c7947 */ /* 0x000fec0003800000 */
.L_x_4963:
[----:B------:R-:W2:Y:S02]  /*57b0*/  LDG.E.64 R2, desc[UR36][R2.64] ;  /* 0x0000002402027981 */ /* 0x000ea4000c1e1b00 */
[----:B--2---:R-:W0:Y:S02]  /*57c0*/  I2F.U64 R0, R2 ;  /* 0x0000000200007312 */ /* 0x004e240000301000 */
[----:B0-----:R-:W-:Y:S01]  /*57d0*/  F2FP.F16.F32.PACK_AB R0, RZ, R0 ;  /* 0x00000000ff00723e */ /* 0x001fe200000000ff */
[----:B------:R-:W-:Y:S06]  /*57e0*/  BRA `(.L_x_4939) ;  /* 0x00000000000c7947 */ /* 0x000fec0003800000 */
.L_x_4962:
[----:B------:R-:W2:Y:S02]  /*57f0*/  LDG.E R2, desc[UR36][R2.64] ;  /* 0x0000002402027981 */ /* 0x000ea4000c1e1900 */
[----:B--2---:R-:W-:-:S04]  /*5800*/  I2FP.F32.U32 R0, R2 ;  /* 0x0000000200007245 */ /* 0x004fc80000201000 */
[----:B------:R-:W-:-:S07]  /*5810*/  F2FP.F16.F32.PACK_AB R0, RZ, R0 ;  /* 0x00000000ff00723e */ /* 0x000fce00000000ff */
.L_x_4939:
[----:B-----5:R-:W-:Y:S01]  /*5820*/  HADD2.F32 R0, -RZ, R0.H0_H0 ;  /* 0x20000000ff007230 */ /* 0x020fe20000004100 */
[----:B------:R-:W2:Y:S01]  /*5830*/  LDCU.64 UR6, c[0x0][0x580] ;  /* 0x0000b000ff0677ac */ /* 0x000ea20008000a00 */
[----:B------:R-:W-:Y:S02]  /*5840*/  IMAD.MOV.U32 R6, RZ, RZ, 0x3e800000 ;  /* 0x3e800000ff067424 */ /* 0x000fe400078e00ff */
[----:B------:R-:W-:Y:S02]  /*5850*/  IMAD.MOV.U32 R7, RZ, RZ, 0x3d39bf78 ;  /* 0x3d39bf78ff077424 */ /* 0x000fe400078e00ff */
[----:B01----:R-:W-:Y:S01]  /*5860*/  FMUL.FTZ R2, R0, 1.4426950216293334961 ;  /* 0x3fb8aa3b00027820 */ /* 0x003fe20000410000 */
        /* <DEDUP_REMOVED lines=29> */
[----:B--2---:R-:W-:Y:S02]  /*5a40*/  IADD3 R2, P0, PT, R16, UR6, RZ ;  /* 0x0000000610027c10 */ /* 0x004fe4000ff1e0ff */
[----:B------:R-:W0:Y:S02]  /*5a50*/  MUFU.TANH R3, R4 ;  /* 0x0000000400037308 */ /* 0x000e240000002400 */
[----:B0-----:R-:W-:Y:S01]  /*5a60*/  FMUL.FTZ R0, R0, R3 ;  /* 0x0000000300007220 */ /* 0x001fe20000410000 */
[----:B------:R-:W-:-:S04]  /*5a70*/  IADD3.X R3, PT, PT, RZ, UR7, RZ, P0, !PT ;  /* 0x00000007ff037c10 */ /* 0x000fc800087fe4ff */
        /* <DEDUP_REMOVED lines=14> */
.L_x_4970:
[----:B------:R-:W-:-:S06]  /*5b60*/  HADD2.F32 R5, -RZ, R0.H0_H0 ;  /* 0x20000000ff057230 */ /* 0x000fcc0000004100 */
[----:B------:R-:W0:Y:S02]  /*5b70*/  F2I.S64.TRUNC R4, R5 ;  /* 0x0000000500047311 */ /* 0x000e24000020d900 */
[----:B0-----:R0:W-:Y:S01]  /*5b80*/  STG.E.U8 desc[UR36][R2.64], R4 ;  /* 0x0000000402007986 */ /* 0x0011e2000c101124 */
[----:B------:R-:W-:Y:S05]  /*5b90*/  BRA `(.L_x_4972) ;  /* 0x0000000c006c7947 */ /* 0x000fea0003800000 */
.L_x_4969:
        /* <DEDUP_REMOVED lines=10> */
.L_x_4974:
[----:B------:R-:W-:-:S04]  /*5c40*/  HADD2.F32 R0, -RZ, R0.H0_H0 ;  /* 0x20000000ff007230 */ /* 0x000fc80000004100 */
[----:B------:R-:W0:Y:S02]  /*5c50*/  F2I.FTZ.TRUNC.NTZ R5, R0 ;  /* 0x0000000000057305 */ /* 0x000e24000021f100 */
[----:B0-----:R0:W-:Y:S01]  /*5c60*/  STG.E desc[UR36][R2.64], R5 ;  /* 0x0000000502007986 */ /* 0x0011e2000c101924 */
[----:B------:R-:W-:Y:S05]  /*5c70*/  BRA `(.L_x_4972) ;  /* 0x0000000c00347947 */ /* 0x000fea0003800000 */
.L_x_4973:
[----:B------:R-:W-:-:S04]  /*5c80*/  HADD2.F32 R0, -RZ, R0.H0_H0 ;  /* 0x20000000ff007230 */ /* 0x000fc80000004100 */
[----:B------:R-:W0:Y:S02]  /*5c90*/  F2I.FTZ.TRUNC.NTZ R5, R0 ;  /* 0x0000000000057305 */ /* 0x000e24000021f100 */
[----:B0-----:R0:W-:Y:S01]  /*5ca0*/  STG.E.U16 desc[UR36][R2.64], R5 ;  /* 0x0000000502007986 */ /* 0x0011e2000c101524 */
[----:B------:R-:W-:Y:S05]  /*5cb0*/  BRA `(.L_x_4972) ;  /* 0x0000000c00247947 */ /* 0x000fea0003800000 */
.L_x_4968:
        /* <DEDUP_REMOVED lines=9> */
.L_x_4976:
[----:B------:R0:W-:Y:S01]  /*5d50*/  STG.E.U16 desc[UR36][R2.64], R0 ;  /* 0x0000000002007986 */ /* 0x0001e2000c101524 */
[----:B------:R-:W-:Y:S05]  /*5d60*/  BRA `(.L_x_4972) ;  /* 0x0000000800f87947 */ /* 0x000fea0003800000 */
.L_x_4975:
        /* <DEDUP_REMOVED lines=10> */
.L_x_4978:
[----:B------:R-:W-:-:S05]  /*5e10*/  HADD2.F32 R0, -RZ, R0.H0_H0 ;  /* 0x20000000ff007230 */ /* 0x000fca0000004100 */
[----:B------:R-:W-:-:S04]  /*5e20*/  F2FP.F16.F32.PACK_AB R0, RZ, R0 ;  /* 0x00000000ff00723e */ /* 0x000fc800000000ff */
[----:B------:R-:W-:-:S05]  /*5e30*/  PRMT R0, R0, 0x5410, RZ ;  /* 0x0000541000007816 */ /* 0x000fca00000000ff */
[----:B------:R0:W-:Y:S01]  /*5e40*/  STG.E desc[UR36][R2.64], R0 ;  /* 0x0000000002007986 */ /* 0x0001e2000c101924 */
[----:B------:R-:W-:Y:S05]  /*5e50*/  BRA `(.L_x_4972) ;  /* 0x0000000800bc7947 */ /* 0x000fea0003800000 */
.L_x_4977:
[----:B------:R-:W-:-:S05]  /*5e60*/  HADD2.F32 R4, -RZ, R0.H0_H0 ;  /* 0x20000000ff047230 */ /* 0x000fca0000004100 */
[----:B------:R-:W-:-:S06]  /*5e70*/  FMUL.FTZ R4, R4, 1 ;  /* 0x3f80000004047820 */ /* 0x000fcc0000410000 */
[----:B------:R-:W0:Y:S02]  /*5e80*/  F2F.F64.F32 R4, R4 ;  /* 0x0000000400047310 */ /* 0x000e240000201800 */
[----:B0-----:R0:W-:Y:S01]  /*5e90*/  STG.E.64 desc[UR36][R2.64], R4 ;  /* 0x0000000402007986 */ /* 0x0011e2000c101b24 */
[----:B------:R-:W-:Y:S05]  /*5ea0*/  BRA `(.L_x_4972) ;  /* 0x0000000800a87947 */ /* 0x000fea0003800000 */
.L_x_4967:
        /* <DEDUP_REMOVED lines=14> */
.L_x_4982:
        /* <DEDUP_REMOVED lines=18> */
.L_x_4985:
[----:B------:R-:W-:-:S04]  /*60b0*/  SHF.R.U32.HI R5, RZ, 0x18, R5 ;  /* 0x00000018ff057819 */ /* 0x000fc80000011605 */
[----:B------:R-:W-:-:S07]  /*60c0*/  LOP3.LUT R0, R0, 0x80, R5, 0xf8, !PT ;  /* 0x0000008000007812 */ /* 0x000fce00078ef805 */
.L_x_4984:
[----:B------:R-:W-:Y:S05]  /*60d0*/  BSYNC.RECONVERGENT B0 ;  /* 0x0000000000007941 */ /* 0x000fea0003800200 */
.L_x_4983:
[----:B------:R0:W-:Y:S01]  /*60e0*/  STG.E.U8 desc[UR36][R2.64], R0 ;  /* 0x0000000002007986 */ /* 0x0001e2000c101124 */
[----:B------:R-:W-:Y:S05]  /*60f0*/  BRA `(.L_x_4972) ;  /* 0x0000000800147947 */ /* 0x000fea0003800000 */
.L_x_4981:
        /* <DEDUP_REMOVED lines=18> */
.L_x_4988:
[----:B------:R-:W-:-:S04]  /*6220*/  SHF.R.U32.HI R5, RZ, 0x18, R5 ;  /* 0x00000018ff057819 */ /* 0x000fc80000011605 */
[----:B------:R-:W-:-:S07]  /*6230*/  LOP3.LUT R0, R0, 0x80, R5, 0xf8, !PT ;  /* 0x0000008000007812 */ /* 0x000fce00078ef805 */
.L_x_4987:
[----:B------:R-:W-:Y:S05]  /*6240*/  BSYNC.RECONVERGENT B0 ;  /* 0x0000000000007941 */ /* 0x000fea0003800200 */
.L_x_4986:
[----:B------:R0:W-:Y:S01]  /*6250*/  STG.E.U8 desc[UR36][R2.64], R0 ;  /* 0x0000000002007986 */ /* 0x0001e2000c101124 */
[----:B------:R-:W-:Y:S05]  /*6260*/  BRA `(.L_x_4972) ;  /* 0x0000000400b87947 */ /* 0x000fea0003800000 */
.L_x_4980:
        /* <DEDUP_REMOVED lines=22> */
.L_x_4990:
[----:B------:R-:W-:-:S06]  /*63d0*/  HADD2.F32 R4, -RZ, R0.H0_H0 ;  /* 0x20000000ff047230 */ /* 0x000fcc0000004100 */
[----:B------:R-:W0:Y:S02]  /*63e0*/  F2I.U64.TRUNC R4, R4 ;  /* 0x0000000400047311 */ /* 0x000e24000020d800 */
[----:B0-----:R0:W-:Y:S01]  /*63f0*/  STG.E.64 desc[UR36][R2.64], R4 ;  /* 0x0000000402007986 */ /* 0x0011e2000c101b24 */
[----:B------:R-:W-:Y:S05]  /*6400*/  BRA `(.L_x_4972) ;  /* 0x0000000400507947 */ /* 0x000fea0003800000 */
.L_x_4989:
[----:B------:R-:W-:-:S04]  /*6410*/  HADD2.F32 R0, -RZ, R0.H0_H0 ;  /* 0x20000000ff007230 */ /* 0x000fc80000004100 */
[----:B------:R-:W0:Y:S02]  /*6420*/  F2I.FTZ.U32.TRUNC.NTZ R5, R0 ;  /* 0x0000000000057305 */ /* 0x000e24000021f000 */
[----:B0-----:R0:W-:Y:S01]  /*6430*/  STG.E desc[UR36][R2.64], R5 ;  /* 0x0000000502007986 */ /* 0x0011e2000c101924 */
[----:B------:R-:W-:Y:S05]  /*6440*/  BRA `(.L_x_4972) ;  /* 0x0000000400407947 */ /* 0x000fea0003800000 */
.L_x_4979:
        /* <DEDUP_REMOVED lines=11> */
.L_x_4992:
[----:B------:R-:W-:Y:S01]  /*6500*/  HADD2.F32 R0, -RZ, R0.H0_H0 ;  /* 0x20000000ff007230 */ /* 0x000fe20000004100 */
[----:B------:R-:W-:-:S04]  /*6510*/  CS2R R6, SRZ ;  /* 0x0000000000067805 */ /* 0x000fc8000001ff00 */
[----:B------:R-:W-:-:S04]  /*6520*/  FMUL.FTZ R0, R0, 1 ;  /* 0x3f80000000007820 */ /* 0x000fc80000410000 */
[----:B------:R-:W0:Y:S02]  /*6530*/  F2F.F64.F32 R4, R0 ;  /* 0x0000000000047310 */ /* 0x000e240000201800 */
[----:B0-----:R4:W-:Y:S01]  /*6540*/  STG.E.128 desc[UR36][R2.64], R4 ;  /* 0x0000000402007986 */ /* 0x0019e2000c101d24 */
[----:B------:R-:W-:Y:S05]  /*6550*/  BRA `(.L_x_4972) ;  /* 0x0000000000fc7947 */ /* 0x000fea0003800000 */
.L_x_4991:
[----:B------:R-:W-:-:S09]  /*6560*/  UISETP.NE.AND UP0, UPT, UR4, 0xf, UPT ;  /* 0x0000000f0400788c */ /* 0x000fd2000bf05270 */
[----:B------:R-:W-:Y:S05]  /*6570*/  BRA.U !UP0, `(.L_x_4993) ;  /* 0x0000000108e87547 */ /* 0x000fea000b800000 */
[----:B------:R-:W-:-:S09]  /*6580*/  UISETP.NE.AND UP0, UPT, UR4, 0x17, UPT ;  /* 0x000000170400788c */ /* 0x000fd2000bf05270 */
[----:B------:R-:W-:Y:S05]  /*6590*/  BRA.U !UP0, `(.L_x_4994) ;  /* 0x0000000108907547 */ /* 0x000fea000b800000 */
[----:B------:R-:W-:-:S09]  /*65a0*/  UISETP.NE.AND UP0, UPT, UR4, 0x18, UPT ;  /* 0x000000180400788c */ /* 0x000fd2000bf05270 */
[----:B------:R-:W-:Y:S05]  /*65b0*/  BRA.U !UP0, `(.L_x_4995) ;  /* 0x0000000108447547 */ /* 0x000fea000b800000 */
.L_x_4971:
        /* <DEDUP_REMOVED lines=16> */
.L_x_4996:
[----:B------:R-:W-:Y:S05]  /*66c0*/  BRA `(.L_x_4972) ;  /* 0x0000000000a07947 */ /* 0x000fea0003800000 */
.L_x_4995:
        /* <DEDUP_REMOVED lines=13> */
.L_x_4998:
[----:B------:R-:W-:Y:S05]  /*67a0*/  BSYNC.RECONVERGENT B0 ;  /* 0x0000000000007941 */ /* 0x000fea0003800200 */
.L_x_4997:
[----:B------:R-:W-:-:S05]  /*67b0*/  LOP3.LUT R5, R0, 0x80, R5, 0xf8, !PT ;  /* 0x0000008000057812 */ /* 0x000fca00078ef805 */
[----:B------:R2:W-:Y:S01]  /*67c0*/  STG.E.U8 desc[UR36][R2.64], R5 ;  /* 0x0000000502007986 */ /* 0x0005e2000c101124 */
[----:B------:R-:W-:Y:S05]  /*67d0*/  BRA `(.L_x_4972) ;  /* 0x00000000005c7947 */ /* 0x000fea0003800000 */
.L_x_4994:
        /* <DEDUP_REMOVED lines=12> */
.L_x_5000:
[----:B------:R-:W-:Y:S01]  /*68a0*/  IMAD.MOV.U32 R0, RZ, RZ, 0x7f ;  /* 0x0000007fff007424 */ /* 0x000fe200078e00ff */
[----:B------:R-:W-:-:S04]  /*68b0*/  ISETP.GT.U32.AND P0, PT, R4, 0x7f800000, PT ;  /* 0x7f8000000400780c */ /* 0x000fc80003f04070 */
[----:B------:R-:W-:-:S09]  /*68c0*/  SEL R0, R0, 0x7c, P0 ;  /* 0x0000007c00007807 */ /* 0x000fd20000000000 */
.L_x_5001:
[----:B------:R-:W-:Y:S05]  /*68d0*/  BSYNC.RECONVERGENT B0 ;  /* 0x0000000000007941 */ /* 0x000fea0003800200 */
.L_x_4999:
[----:B------:R-:W-:-:S04]  /*68e0*/  SHF.R.U32.HI R5, RZ, 0x18, R5 ;  /* 0x00000018ff057819 */ /* 0x000fc80000011605 */
[----:B------:R-:W-:-:S05]  /*68f0*/  LOP3.LUT R5, R0, 0x80, R5, 0xf8, !PT ;  /* 0x0000008000057812 */ /* 0x000fca00078ef805 */
[----:B------:R1:W-:Y:S01]  /*6900*/  STG.E.U8 desc[UR36][R2.64], R5 ;  /* 0x0000000502007986 */ /* 0x0003e2000c101124 */
[----:B------:R-:W-:Y:S05]  /*6910*/  BRA `(.L_x_4972) ;  /* 0x00000000000c7947 */ /* 0x000fea0003800000 */
.L_x_4993:
[----:B------:R-:W-:-:S05]  /*6920*/  HADD2.F32 R0, -RZ, R0.H0_H0 ;  /* 0x20000000ff007230 */ /* 0x000fca0000004100 */
[----:B------:R-:W-:-:S05]  /*6930*/  F2FP.BF16.F32.PACK_AB R0, RZ, R0 ;  /* 0x00000000ff00723e */ /* 0x000fca00000010ff */
[----:B------:R0:W-:Y:S02]  /*6940*/  STG.E.U16 desc[UR36][R2.64], R0 ;  /* 0x0000000002007986 */ /* 0x0001e4000c101524 */
.L_x_4972:
[----:B------:R-:W-:-:S07]  /*6950*/  IADD3 R17, PT, PT, R17, 0x80, RZ ;  /* 0x0000008011117810 */ /* 0x000fce0007ffe0ff */
.L_x_4932:
[----:B------:R-:W-:Y:S05]  /*6960*/  BSYNC.RECONVERGENT B6 ;  /* 0x0000000000067941 */ /* 0x000fea0003800200 */
.L_x_4931:
[----:B------:R-:W5:Y:S01]  /*6970*/  LDCU UR4, c[0x0][0x380] ;  /* 0x00007000ff0477ac */ /* 0x000f620008000800 */
[----:B------:R-:W-:Y:S01]  /*6980*/  BSSY.RECONVERGENT B6, `(.L_x_5002) ;  /* 0x0000343000067945 */ /* 0x000fe20003800200 */
[----:B-----5:R-:W-:-:S13]  /*6990*/  ISETP.GE.AND P0, PT, R17, UR4, PT ;  /* 0x0000000411007c0c */ /* 0x020fda000bf06270 */
[----:B------:R-:W-:Y:S05]  /*69a0*/  @P0 BRA `(.L_x_5003) ;  /* 0x0000003400000947 */ /* 0x000fea0003800000 */
[----:B------:R-:W5:Y:S01]  /*69b0*/  LDCU UR4, c[0x0][0x388] ;  /* 0x00007100ff0477ac */ /* 0x000f620008000800 */
        /* <DEDUP_REMOVED lines=9> */
[----:B-1234-:R-:W-:-:S05]  /*6a50*/  IMAD.HI.U32 R2, R17, UR4, R16 ;  /* 0x0000000411027c27 */ /* 0x01efca000f8e0010 */
[----:B------:R-:W-:-:S05]  /*6a60*/  SHF.R.U32.HI R3, RZ, UR5, R2 ;  /* 0x00000005ff037c19 */ /* 0x000fca0008011602 */
[----:B------:R-:W-:-:S04]  /*6a70*/  IMAD.MOV R0, RZ, RZ, -R3 ;  /* 0x000000ffff007224 */ /* 0x000fc800078e0a03 */
[----:B0-----:R-:W-:-:S04]  /*6a80*/  IMAD R0, R0, UR6, R17 ;  /* 0x0000000600007c24 */ /* 0x001fc8000f8e0211 */
[C---:B-----5:R-:W-:Y:S02]  /*6a90*/  IMAD R16, R0.reuse, UR8, RZ ;  /* 0x0000000800107c24 */ /* 0x060fe4000f8e02ff */
[----:B------:R-:W-:Y:S01]  /*6aa0*/  IMAD R0, R0, UR9, RZ ;  /* 0x0000000900007c24 */ /* 0x000fe2000f8e02ff */
        /* <DEDUP_REMOVED lines=287> */
.L_x_5004:
[----:B------:R-:W1:Y:S01]  /*7ca0*/  LDCU.64 UR6, c[0x0][0x588] ;  /* 0x0000b100ff0677ac */ /* 0x000e620008000a00 */
        /* <DEDUP_REMOVED lines=17> */
.L_x_5008:
[----:B------:R-:W2:Y:S02]  /*7dc0*/  LDG.E.U8 R2, desc[UR36][R2.64] ;  /* 0x0000002402027981 */ /* 0x000ea4000c1e1100 */
[----:B--2---:R-:W-:-:S04]  /*7dd0*/  I2FP.F32.U32 R0, R2 ;  /* 0x0000000200007245 */ /* 0x004fc80000201000 */
[----:B------:R-:W-:Y:S01]  /*7de0*/  F2FP.F16.F32.PACK_AB R0, RZ, R0 ;  /* 0x00000000ff00723e */ /* 0x000fe200000000ff */
[----:B------:R-:W-:Y:S06]  /*7df0*/  BRA `(.L_x_5010) ;  /* 0x0000000c009c7947 */ /* 0x000fec0003800000 */
.L_x_5007:
        /* <DEDUP_REMOVED lines=10> */
.L_x_5012:
[----:B------:R-:W2:Y:S02]  /*7ea0*/  LDG.E R2, desc[UR36][R2.64] ;  /* 0x0000002402027981 */ /* 0x000ea4000c1e1900 */
[----:B--2---:R-:W-:-:S04]  /*7eb0*/  I2FP.F32.S32 R0, R2 ;  /* 0x0000000200007245 */ /* 0x004fc80000201400 */
[----:B------:R-:W-:Y:S01]  /*7ec0*/  F2FP.F16.F32.PACK_AB R0, RZ, R0 ;  /* 0x00000000ff00723e */ /* 0x000fe200000000ff */
[----:B------:R-:W-:Y:S06]  /*7ed0*/  BRA `(.L_x_5010) ;  /* 0x0000000c00647947 */ /* 0x000fec0003800000 */
.L_x_5011:
[----:B------:R-:W2:Y:S02]  /*7ee0*/  LDG.E.U16 R2, desc[UR36][R2.64] ;  /* 0x0000002402027981 */ /* 0x000ea4000c1e1500 */
[----:B--2---:R-:W0:Y:S02]  /*7ef0*/  I2F.S16 R0, R2 ;  /* 0x0000000200007306 */ /* 0x004e240000101400 */
[----:B0-----:R-:W-:Y:S01]  /*7f00*/  F2FP.F16.F32.PACK_AB R0, RZ, R0 ;  /* 0x00000000ff00723e */ /* 0x001fe200000000ff */
[----:B------:R-:W-:Y:S06]  /*7f10*/  BRA `(.L_x_5010) ;  /* 0x0000000c00547947 */ /* 0x000fec0003800000 */
.L_x_5006:
        /* <DEDUP_REMOVED lines=9> */
.L_x_5014:
[----:B------:R1:W5:Y:S01]  /*7fb0*/  LDG.E.U16 R0, desc[UR36][R2.64] ;  /* 0x0000002402007981 */ /* 0x000362000c1e1500 */
[----:B------:R-:W-:Y:S05]  /*7fc0*/  BRA `(.L_x_5010) ;  /* 0x0000000c00287947 */ /* 0x000fea0003800000 */
.L_x_5013:
        /* <DEDUP_REMOVED lines=9> */
.L_x_5016:
[----:B------:R0:W5:Y:S01]  /*8060*/  LDG.E.U16 R0, desc[UR36][R2.64] ;  /* 0x0000002402007981 */ /* 0x000162000c1e1500 */
[----:B------:R-:W-:Y:S05]  /*8070*/  BRA `(.L_x_5010) ;  /* 0x0000000800fc7947 */ /* 0x000fea0003800000 */
.L_x_5015:
        /* <DEDUP_REMOVED lines=12> */
.L_x_5005:
        /* <DEDUP_REMOVED lines=13> */
.L_x_5019:
        /* <DEDUP_REMOVED lines=12> */
.L_x_5018:
        /* <DEDUP_REMOVED lines=27> */
.L_x_5021:
        /* <DEDUP_REMOVED lines=13> */
.L_x_5020:
[----:B------:R-:W2:Y:S02]  /*8550*/  LDG.E.U16 R0, desc[UR36][R2.64] ;  /* 0x0000002402007981 */ /* 0x000ea4000c1e1500 */
[----:B--2---:R-:W-:-:S04]  /*8560*/  SHF.L.U32 R0, R0, 0x10, RZ ;  /* 0x0000001000007819 */ /* 0x004fc800000006ff */
[----:B------:R-:W-:Y:S01]  /*8570*/  F2FP.F16.F32.PACK_AB R0, RZ, R0 ;  /* 0x00000000ff00723e */ /* 0x000fe200000000ff */
[----:B------:R-:W-:Y:S06]  /*8580*/  BRA `(.L_x_5010) ;  /* 0x0000000400b87947 */ /* 0x000fec0003800000 */
.L_x_5017:
        /* <DEDUP_REMOVED lines=12> */
.L_x_5024:
        /* <DEDUP_REMOVED lines=21> */
.L_x_5028:
[----:B------:R-:W-:Y:S05]  /*87a0*/  BSYNC.RECONVERGENT B1 ;  /* 0x0000000000017941 */ /* 0x000fea0003800200 */
.L_x_5027:
[----:B------:R-:W-:Y:S01]  /*87b0*/  IMAD.SHL.U32 R0, R0, 0x100000, RZ ;  /* 0x0010000000007824 */ /* 0x000fe200078e00ff */
[----:B------:R-:W-:-:S04]  /*87c0*/  LEA R2, R2, 0x3b800000, 0x17 ;  /* 0x3b80000002027811 */ /* 0x000fc800078eb8ff */
[----:B------:R-:W-:-:S07]  /*87d0*/  LOP3.LUT R0, R2, R0, R7, 0xfe, !PT ;  /* 0x0000000002007212 */ /* 0x000fce00078efe07 */
.L_x_5026:
[----:B------:R-:W-:Y:S05]  /*87e0*/  BSYNC.RECONVERGENT B0 ;  /* 0x0000000000007941 */ /* 0x000fea0003800200 */
.L_x_5025:
[----:B------:R-:W-:Y:S01]  /*87f0*/  F2FP.F16.F32.PACK_AB R0, RZ, R0 ;  /* 0x00000000ff00723e */ /* 0x000fe200000000ff */
[----:B------:R-:W-:Y:S06]  /*8800*/  BRA `(.L_x_5010) ;  /* 0x0000000400187947 */ /* 0x000fec0003800000 */
.L_x_5023:
        /* <DEDUP_REMOVED lines=21> */
.L_x_5032:
[----:B------:R-:W-:Y:S05]  /*8960*/  BSYNC.RECONVERGENT B1 ;  /* 0x0000000000017941 */ /* 0x000fea0003800200 */
.L_x_5031:
[----:B------:R-:W-:Y:S02]  /*8970*/  SHF.L.U32 R0, R0, 0x15, RZ ;  /* 0x0000001500007819 */ /* 0x000fe400000006ff */
[----:B------:R-:W-:-:S04]  /*8980*/  LEA R2, R2, 0x37800000, 0x17 ;  /* 0x3780000002027811 */ /* 0x000fc800078eb8ff */
[----:B------:R-:W-:-:S07]  /*8990*/  LOP3.LUT R0, R2, R0, R7, 0xfe, !PT ;  /* 0x0000000002007212 */ /* 0x000fce00078efe07 */
.L_x_5030:
[----:B------:R-:W-:Y:S05]  /*89a0*/  BSYNC.RECONVERGENT B0 ;  /* 0x0000000000007941 */ /* 0x000fea0003800200 */
.L_x_5029:
[----:B------:R-:W-:Y:S01]  /*89b0*/  F2FP.F16.F32.PACK_AB R0, RZ, R0 ;  /* 0x00000000ff00723e */ /* 0x000fe200000000ff */
[----:B------:R-:W-:Y:S06]  /*89c0*/  BRA `(.L_x_5010) ;  /* 0x0000000000a87947 */ /* 0x000fec0003800000 */
.L_x_5022:
        /* <DEDUP_REMOVED lines=14> */
.L_x_5036:
[----:B------:R-:W-:Y:S05]  /*8ab0*/  BSYNC.RECONVERGENT B0 ;  /* 0x0000000000007941 */ /* 0x000fea0003800200 */
.L_x_5035:
[----:B------:R-:W-:Y:S01]  /*8ac0*/  F2FP.F16.F32.PACK_AB R0, RZ, R0 ;  /* 0x00000000ff00723e */ /* 0x000fe200000000ff */
[----:B------:R-:W-:Y:S06]  /*8ad0*/  BRA `(.L_x_5010) ;  /* 0x0000000000647947 */ /* 0x000fec0003800000 */
.L_x_5009:
[----:B------:R-:W-:Y:S01]  /*8ae0*/  MOV R2, 0x0 ;  /* 0x0000000000027802 */ /* 0x000fe20000000f00 */
[----:B------:R-:W0:Y:S01]  /*8af0*/  LDCU.64 UR4, c[0x4][0x128] ;  /* 0x01002500ff0477ac */ /* 0x000e220008000a00 */
[----:B------:R-:W-:Y:S02]  /*8b00*/  HFMA2 R8, -RZ, RZ, 0, 4.64916229248046875e-06 ;  /* 0x0000004eff087431 */ /* 0x000fe400000001ff */
[----:B------:R-:W-:Y:S01]  /*8b10*/  IMAD.MOV.U32 R12, RZ, RZ, 0x1 ;  /* 0x00000001ff0c7424 */ /* 0x000fe200078e00ff */
[----:B------:R-:W-:Y:S01]  /*8b20*/  MOV R13, RZ ;  /* 0x000000ff000d7202 */ /* 0x000fe20000000f00 */
[----:B------:R-:W1:Y:S01]  /*8b30*/  LDCU.64 UR6, c[0x4][0x130] ;  /* 0x01002600ff0677ac */ /* 0x000e620008000a00 */
[----:B------:R-:W2:Y:S01]  /*8b40*/  LDC.64 R2, c[0x4][R2] ;  /* 0x0100000002027b82 */ /* 0x000ea20000000a00 */
[----:B------:R-:W3:Y:S01]  /*8b50*/  LDCU.64 UR8, c[0x4][0x28] ;  /* 0x01000500ff0877ac */ /* 0x000ee20008000a00 */
[----:B0-----:R-:W-:Y:S01]  /*8b60*/  MOV R4, UR4 ;  /* 0x0000000400047c02 */ /* 0x001fe20008000f00 */
[----:B------:R-:W-:Y:S01]  /*8b70*/  IMAD.U32 R5, RZ, RZ, UR5 ;  /* 0x00000005ff057e24 */ /* 0x000fe2000f8e00ff */
[----:B-1----:R-:W-:Y:S01]  /*8b80*/  MOV R6, UR6 ;  /* 0x0000000600067c02 */ /* 0x002fe20008000f00 */
[----:B------:R-:W-:Y:S01]  /*8b90*/  IMAD.U32 R7, RZ, RZ, UR7 ;  /* 0x00000007ff077e24 */ /* 0x000fe2000f8e00ff */
[----:B---3--:R-:W-:Y:S01]  /*8ba0*/  MOV R10, UR8 ;  /* 0x00000008000a7c02 */ /* 0x008fe20008000f00 */
[----:B------:R-:W-:-:S07]  /*8bb0*/  IMAD.U32 R11, RZ, RZ, UR9 ;  /* 0x00000009ff0b7e24 */ /* 0x000fce000f8e00ff */
[----:B------:R-:W-:-:S07]  /*8bc0*/  LEPC R20, `(.L_x_5037) ;  /* 0x000000001014794e */ /* 0x000fce0000000000 */
[----:B--2---:R-:W-:Y:S05]  /*8bd0*/  CALL.ABS.NOINC R2 ;  /* 0x0000000002007343 */ /* 0x004fea0003c00000 */
.L_x_5037:
[----:B------:R-:W-:Y:S01]  /*8be0*/  PRMT R0, RZ, 0x7610, R0 ;  /* 0x00007610ff007816 */ /* 0x000fe20000000000 */
[----:B------:R-:W-:Y:S06]  /*8bf0*/  BRA `(.L_x_5010) ;  /* 0x00000000001c7947 */ /* 0x000fec0003800000 */
.L_x_5034:
[----:B------:R-:W2:Y:S02]  /*8c00*/  LDG.E.64 R2, desc[UR36][R2.64] ;  /* 0x0000002402027981 */ /* 0x000ea4000c1e1b00 */
[----:B--2---:R-:W0:Y:S02]  /*8c10*/  I2F.U64 R0, R2 ;  /* 0x0000000200007312 */ /* 0x004e240000301000 */
[----:B0-----:R-:W-:Y:S01]  /*8c20*/  F2FP.F16.F32.PACK_AB R0, RZ, R0 ;  /* 0x00000000ff00723e */ /* 0x001fe200000000ff */
[----:B------:R-:W-:Y:S06]  /*8c30*/  BRA `(.L_x_5010) ;  /* 0x00000000000c7947 */ /* 0x000fec0003800000 */
.L_x_5033:
[----:B------:R-:W2:Y:S02]  /*8c40*/  LDG.E R2, desc[UR36][R2.64] ;  /* 0x0000002402027981 */ /* 0x000ea4000c1e1900 */
[----:B--2---:R-:W-:-:S04]  /*8c50*/  I2FP.F32.U32 R0, R2 ;  /* 0x0000000200007245 */ /* 0x004fc80000201000 */
[----:B------:R-:W-:-:S07]  /*8c60*/  F2FP.F16.F32.PACK_AB R0, RZ, R0 ;  /* 0x00000000ff00723e */ /* 0x000fce00000000ff */
.L_x_5010:
[----:B-----5:R-:W-:Y:S01]  /*8c70*/  HADD2.F32 R0, -RZ, R0.H0_H0 ;  /* 0x20000000ff007230 */ /* 0x020fe20000004100 */
[----:B------:R-:W-:Y:S01]  /*8c80*/  MOV R6, 0x3e800000 ;  /* 0x3e80000000067802 */ /* 0x000fe20000000f00 */
[----:B------:R-:W2:Y:S01]  /*8c90*/  LDCU.64 UR6, c[0x0][0x580] ;  /* 0x0000b000ff0677ac */ /* 0x000ea20008000a00 */
[----:B------:R-:W-:Y:S02]  /*8ca0*/  MOV R7, 0x3d39bf78 ;  /* 0x3d39bf7800077802 */ /* 0x000fe40000000f00 */
        /* <DEDUP_REMOVED lines=48> */
.L_x_5041:
[----:B------:R-:W-:-:S06]  /*8fb0*/  HADD2.F32 R5, -RZ, R0.H0_H0 ;  /* 0x20000000ff057230 */ /* 0x000fcc0000004100 */
[----:B------:R-:W0:Y:S02]  /*8fc0*/  F2I.S64.TRUNC R4, R5 ;  /* 0x0000000500047311 */ /* 0x000e24000020d900 */
[----:B0-----:R4:W-:Y:S01]  /*8fd0*/  STG.E.U8 desc[UR36][R2.64], R4 ;  /* 0x0000000402007986 */ /* 0x0019e2000c101124 */
[----:B------:R-:W-:Y:S05]  /*8fe0*/  BRA `(.L_x_5043) ;  /* 0x0000000c006c7947 */ /* 0x000fea0003800000 */
.L_x_5040:
        /* <DEDUP_REMOVED lines=10> */
.L_x_5045:
[----:B------:R-:W-:-:S04]  /*9090*/  HADD2.F32 R0, -RZ, R0.H0_H0 ;  /* 0x20000000ff007230 */ /* 0x000fc80000004100 */
[----:B------:R-:W0:Y:S02]  /*90a0*/  F2I.FTZ.TRUNC.NTZ R5, R0 ;  /* 0x0000000000057305 */ /* 0x000e24000021f100 */
[----:B0-----:R2:W-:Y:S01]  /*90b0*/  STG.E desc[UR36][R2.64], R5 ;  /* 0x0000000502007986 */ /* 0x0015e2000c101924 */
[----:B------:R-:W-:Y:S05]  /*90c0*/  BRA `(.L_x_5043) ;  /* 0x0000000c00347947 */ /* 0x000fea0003800000 */
.L_x_5044:
[----:B------:R-:W-:-:S04]  /*90d0*/  HADD2.F32 R0, -RZ, R0.H0_H0 ;  /* 0x20000000ff007230 */ /* 0x000fc80000004100 */
[----:B------:R-:W0:Y:S02]  /*90e0*/  F2I.FTZ.TRUNC.NTZ R5, R0 ;  /* 0x0000000000057305 */ /* 0x000e24000021f100 */
[----:B0-----:R0:W-:Y:S01]  /*90f0*/  STG.E.U16 desc[UR36][R2.64], R5 ;  /* 0x0000000502007986 */ /* 0x0011e2000c101524 */
[----:B------:R-:W-:Y:S05]  /*9100*/  BRA `(.L_x_5043) ;  /* 0x0000000c00247947 */ /* 0x000fea0003800000 */
.L_x_5039:
        /* <DEDUP_REMOVED lines=9> */
.L_x_5047:
[----:B------:R0:W-:Y:S01]  /*91a0*/  STG.E.U16 desc[UR36][R2.64], R0 ;  /* 0x0000000002007986 */ /* 0x0001e2000c101524 */
[----:B------:R-:W-:Y:S05]  /*91b0*/  BRA `(.L_x_5043) ;  /* 0x0000000800f87947 */ /* 0x000fea0003800000 */
.L_x_5046:
        /* <DEDUP_REMOVED lines=10> */
.L_x_5049:
[----:B------:R-:W-:-:S05]  /*9260*/  HADD2.F32 R0, -RZ, R0.H0_H0 ;  /* 0x20000000ff007230 */ /* 0x000fca0000004100 */
[----:B------:R-:W-:-:S04]  /*9270*/  F2FP.F16.F32.PACK_AB R0, RZ, R0 ;  /* 0x00000000ff00723e */ /* 0x000fc800000000ff */
[----:B------:R-:W-:-:S05]  /*9280*/  PRMT R0, R0, 0x5410, RZ ;  /* 0x0000541000007816 */ /* 0x000fca00000000ff */
[----:B------:R0:W-:Y:S01]  /*9290*/  STG.E desc[UR36][R2.64], R0 ;  /* 0x0000000002007986 */ /* 0x0001e2000c101924 */
[----:B------:R-:W-:Y:S05]  /*92a0*/  BRA `(.L_x_5043) ;  /* 0x0000000800bc7947 */ /* 0x000fea0003800000 */
.L_x_5048:
[----:B------:R-:W-:-:S05]  /*92b0*/  HADD2.F32 R4, -RZ, R0.H0_H0 ;  /* 0x20000000ff047230 */ /* 0x000fca0000004100 */
[----:B------:R-:W-:-:S06]  /*92c0*/  FMUL.FTZ R4, R4, 1 ;  /* 0x3f80000004047820 */ /* 0x000fcc0000410000 */
[----:B------:R-:W0:Y:S02]  /*92d0*/  F2F.F64.F32 R4, R4 ;  /* 0x0000000400047310 */ /* 0x000e240000201800 */
[----:B0-----:R0:W-:Y:S01]  /*92e0*/  STG.E.64 desc[UR36][R2.64], R4 ;  /* 0x0000000402007986 */ /* 0x0011e2000c101b24 */
[----:B------:R-:W-:Y:S05]  /*92f0*/  BRA `(.L_x_5043) ;  /* 0x0000000800a87947 */ /* 0x000fea0003800000 */
.L_x_5038:
        /* <DEDUP_REMOVED lines=14> */
.L_x_5053:
[----:B------:R-:W-:Y:S01]  /*93e0*/  HADD2.F32 R5, -RZ, R0.H0_H0 ;  /* 0x20000000ff057230 */ /* 0x000fe20000004100 */
[----:B------:R-:W-:Y:S01]  /*93f0*/  BSSY.RECONVERGENT B0, `(.L_x_5054) ;  /* 0x0000013000007945 */ /* 0x000fe20003800200 */
[----:B------:R-:W-:-:S03]  /*9400*/  HFMA2 R0, -RZ, RZ, 0, 7.62939453125e-06 ;  /* 0x00000080ff007431 */ /* 0x000fc600000001ff */
        /* <DEDUP_REMOVED lines=15> */
.L_x_5056:
[----:B------:R-:W-:-:S04]  /*9500*/  SHF.R.U32.HI R5, RZ, 0x18, R5 ;  /* 0x00000018ff057819 */ /* 0x000fc80000011605 */
[----:B------:R-:W-:-:S07]  /*9510*/  LOP3.LUT R0, R0, 0x80, R5, 0xf8, !PT ;  /* 0x0000008000007812 */ /* 0x000fce00078ef805 */
.L_x_5055:
[----:B------:R-:W-:Y:S05]  /*9520*/  BSYNC.RECONVERGENT B0 ;  /* 0x0000000000007941 */ /* 0x000fea0003800200 */
.L_x_5054:
[----:B------:R0:W-:Y:S01]  /*9530*/  STG.E.U8 desc[UR36][R2.64], R0 ;  /* 0x0000000002007986 */ /* 0x0001e2000c101124 */
[----:B------:R-:W-:Y:S05]  /*9540*/  BRA `(.L_x_5043) ;  /* 0x0000000800147947 */ /* 0x000fea0003800000 */
.L_x_5052:
        /* <DEDUP_REMOVED lines=18> */
.L_x_5059:
[----:B------:R-:W-:-:S04]  /*9670*/  SHF.R.U32.HI R5, RZ, 0x18, R5 ;  /* 0x00000018ff057819 */ /* 0x000fc80000011605 */
[----:B------:R-:W-:-:S07]  /*9680*/  LOP3.LUT R0, R0, 0x80, R5, 0xf8, !PT ;  /* 0x0000008000007812 */ /* 0x000fce00078ef805 */
.L_x_5058:
[----:B------:R-:W-:Y:S05]  /*9690*/  BSYNC.RECONVERGENT B0 ;  /* 0x0000000000007941 */ /* 0x000fea0003800200 */
.L_x_5057:
[----:B------:R0:W-:Y:S01]  /*96a0*/  STG.E.U8 desc[UR36][R2.64], R0 ;  /* 0x0000000002007986 */ /* 0x0001e2000c101124 */
[----:B------:R-:W-:Y:S05]  /*96b0*/  BRA `(.L_x_5043) ;  /* 0x0000000400b87947 */ /* 0x000fea0003800000 */
.L_x_5051:
        /* <DEDUP_REMOVED lines=22> */
.L_x_5061:
[----:B------:R-:W-:-:S06]  /*9820*/  HADD2.F32 R4, -RZ, R0.H0_H0 ;  /* 0x20000000ff047230 */ /* 0x000fcc0000004100 */
[----:B------:R-:W0:Y:S02]  /*9830*/  F2I.U64.TRUNC R4, R4 ;  /* 0x0000000400047311 */ /* 0x000e24000020d800 */
[----:B0-----:R0:W-:Y:S01]  /*9840*/  STG.E.64 desc[UR36][R2.64], R4 ;  /* 0x0000000402007986 */ /* 0x0011e2000c101b24 */
[----:B------:R-:W-:Y:S05]  /*9850*/  BRA `(.L_x_5043) ;  /* 0x0000000400507947 */ /* 0x000fea0003800000 */
.L_x_5060:
[----:B------:R-:W-:-:S04]  /*9860*/  HADD2.F32 R0, -RZ, R0.H0_H0 ;  /* 0x20000000ff007230 */ /* 0x000fc80000004100 */
[----:B------:R-:W0:Y:S02]  /*9870*/  F2I.FTZ.U32.TRUNC.NTZ R5, R0 ;  /* 0x0000000000057305 */ /* 0x000e24000021f000 */
[----:B0-----:R0:W-:Y:S01]  /*9880*/  STG.E desc[UR36][R2.64], R5 ;  /* 0x0000000502007986 */ /* 0x0011e2000c101924 */
[----:B------:R-:W-:Y:S05]  /*9890*/  BRA `(.L_x_5043) ;  /* 0x0000000400407947 */ /* 0x000fea0003800000 */
.L_x_5050:
        /* <DEDUP_REMOVED lines=11> */
.L_x_5063:
[----:B------:R-:W-:Y:S01]  /*9950*/  HADD2.F32 R0, -RZ, R0.H0_H0 ;  /* 0x20000000ff007230 */ /* 0x000fe20000004100 */
[----:B------:R-:W-:-:S04]  /*9960*/  CS2R R6, SRZ ;  /* 0x0000000000067805 */ /* 0x000fc8000001ff00 */
[----:B------:R-:W-:-:S04]  /*9970*/  FMUL.FTZ R0, R0, 1 ;  /* 0x3f80000000007820 */ /* 0x000fc80000410000 */
[----:B------:R-:W0:Y:S02]  /*9980*/  F2F.F64.F32 R4, R0 ;  /* 0x0000000000047310 */ /* 0x000e240000201800 */
[----:B0-----:R0:W-:Y:S01]  /*9990*/  STG.E.128 desc[UR36][R2.64], R4 ;  /* 0x0000000402007986 */ /* 0x0011e2000c101d24 */
[----:B------:R-:W-:Y:S05]  /*99a0*/  BRA `(.L_x_5043) ;  /* 0x0000000000fc7947 */ /* 0x000fea0003800000 */
.L_x_5062:
[----:B------:R-:W-:-:S09]  /*99b0*/  UISETP.NE.AND UP0, UPT, UR4, 0xf, UPT ;  /* 0x0000000f0400788c */ /* 0x000fd2000bf05270 */
[----:B------:R-:W-:Y:S05]  /*99c0*/  BRA.U !UP0, `(.L_x_5064) ;  /* 0x0000000108e87547 */ /* 0x000fea000b800000 */
[----:B------:R-:W-:-:S09]  /*99d0*/  UISETP.NE.AND UP0, UPT, UR4, 0x17, UPT ;  /* 0x000000170400788c */ /* 0x000fd2000bf05270 */
[----:B------:R-:W-:Y:S05]  /*99e0*/  BRA.U !UP0, `(.L_x_5065) ;  /* 0x0000000108907547 */ /* 0x000fea000b800000 */
[----:B------:R-:W-:-:S09]  /*99f0*/  UISETP.NE.AND UP0, UPT, UR4, 0x18, UPT ;  /* 0x000000180400788c */ /* 0x000fd2000bf05270 */
[----:B------:R-:W-:Y:S05]  /*9a00*/  BRA.U !UP0, `(.L_x_5066) ;  /* 0x0000000108447547 */ /* 0x000fea000b800000 */
.L_x_5042:
        /* <DEDUP_REMOVED lines=16> */
.L_x_5067:
[----:B------:R-:W-:Y:S05]  /*9b10*/  BRA `(.L_x_5043) ;  /* 0x0000000000a07947 */ /* 0x000fea0003800000 */
.L_x_5066:
        /* <DEDUP_REMOVED lines=13> */
.L_x_5069:
[----:B------:R-:W-:Y:S05]  /*9bf0*/  BSYNC.RECONVERGENT B0 ;  /* 0x0000000000007941 */ /* 0x000fea0003800200 */
.L_x_5068:
[----:B------:R-:W-:-:S05]  /*9c00*/  LOP3.LUT R5, R0, 0x80, R5, 0xf8, !PT ;  /* 0x0000008000057812 */ /* 0x000fca00078ef805 */
[----:B------:R0:W-:Y:S01]  /*9c10*/  STG.E.U8 desc[UR36][R2.64], R5 ;  /* 0x0000000502007986 */ /* 0x0001e2000c101124 */
[----:B------:R-:W-:Y:S05]  /*9c20*/  BRA `(.L_x_5043) ;  /* 0x00000000005c7947 */ /* 0x000fea0003800000 */
.L_x_5065:
        /* <DEDUP_REMOVED lines=12> */
.L_x_5071:
[----:B------:R-:W-:Y:S01]  /*9cf0*/  HFMA2 R0, -RZ, RZ, 0, 7.569789886474609375e-06 ;  /* 0x0000007fff007431 */ /* 0x000fe200000001ff */
[----:B------:R-:W-:-:S04]  /*9d00*/  ISETP.GT.U32.AND P0, PT, R4, 0x7f800000, PT ;  /* 0x7f8000000400780c */ /* 0x000fc80003f04070 */
[----:B------:R-:W-:-:S09]  /*9d10*/  SEL R0, R0, 0x7c, P0 ;  /* 0x0000007c00007807 */ /* 0x000fd20000000000 */
.L_x_5072:
[----:B------:R-:W-:Y:S05]  /*9d20*/  BSYNC.RECONVERGENT B0 ;  /* 0x0000000000007941 */ /* 0x000fea0003800200 */
.L_x_5070:
[----:B------:R-:W-:-:S04]  /*9d30*/  SHF.R.U32.HI R5, RZ, 0x18, R5 ;  /* 0x00000018ff057819 */ /* 0x000fc80000011605 */
[----:B------:R-:W-:-:S05]  /*9d40*/  LOP3.LUT R5, R0, 0x80, R5, 0xf8, !PT ;  /* 0x0000008000057812 */ /* 0x000fca00078ef805 */
[----:B------:R0:W-:Y:S01]  /*9d50*/  STG.E.U8 desc[UR36][R2.64], R5 ;  /* 0x0000000502007986 */ /* 0x0001e2000c101124 */
[----:B------:R-:W-:Y:S05]  /*9d60*/  BRA `(.L_x_5043) ;  /* 0x00000000000c7947 */ /* 0x000fea0003800000 */
.L_x_5064:
[----:B------:R-:W-:-:S05]  /*9d70*/  HADD2.F32 R0, -RZ, R0.H0_H0 ;  /* 0x20000000ff007230 */ /* 0x000fca0000004100 */
[----:B------:R-:W-:-:S05]  /*9d80*/  F2FP.BF16.F32.PACK_AB R0, RZ, R0 ;  /* 0x00000000ff00723e */ /* 0x000fca00000010ff */
[----:B------:R0:W-:Y:S02]  /*9d90*/  STG.E.U16 desc[UR36][R2.64], R0 ;  /* 0x0000000002007986 */ /* 0x0001e4000c101524 */
.L_x_5043:
[----:B------:R-:W-:-:S07]  /*9da0*/  VIADD R17, R17, 0x80 ;  /* 0x0000008011117836 */ /* 0x000fce0000000000 */
.L_x_5003:
[----:B------:R-:W-:Y:S05]  /*9db0*/  BSYNC.RECONVERGENT B6 ;  /* 0x0000000000067941 */ /* 0x000fea0003800200 */
.L_x_5002:
[----:B------:R-:W5:Y:S02]  /*9dc0*/  LDCU UR4, c[0x0][0x380] ;  /* 0x00007000ff0477ac */ /* 0x000f640008000800 */
[----:B-----5:R-:W-:-:S13]  /*9dd0*/  ISETP.GE.AND P0, PT, R17, UR4, PT ;  /* 0x0000000411007c0c */ /* 0x020fda000bf06270 */
[----:B------:R-:W-:Y:S05]  /*9de0*/  @P0 EXIT ;  /* 0x000000000000094d */ /* 0x000fea0003800000 */
[----:B------:R-:W5:Y:S01]  /*9df0*/  LDCU UR4, c[0x0][0x388] ;  /* 0x00007100ff0477ac */ /* 0x000f620008000800 */
[----:B0-----:R-:W-:Y:S01]  /*9e00*/  MOV R0, RZ ;  /* 0x000000ff00007202 */ /* 0x001fe20000000f00 */
[----:B------:R-:W-:Y:S01]  /*9e10*/  IMAD.MOV.U32 R16, RZ, RZ, RZ ;  /* 0x000000ffff107224 */ /* 0x000fe200078e00ff */
[----:B-----5:R-:W-:-:S09]  /*9e20*/  UISETP.NE.AND UP0, UPT, UR4, URZ, UPT ;  /* 0x000000ff0400728c */ /* 0x020fd2000bf05270 */
[----:B------:R-:W-:Y:S05]  /*9e30*/  BRA.U !UP0, `(.L_x_5073) ;  /* 0x0000001108a87547 */ /* 0x000fea000b800000 */
[----:B------:R-:W1:Y:S01]  /*9e40*/  LDCU.64 UR4, c[0x0][0x390] ;  /* 0x00007200ff0477ac */ /* 0x000e620008000a00 */
[----:B------:R-:W-:Y:S01]  /*9e50*/  HFMA2 R16, -RZ, RZ, 0, 0 ;  /* 0x00000000ff107431 */ /* 0x000fe200000001ff */
        /* <DEDUP_REMOVED lines=296> */
.L_x_5073:
[----:B------:R-:W1:Y:S01]  /*b0e0*/  LDCU.128 UR8, c[0x0][0x580] ;  /* 0x0000b000ff0877ac */ /* 0x000e620008000c00 */
[----:B------:R-:W-:-:S04]  /*b0f0*/  UPRMT UR4, UR41, 0x9910, URZ ;  /* 0x0000991029047896 */ /* 0x000fc800080000ff */
[----:B------:R-:W-:Y:S01]  /*b100*/  UISETP.GT.AND UP0, UPT, UR4, 0x9, UPT ;  /* 0x000000090400788c */ /* 0x000fe2000bf04270 */
[----:B-1234-:R-:W-:Y:S02]  /*b110*/  IADD3 R2, P1, PT, R0, UR10, RZ ;  /* 0x0000000a00027c10 */ /* 0x01efe4000ff3e0ff */
        /* <DEDUP_REMOVED lines=16> */
.L_x_5077:
[----:B------:R-:W2:Y:S02]  /*b220*/  LDG.E.U8 R2, desc[UR36][R2.64] ;  /* 0x0000002402027981 */ /* 0x000ea4000c1e1100 */
[----:B--2---:R-:W-:-:S04]  /*b230*/  I2FP.F32.U32 R0, R2 ;  /* 0x0000000200007245 */ /* 0x004fc80000201000 */
[----:B------:R-:W-:Y:S01]  /*b240*/  F2FP.F16.F32.PACK_AB R0, RZ, R0 ;  /* 0x00000000ff00723e */ /* 0x000fe200000000ff */
[----:B------:R-:W-:Y:S06]  /*b250*/  BRA `(.L_x_5079) ;  /* 0x0000000c009c7947 */ /* 0x000fec0003800000 */
.L_x_5076:
        /* <DEDUP_REMOVED lines=10> */
.L_x_5081:
[----:B------:R-:W2:Y:S02]  /*b300*/  LDG.E R2, desc[UR36][R2.64] ;  /* 0x0000002402027981 */ /* 0x000ea4000c1e1900 */
[----:B--2---:R-:W-:-:S04]  /*b310*/  I2FP.F32.S32 R0, R2 ;  /* 0x0000000200007245 */ /* 0x004fc80000201400 */
[----:B------:R-:W-:Y:S01]  /*b320*/  F2FP.F16.F32.PACK_AB R0, RZ, R0 ;  /* 0x00000000ff00723e */ /* 0x000fe200000000ff */
[----:B------:R-:W-:Y:S06]  /*b330*/  BRA `(.L_x_5079) ;  /* 0x0000000c00647947 */ /* 0x000fec0003800000 */
.L_x_5080:
[----:B------:R-:W2:Y:S02]  /*b340*/  LDG.E.U16 R2, desc[UR36][R2.64] ;  /* 0x0000002402027981 */ /* 0x000ea4000c1e1500 */
[----:B--2---:R-:W0:Y:S02]  /*b350*/  I2F.S16 R0, R2 ;  /* 0x0000000200007306 */ /* 0x004e240000101400 */
[----:B0-----:R-:W-:Y:S01]  /*b360*/  F2FP.F16.F32.PACK_AB R0, RZ, R0 ;  /* 0x00000000ff00723e */ /* 0x001fe200000000ff */
[----:B------:R-:W-:Y:S06]  /*b370*/  BRA `(.L_x_5079) ;  /* 0x0000000c00547947 */ /* 0x000fec0003800000 */
.L_x_5075:
        /* <DEDUP_REMOVED lines=9> */
.L_x_5083:
[----:B------:R1:W5:Y:S01]  /*b410*/  LDG.E.U16 R0, desc[UR36][R2.64] ;  /* 0x0000002402007981 */ /* 0x000362000c1e1500 */
[----:B------:R-:W-:Y:S05]  /*b420*/  BRA `(.L_x_5079) ;  /* 0x0000000c00287947 */ /* 0x000fea0003800000 */
.L_x_5082:
        /* <DEDUP_REMOVED lines=9> */
.L_x_5085:
[----:B------:R0:W5:Y:S01]  /*b4c0*/  LDG.E.U16 R0, desc[UR36][R2.64] ;  /* 0x0000002402007981 */ /* 0x000162000c1e1500 */
[----:B------:R-:W-:Y:S05]  /*b4d0*/  BRA `(.L_x_5079) ;  /* 0x0000000800fc7947 */ /* 0x000fea0003800000 */
.L_x_5084:
        /* <DEDUP_REMOVED lines=12> */
.L_x_5074:
        /* <DEDUP_REMOVED lines=13> */
.L_x_5088:
        /* <DEDUP_REMOVED lines=12> */
.L_x_5087:
        /* <DEDUP_REMOVED lines=27> */
.L_x_5090:
        /* <DEDUP_REMOVED lines=13> */
.L_x_5089:
[----:B------:R-:W2:Y:S02]  /*b9b0*/  LDG.E.U16 R0, desc[UR36][R2.64] ;  /* 0x0000002402007981 */ /* 0x000ea4000c1e1500 */
[----:B--2---:R-:W-:-:S05]  /*b9c0*/  IMAD.U32 R0, R0, 0x10000, RZ ;  /* 0x0001000000007824 */ /* 0x004fca00078e00ff */
[----:B------:R-:W-:Y:S01]  /*b9d0*/  F2FP.F16.F32.PACK_AB R0, RZ, R0 ;  /* 0x00000000ff00723e */ /* 0x000fe200000000ff */
[----:B------:R-:W-:Y:S06]  /*b9e0*/  BRA `(.L_x_5079) ;  /* 0x0000000400b87947 */ /* 0x000fec0003800000 */
.L_x_5086:
        /* <DEDUP_REMOVED lines=12> */
.L_x_5093:
        /* <DEDUP_REMOVED lines=21> */
.L_x_5097:
[----:B------:R-:W-:Y:S05]  /*bc00*/  BSYNC.RECONVERGENT B1 ;  /* 0x0000000000017941 */ /* 0x000fea0003800200 */
.L_x_5096:
[----:B------:R-:W-:Y:S02]  /*bc10*/  SHF.L.U32 R0, R0, 0x14, RZ ;  /* 0x0000001400007819 */ /* 0x000fe400000006ff */
[----:B------:R-:W-:-:S04]  /*bc20*/  LEA R2, R2, 0x3b800000, 0x17 ;  /* 0x3b80000002027811 */ /* 0x000fc800078eb8ff */
[----:B------:R-:W-:-:S07]  /*bc30*/  LOP3.LUT R0, R2, R0, R7, 0xfe, !PT ;  /* 0x0000000002007212 */ /* 0x000fce00078efe07 */
.L_x_5095:
[----:B------:R-:W-:Y:S05]  /*bc40*/  BSYNC.RECONVERGENT B0 ;  /* 0x0000000000007941 */ /* 0x000fea0003800200 */
.L_x_5094:
[----:B------:R-:W-:Y:S01]  /*bc50*/  F2FP.F16.F32.PACK_AB R0, RZ, R0 ;  /* 0x00000000ff00723e */ /* 0x000fe200000000ff */
[----:B------:R-:W-:Y:S06]  /*bc60*/  BRA `(.L_x_5079) ;  /* 0x0000000400187947 */ /* 0x000fec0003800000 */
.L_x_5092:
        /* <DEDUP_REMOVED lines=21> */
.L_x_5101:
[----:B------:R-:W-:Y:S05]  /*bdc0*/  BSYNC.RECONVERGENT B1 ;  /* 0x0000000000017941 */ /* 0x000fea0003800200 */
.L_x_5100:
[----:B------:R-:W-:Y:S01]  /*bdd0*/  IMAD.SHL.U32 R0, R0, 0x200000, RZ ;  /* 0x0020000000007824 */ /* 0x000fe200078e00ff */
[----:B------:R-:W-:-:S04]  /*bde0*/  LEA R2, R2, 0x37800000, 0x17 ;  /* 0x3780000002027811 */ /* 0x000fc800078eb8ff */
[----:B------:R-:W-:-:S07]  /*bdf0*/  LOP3.LUT R0, R2, R0, R7, 0xfe, !PT ;  /* 0x0000000002007212 */ /* 0x000fce00078efe07 */
.L_x_5099:
[----:B------:R-:W-:Y:S05]  /*be00*/  BSYNC.RECONVERGENT B0 ;  /* 0x0000000000007941 */ /* 0x000fea0003800200 */
.L_x_5098:
[----:B------:R-:W-:Y:S01]  /*be10*/  F2FP.F16.F32.PACK_AB R0, RZ, R0 ;  /* 0x00000000ff00723e */ /* 0x000fe200000000ff */
[----:B------:R-:W-:Y:S06]  /*be20*/  BRA `(.L_x_5079) ;  /* 0x0000000000a87947 */ /* 0x000fec0003800000 */
.L_x_5091:
        /* <DEDUP_REMOVED lines=12> */
[----:B------:R-:W-:Y:S01]  /*bef0*/  @!P0 IMAD.MOV.U32 R0, RZ, RZ, 0x7f800001 ;  /* 0x7f800001ff008424 */ /* 0x000fe200078e00ff */
[----:B------:R-:W-:-:S07]  /*bf00*/  @P0 SHF.L.U32 R0, R2, 0x17, RZ ;  /* 0x0000001702000819 */ /* 0x000fce00000006ff */
.L_x_5105:
[----:B------:R-:W-:Y:S05]  /*bf10*/  BSYNC.RECONVERGENT B0 ;  /* 0x0000000000007941 */ /* 0x000fea0003800200 */
.L_x_5104:
[----:B------:R-:W-:Y:S01]  /*bf20*/  F2FP.F16.F32.PACK_AB R0, RZ, R0 ;  /* 0x00000000ff00723e */ /* 0x000fe200000000ff */
[----:B------:R-:W-:Y:S06]  /*bf30*/  BRA `(.L_x_5079) ;  /* 0x0000000000647947 */ /* 0x000fec0003800000 */
.L_x_5078:
        /* <DEDUP_REMOVED lines=16> */
.L_x_5106:
[----:B------:R-:W-:Y:S01]  /*c040*/  PRMT R0, RZ, 0x7610, R0 ;  /* 0x00007610ff007816 */ /* 0x000fe20000000000 */
[----:B------:R-:W-:Y:S06]  /*c050*/  BRA `(.L_x_5079) ;  /* 0x00000000001c7947 */ /* 0x000fec0003800000 */
.L_x_5103:
[----:B------:R-:W2:Y:S02]  /*c060*/  LDG.E.64 R2, desc[UR36][R2.64] ;  /* 0x0000002402027981 */ /* 0x000ea4000c1e1b00 */
[----:B--2---:R-:W0:Y:S02]  /*c070*/  I2F.U64 R0, R2 ;  /* 0x0000000200007312 */ /* 0x004e240000301000 */
[----:B0-----:R-:W-:Y:S01]  /*c080*/  F2FP.F16.F32.PACK_AB R0, RZ, R0 ;  /* 0x00000000ff00723e */ /* 0x001fe200000000ff */
[----:B------:R-:W-:Y:S06]  /*c090*/  BRA `(.L_x_5079) ;  /* 0x00000000000c7947 */ /* 0x000fec0003800000 */
.L_x_5102:
[----:B------:R-:W2:Y:S02]  /*c0a0*/  LDG.E R2, desc[UR36][R2.64] ;  /* 0x0000002402027981 */ /* 0x000ea4000c1e1900 */
[----:B--2---:R-:W-:-:S04]  /*c0b0*/  I2FP.F32.U32 R0, R2 ;  /* 0x0000000200007245 */ /* 0x004fc80000201000 */
[----:B------:R-:W-:-:S07]  /*c0c0*/  F2FP.F16.F32.PACK_AB R0, RZ, R0 ;  /* 0x00000000ff00723e */ /* 0x000fce00000000ff */
.L_x_5079:
[----:B-----5:R-:W-:Y:S01]  /*c0d0*/  HADD2.F32 R5, -RZ, R0.H0_H0 ;  /* 0x20000000ff057230 */ /* 0x020fe20000004100 */
[----:B------:R-:W-:Y:S01]  /*c0e0*/  UPRMT UR4, UR42, 0x9910, URZ ;  /* 0x000099102a047896 */ /* 0x000fe200080000ff */
[----:B------:R-:W-:Y:S02]  /*c0f0*/  IMAD.MOV.U32 R9, RZ, RZ, 0x3e800000 ;  /* 0x3e800000ff097424 */ /* 0x000fe400078e00ff */
[----:B------:R-:W-:Y:S02]  /*c100*/  IMAD.MOV.U32 R6, RZ, RZ, 0x3d39bf78 ;  /* 0x3d39bf78ff067424 */ /* 0x000fe400078e00ff */
[----:B------:R-:W-:Y:S01]  /*c110*/  FMUL.FTZ R0, R5, 1.4426950216293334961 ;  /* 0x3fb8aa3b05007820 */ /* 0x000fe20000410000 */
[----:B------:R-:W-:-:S03]  /*c120*/  UISETP.GT.AND UP0, UPT, UR4, 0x9, UPT ;  /* 0x000000090400788c */ /* 0x000fc6000bf04270 */
[----:B------:R-:W0:Y:S02]  /*c130*/  MUFU.EX2 R7, R0 ;  /* 0x0000000000077308 */ /* 0x000e240000000800 */
[C---:B01----:R-:W-:Y:S01]  /*c140*/  FADD.FTZ.RZ R2, R7.reuse, 1 ;  /* 0x3f80000007027421 */ /* 0x043fe2000001c000 */
        /* <DEDUP_REMOVED lines=26> */
[----:B0-----:R-:W-:-:S05]  /*c2f0*/  FMUL.FTZ R0, R5, R2 ;  /* 0x0000000205007220 */ /* 0x001fca0000410000 */
        /* <DEDUP_REMOVED lines=14> */
.L_x_5110:
[----:B------:R-:W-:-:S06]  /*c3e0*/  HADD2.F32 R3, -RZ, R0.H0_H0 ;  /* 0x20000000ff037230 */ /* 0x000fcc0000004100 */
[----:B------:R-:W0:Y:S02]  /*c3f0*/  F2I.S64.TRUNC R2, R3 ;  /* 0x0000000300027311 */ /* 0x000e24000020d900 */
[----:B0-----:R-:W-:Y:S01]  /*c400*/  STG.E.U8 desc[UR36][R16.64], R2 ;  /* 0x0000000210007986 */ /* 0x001fe2000c101124 */
[----:B------:R-:W-:Y:S05]  /*c410*/  EXIT ;  /* 0x000000000000794d */ /* 0x000fea0003800000 */
.L_x_5109:
        /* <DEDUP_REMOVED lines=10> */
.L_x_5113:
[----:B------:R-:W-:-:S04]  /*c4c0*/  HADD2.F32 R0, -RZ, R0.H0_H0 ;  /* 0x20000000ff007230 */ /* 0x000fc80000004100 */
[----:B------:R-:W0:Y:S02]  /*c4d0*/  F2I.FTZ.TRUNC.NTZ R3, R0 ;  /* 0x0000000000037305 */ /* 0x000e24000021f100 */
[----:B0-----:R-:W-:Y:S01]  /*c4e0*/  STG.E desc[UR36][R16.64], R3 ;  /* 0x0000000310007986 */ /* 0x001fe2000c101924 */
[----:B------:R-:W-:Y:S05]  /*c4f0*/  EXIT ;  /* 0x000000000000794d */ /* 0x000fea0003800000 */
.L_x_5112:
[----:B------:R-:W-:-:S04]  /*c500*/  HADD2.F32 R0, -RZ, R0.H0_H0 ;  /* 0x20000000ff007230 */ /* 0x000fc80000004100 */
[----:B------:R-:W0:Y:S02]  /*c510*/  F2I.FTZ.TRUNC.NTZ R3, R0 ;  /* 0x0000000000037305 */ /* 0x000e24000021f100 */
[----:B0-----:R-:W-:Y:S01]  /*c520*/  STG.E.U16 desc[UR36][R16.64], R3 ;  /* 0x0000000310007986 */ /* 0x001fe2000c101524 */
[----:B------:R-:W-:Y:S05]  /*c530*/  EXIT ;  /* 0x000000000000794d */ /* 0x000fea0003800000 */
.L_x_5108:
        /* <DEDUP_REMOVED lines=9> */
.L_x_5115:
[----:B------:R-:W-:Y:S01]  /*c5d0*/  STG.E.U16 desc[UR36][R16.64], R0 ;  /* 0x0000000010007986 */ /* 0x000fe2000c101524 */
[----:B------:R-:W-:Y:S05]  /*c5e0*/  EXIT ;  /* 0x000000000000794d */ /* 0x000fea0003800000 */
.L_x_5114:
        /* <DEDUP_REMOVED lines=10> */
.L_x_5117:
[----:B------:R-:W-:-:S05]  /*c690*/  HADD2.F32 R0, -RZ, R0.H0_H0 ;  /* 0x20000000ff007230 */ /* 0x000fca0000004100 */
[----:B------:R-:W-:-:S04]  /*c6a0*/  F2FP.F16.F32.PACK_AB R0, RZ, R0 ;  /* 0x00000000ff00723e */ /* 0x000fc800000000ff */
[----:B------:R-:W-:-:S05]  /*c6b0*/  PRMT R0, R0, 0x5410, RZ ;  /* 0x0000541000007816 */ /* 0x000fca00000000ff */
[----:B------:R-:W-:Y:S01]  /*c6c0*/  STG.E desc[UR36][R16.64], R0 ;  /* 0x0000000010007986 */ /* 0x000fe2000c101924 */
[----:B------:R-:W-:Y:S05]  /*c6d0*/  EXIT ;  /* 0x000000000000794d */ /* 0x000fea0003800000 */
.L_x_5116:
[----:B------:R-:W-:-:S05]  /*c6e0*/  HADD2.F32 R2, -RZ, R0.H0_H0 ;  /* 0x20000000ff027230 */ /* 0x000fca0000004100 */
[----:B------:R-:W-:-:S06]  /*c6f0*/  FMUL.FTZ R2, R2, 1 ;  /* 0x3f80000002027820 */ /* 0x000fcc0000410000 */
[----:B------:R-:W0:Y:S02]  /*c700*/  F2F.F64.F32 R2, R2 ;  /* 0x0000000200027310 */ /* 0x000e240000201800 */
[----:B0-----:R-:W-:Y:S01]  /*c710*/  STG.E.64 desc[UR36][R16.64], R2 ;  /* 0x0000000210007986 */ /* 0x001fe2000c101b24 */
[----:B------:R-:W-:Y:S05]  /*c720*/  EXIT ;  /* 0x000000000000794d */ /* 0x000fea0003800000 */
.L_x_5107:
        /* <DEDUP_REMOVED lines=14> */
.L_x_5121:
        /* <DEDUP_REMOVED lines=17> */
.L_x_5124:
[----:B------:R-:W-:-:S04]  /*c920*/  SHF.R.U32.HI R3, RZ, 0x18, R3 ;  /* 0x00000018ff037819 */ /* 0x000fc80000011603 */
[----:B------:R-:W-:-:S04]  /*c930*/  LOP3.LUT R0, R0, 0x80, R3, 0xf8, !PT ;  /* 0x0000008000007812 */ /* 0x000fc800078ef803 */
[----:B------:R-:W-:-:S07]  /*c940*/  PRMT R8, R0, 0x7610, R8 ;  /* 0x0000761000087816 */ /* 0x000fce0000000008 */
.L_x_5123:
[----:B------:R-:W-:Y:S05]  /*c950*/  BSYNC.RECONVERGENT B0 ;  /* 0x0000000000007941 */ /* 0x000fea0003800200 */
.L_x_5122:
[----:B------:R-:W-:Y:S01]  /*c960*/  STG.E.U8 desc[UR36][R16.64], R8 ;  /* 0x0000000810007986 */ /* 0x000fe2000c101124 */
[----:B------:R-:W-:Y:S05]  /*c970*/  EXIT ;  /* 0x000000000000794d */ /* 0x000fea0003800000 */
.L_x_5120:
        /* <DEDUP_REMOVED lines=17> */
.L_x_5127:
[----:B------:R-:W-:-:S04]  /*ca90*/  SHF.R.U32.HI R3, RZ, 0x18, R3 ;  /* 0x00000018ff037819 */ /* 0x000fc80000011603 */
[----:B------:R-:W-:-:S04]  /*caa0*/  LOP3.LUT R0, R0, 0x80, R3, 0xf8, !PT ;  /* 0x0000008000007812 */ /* 0x000fc800078ef803 */
[----:B------:R-:W-:-:S07]  /*cab0*/  PRMT R8, R0, 0x7610, R8 ;  /* 0x0000761000087816 */ /* 0x000fce0000000008 */
.L_x_5126:
[----:B------:R-:W-:Y:S05]  /*cac0*/  BSYNC.RECONVERGENT B0 ;  /* 0x0000000000007941 */ /* 0x000fea0003800200 */
.L_x_5125:
[----:B------:R-:W-:Y:S01]  /*cad0*/  STG.E.U8 desc[UR36][R16.64], R8 ;  /* 0x0000000810007986 */ /* 0x000fe2000c101124 */
[----:B------:R-:W-:Y:S05]  /*cae0*/  EXIT ;  /* 0x000000000000794d */ /* 0x000fea0003800000 */
.L_x_5119:
        /* <DEDUP_REMOVED lines=22> */
.L_x_5129:
[----:B------:R-:W-:-:S06]  /*cc50*/  HADD2.F32 R2, -RZ, R0.H0_H0 ;  /* 0x20000000ff027230 */ /* 0x000fcc0000004100 */
[----:B------:R-:W0:Y:S02]  /*cc60*/  F2I.U64.TRUNC R2, R2 ;  /* 0x0000000200027311 */ /* 0x000e24000020d800 */
[----:B0-----:R-:W-:Y:S01]  /*cc70*/  STG.E.64 desc[UR36][R16.64], R2 ;  /* 0x0000000210007986 */ /* 0x001fe2000c101b24 */
[----:B------:R-:W-:Y:S05]  /*cc80*/  EXIT ;  /* 0x000000000000794d */ /* 0x000fea0003800000 */
.L_x_5128:
[----:B------:R-:W-:-:S04]  /*cc90*/  HADD2.F32 R0, -RZ, R0.H0_H0 ;  /* 0x20000000ff007230 */ /* 0x000fc80000004100 */
[----:B------:R-:W0:Y:S02]  /*cca0*/  F2I.FTZ.U32.TRUNC.NTZ R3, R0 ;  /* 0x0000000000037305 */ /* 0x000e24000021f000 */
[----:B0-----:R-:W-:Y:S01]  /*ccb0*/  STG.E desc[UR36][R16.64], R3 ;  /* 0x0000000310007986 */ /* 0x001fe2000c101924 */
[----:B------:R-:W-:Y:S05]  /*ccc0*/  EXIT ;  /* 0x000000000000794d */ /* 0x000fea0003800000 */
.L_x_5118:
        /* <DEDUP_REMOVED lines=11> */
.L_x_5131:
[----:B------:R-:W-:Y:S01]  /*cd80*/  HADD2.F32 R0, -RZ, R0.H0_H0 ;  /* 0x20000000ff007230 */ /* 0x000fe20000004100 */
[----:B------:R-:W-:-:S04]  /*cd90*/  CS2R R6, SRZ ;  /* 0x0000000000067805 */ /* 0x000fc8000001ff00 */
[----:B------:R-:W-:-:S04]  /*cda0*/  FMUL.FTZ R0, R0, 1 ;  /* 0x3f80000000007820 */ /* 0x000fc80000410000 */
[----:B------:R-:W0:Y:S02]  /*cdb0*/  F2F.F64.F32 R4, R0 ;  /* 0x0000000000047310 */ /* 0x000e240000201800 */
[----:B0-----:R-:W-:Y:S01]  /*cdc0*/  STG.E.128 desc[UR36][R16.64], R4 ;  /* 0x0000000410007986 */ /* 0x001fe2000c101d24 */
[----:B------:R-:W-:Y:S05]  /*cdd0*/  EXIT ;  /* 0x000000000000794d */ /* 0x000fea0003800000 */
.L_x_5130:
[----:B------:R-:W-:-:S09]  /*cde0*/  UISETP.NE.AND UP0, UPT, UR4, 0xf, UPT ;  /* 0x0000000f0400788c */ /* 0x000fd2000bf05270 */
[----:B------:R-:W-:Y:S05]  /*cdf0*/  BRA.U !UP0, `(.L_x_5132) ;  /* 0x0000000108e87547 */ /* 0x000fea000b800000 */
[----:B------:R-:W-:-:S09]  /*ce00*/  UISETP.NE.AND UP0, UPT, UR4, 0x17, UPT ;  /* 0x000000170400788c */ /* 0x000fd2000bf05270 */
[----:B------:R-:W-:Y:S05]  /*ce10*/  BRA.U !UP0, `(.L_x_5133) ;  /* 0x0000000108907547 */ /* 0x000fea000b800000 */
[----:B------:R-:W-:-:S09]  /*ce20*/  UISETP.NE.AND UP0, UPT, UR4, 0x18, UPT ;  /* 0x000000180400788c */ /* 0x000fd2000bf05270 */
[----:B------:R-:W-:Y:S05]  /*ce30*/  BRA.U !UP0, `(.L_x_5134) ;  /* 0x0000000108447547 */ /* 0x000fea000b800000 */
.L_x_5111:
        /* <DEDUP_REMOVED lines=16> */
.L_x_5135:
[----:B------:R-:W-:Y:S05]  /*cf40*/  EXIT ;  /* 0x000000000000794d */ /* 0x000fea0003800000 */
.L_x_5134:
        /* <DEDUP_REMOVED lines=13> */
.L_x_5137:
[----:B------:R-:W-:Y:S05]  /*d020*/  BSYNC.RECONVERGENT B0 ;  /* 0x0000000000007941 */ /* 0x000fea0003800200 */
.L_x_5136:
[----:B------:R-:W-:-:S05]  /*d030*/  LOP3.LUT R3, R0, 0x80, R3, 0xf8, !PT ;  /* 0x0000008000037812 */ /* 0x000fca00078ef803 */
[----:B------:R-:W-:Y:S01]  /*d040*/  STG.E.U8 desc[UR36][R16.64], R3 ;  /* 0x0000000310007986 */ /* 0x000fe2000c101124 */
[----:B------:R-:W-:Y:S05]  /*d050*/  EXIT ;  /* 0x000000000000794d */ /* 0x000fea0003800000 */
.L_x_5133:
        /* <DEDUP_REMOVED lines=12> */
.L_x_5139:
[----:B------:R-:W-:Y:S01]  /*d120*/  HFMA2 R0, -RZ, RZ, 0, 7.569789886474609375e-06 ;  /* 0x0000007fff007431 */ /* 0x000fe200000001ff */
[----:B------:R-:W-:-:S04]  /*d130*/  ISETP.GT.U32.AND P0, PT, R2, 0x7f800000, PT ;  /* 0x7f8000000200780c */ /* 0x000fc80003f04070 */
[----:B------:R-:W-:-:S09]  /*d140*/  SEL R0, R0, 0x7c, P0 ;  /* 0x0000007c00007807 */ /* 0x000fd20000000000 */
.L_x_5140:
[----:B------:R-:W-:Y:S05]  /*d150*/  BSYNC.RECONVERGENT B0 ;  /* 0x0000000000007941 */ /* 0x000fea0003800200 */
.L_x_5138:
[----:B------:R-:W-:-:S04]  /*d160*/  SHF.R.U32.HI R3, RZ, 0x18, R3 ;  /* 0x00000018ff037819 */ /* 0x000fc80000011603 */
[----:B------:R-:W-:-:S05]  /*d170*/  LOP3.LUT R3, R0, 0x80, R3, 0xf8, !PT ;  /* 0x0000008000037812 */ /* 0x000fca00078ef803 */
[----:B------:R-:W-:Y:S01]  /*d180*/  STG.E.U8 desc[UR36][R16.64], R3 ;  /* 0x0000000310007986 */ /* 0x000fe2000c101124 */
[----:B------:R-:W-:Y:S05]  /*d190*/  EXIT ;  /* 0x000000000000794d */ /* 0x000fea0003800000 */
.L_x_5132:
[----:B------:R-:W-:-:S05]  /*d1a0*/  HADD2.F32 R0, -RZ, R0.H0_H0 ;  /* 0x20000000ff007230 */ /* 0x000fca0000004100 */
[----:B------:R-:W-:-:S05]  /*d1b0*/  F2FP.BF16.F32.PACK_AB R0, RZ, R0 ;  /* 0x00000000ff00723e */ /* 0x000fca00000010ff */
[----:B------:R-:W-:Y:S01]  /*d1c0*/  STG.E.U16 desc[UR36][R16.64], R0 ;  /* 0x0000000010007986 */ /* 0x000fe2000c101524 */
[----:B------:R-:W-:Y:S05]  /*d1d0*/  EXIT ;  /* 0x000000000000794d */ /* 0x000fea0003800000 */
.L_x_5141:
        /* <DEDUP_REMOVED lines=10> */
.L_x_7273:


//--------------------- .text._ZN2at6native27unrolled_elementwise_kernelIZZZNS0_61_GLOBAL__N__b29612f4_23_ActivationMishKernel_cu_9e10b42f_310011mish_kernelERNS_18TensorIteratorBaseEENKUlvE_clEvENKUlvE1_clEvEUlN3c104HalfEE_St5arrayIPcLm2EELi4E23TrivialOffsetCalculatorILi1EjESE_NS0_6memory12LoadWithCastILi1EEENSF_13StoreWithCastILi1EEEEEviT_T0_T2_T3_T4_T5_ --------------------------
	.section	.text._ZN2at6native27unrolled_elementwise_kernelIZZZNS0_61_GLOBAL__N__b29612f4_23_ActivationMishKernel_cu_9e10b42f_310011mish_kernelERNS_18TensorIteratorBaseEENKUlvE_clEvENKUlvE1_clEvEUlN3c104HalfEE_St5arrayIPcLm2EELi4E23TrivialOffsetCalculatorILi1EjESE_NS0_6memory12LoadWithCastILi1EEENSF_13StoreWithCastILi1EEEEEviT_T0_T2_T3_T4_T5_,"ax",@progbits
	.align	128
        .global         _ZN2at6native27unrolled_elementwise_kernelIZZZNS0_61_GLOBAL__N__b29612f4_23_ActivationMishKernel_cu_9e10b42f_310011mish_kernelERNS_18TensorIteratorBaseEENKUlvE_clEvENKUlvE1_clEvEUlN3c104HalfEE_St5arrayIPcLm2EELi4E23TrivialOffsetCalculatorILi1EjESE_NS0_6memory12LoadWithCastILi1EEENSF_13StoreWithCastILi1EEEEEviT_T0_T2_T3_T4_T5_
        .type           _ZN2at6native27unrolled_elementwise_kernelIZZZNS0_61_GLOBAL__N__b29612f4_23_ActivationMishKernel_cu_9e10b42f_310011mish_kernelERNS_18TensorIteratorBaseEENKUlvE_clEvENKUlvE1_clEvEUlN3c104HalfEE_St5arrayIPcLm2EELi4E23TrivialOffsetCalculatorILi1EjESE_NS0_6memory12LoadWithCastILi1EEENSF_13StoreWithCastILi1EEEEEviT_T0_T2_T3_T4_T5_,@function
        .size           _ZN2at6native27unrolled_elementwise_kernelIZZZNS0_61_GLOBAL__N__b29612f4_23_ActivationMishKernel_cu_9e10b42f_310011mish_kernelERNS_18TensorIteratorBaseEENKUlvE_clEvENKUlvE1_clEvEUlN3c104HalfEE_St5arrayIPcLm2EELi4E23TrivialOffsetCalculatorILi1EjESE_NS0_6memory12LoadWithCastILi1EEENSF_13StoreWithCastILi1EEEEEviT_T0_T2_T3_T4_T5_,(.L_x_7274 - _ZN2at6native27unrolled_elementwise_kernelIZZZNS0_61_GLOBAL__N__b29612f4_23_ActivationMishKernel_cu_9e10b42f_310011mish_kernelERNS_18TensorIteratorBaseEENKUlvE_clEvENKUlvE1_clEvEUlN3c104HalfEE_St5arrayIPcLm2EELi4E23TrivialOffsetCalculatorILi1EjESE_NS0_6memory12LoadWithCastILi1EEENSF_13StoreWithCastILi1EEEEEviT_T0_T2_T3_T4_T5_)
        .other          _ZN2at6native27unrolled_elementwise_kernelIZZZNS0_61_GLOBAL__N__b29612f4_23_ActivationMishKernel_cu_9e10b42f_310011mish_kernelERNS_18TensorIteratorBaseEENKUlvE_clEvENKUlvE1_clEvEUlN3c104HalfEE_St5arrayIPcLm2EELi4E23TrivialOffsetCalculatorILi1EjESE_NS0_6memory12LoadWithCastILi1EEENSF_13StoreWithCastILi1EEEEEviT_T0_T2_T3_T4_T5_,@"STO_CUDA_ENTRY STV_DEFAULT"
_ZN2at6native27unrolled_elementwise_kernelIZZZNS0_61_GLOBAL__N__b29612f4_23_ActivationMishKernel_cu_9e10b42f_310011mish_kernelERNS_18TensorIteratorBaseEENKUlvE_clEvENKUlvE1_clEvEUlN3c104HalfEE_St5arrayIPcLm2EELi4E23TrivialOffsetCalculatorILi1EjESE_NS0_6memory12LoadWithCastILi1EEENSF_13StoreWithCastILi1EEEEEviT_T0_T2_T3_T4_T5_:
.text._ZN2at6native27unrolled_elementwise_kernelIZZZNS0_61_GLOBAL__N__b29612f4_23_ActivationMishKernel_cu_9e10b42f_310011mish_kernelERNS_18TensorIteratorBaseEENKUlvE_clEvENKUlvE1_clEvEUlN3c104HalfEE_St5arrayIPcLm2EELi4E23TrivialOffsetCalculatorILi1EjESE_NS0_6memory12LoadWithCastILi1EEENSF_13StoreWithCastILi1EEEEEviT_T0_T2_T3_T4_T5_:
        /* <DEDUP_REMOVED lines=34> */
.L_x_5147:
[----:B------:R-:W2:Y:S02]  /*0220*/  LDG.E.U8 R2, desc[UR36][R2.64] ;  /* 0x0000002402027981 */ /* 0x000ea4000c1e1100 */
[----:B--2---:R-:W-:-:S04]  /*0230*/  I2FP.F32.U32 R0, R2 ;  /* 0x0000000200007245 */ /* 0x004fc80000201000 */
[----:B------:R-:W-:-:S04]  /*0240*/  F2FP.F16.F32.PACK_AB R0, RZ, R0 ;  /* 0x00000000ff00723e */ /* 0x000fc800000000ff */
[----:B------:R-:W-:Y:S01]  /*0250*/  PRMT R24, R0, 0x7610, R24 ;  /* 0x0000761000187816 */ /* 0x000fe20000000018 */
[----:B------:R-:W-:Y:S06]  /*0260*/  BRA `(.L_x_5149) ;  /* 0x0000000c00d47947 */ /* 0x000fec0003800000 */
.L_x_5146:
        /* <DEDUP_REMOVED lines=11> */
.L_x_5151:
[----:B------:R-:W2:Y:S02]  /*0320*/  LDG.E R2, desc[UR36][R2.64] ;  /* 0x0000002402027981 */ /* 0x000ea4000c1e1900 */
[----:B--2---:R-:W-:-:S04]  /*0330*/  I2FP.F32.S32 R0, R2 ;  /* 0x0000000200007245 */ /* 0x004fc80000201400 */
[----:B------:R-:W-:-:S04]  /*0340*/  F2FP.F16.F32.PACK_AB R0, RZ, R0 ;  /* 0x00000000ff00723e */ /* 0x000fc800000000ff */
[----:B------:R-:W-:Y:S01]  /*0350*/  PRMT R24, R0, 0x7610, R24 ;  /* 0x0000761000187816 */ /* 0x000fe20000000018 */
[----:B------:R-:W-:Y:S06]  /*0360*/  BRA `(.L_x_5149) ;  /* 0x0000000c00947947 */ /* 0x000fec0003800000 */
.L_x_5150:
[----:B------:R-:W2:Y:S02]  /*0370*/  LDG.E.U16 R2, desc[UR36][R2.64] ;  /* 0x0000002402027981 */ /* 0x000ea4000c1e1500 */
[----:B--2---:R-:W0:Y:S02]  /*0380*/  I2F.S16 R0, R2 ;  /* 0x0000000200007306 */ /* 0x004e240000101400 */
[----:B0-----:R-:W-:-:S04]  /*0390*/  F2FP.F16.F32.PACK_AB R0, RZ, R0 ;  /* 0x00000000ff00723e */ /* 0x001fc800000000ff */
[----:B------:R-:W-:Y:S01]  /*03a0*/  PRMT R24, R0, 0x7610, R24 ;  /* 0x0000761000187816 */ /* 0x000fe20000000018 */
[----:B------:R-:W-:Y:S06]  /*03b0*/  BRA `(.L_x_5149) ;  /* 0x0000000c00807947 */ /* 0x000fec0003800000 */
.L_x_5145:
        /* <DEDUP_REMOVED lines=9> */
.L_x_5153:
[----:B------:R1:W5:Y:S01]  /*0450*/  LDG.E.U16 R24, desc[UR36][R2.64] ;  /* 0x0000002402187981 */ /* 0x000362000c1e1500 */
[----:B------:R-:W-:Y:S05]  /*0460*/  BRA `(.L_x_5149) ;  /* 0x0000000c00547947 */ /* 0x000fea0003800000 */
.L_x_5152:
        /* <DEDUP_REMOVED lines=9> */
.L_x_5155:
[----:B------:R0:W5:Y:S01]  /*0500*/  LDG.E.U16 R24, desc[UR36][R2.64] ;  /* 0x0000002402187981 */ /* 0x000162000c1e1500 */
[----:B------:R-:W-:Y:S05]  /*0510*/  BRA `(.L_x_5149) ;  /* 0x0000000c00287947 */ /* 0x000fea0003800000 */
.L_x_5154:
        /* <DEDUP_REMOVED lines=13> */
.L_x_5144:
        /* <DEDUP_REMOVED lines=14> */
.L_x_5158:
        /* <DEDUP_REMOVED lines=13> */
.L_x_5157:
        /* <DEDUP_REMOVED lines=27> */
.L_x_5160:
        /* <DEDUP_REMOVED lines=14> */
.L_x_5159:
[----:B------:R-:W2:Y:S02]  /*0a30*/  LDG.E.U16 R0, desc[UR36][R2.64] ;  /* 0x0000002402007981 */ /* 0x000ea4000c1e1500 */
[----:B--2---:R-:W-:-:S05]  /*0a40*/  IMAD.U32 R0, R0, 0x10000, RZ ;  /* 0x0001000000007824 */ /* 0x004fca00078e00ff */
[----:B------:R-:W-:-:S04]  /*0a50*/  F2FP.F16.F32.PACK_AB R0, RZ, R0 ;  /* 0x00000000ff00723e */ /* 0x000fc800000000ff */
[----:B------:R-:W-:Y:S01]  /*0a60*/  PRMT R24, R0, 0x7610, R24 ;  /* 0x0000761000187816 */ /* 0x000fe20000000018 */
[----:B------:R-:W-:Y:S06]  /*0a70*/  BRA `(.L_x_5149) ;  /* 0x0000000400d07947 */ /* 0x000fec0003800000 */
.L_x_5156:
        /* <DEDUP_REMOVED lines=13> */
.L_x_5163:
        /* <DEDUP_REMOVED lines=21> */
.L_x_5167:
[----:B------:R-:W-:Y:S05]  /*0ca0*/  BSYNC.RECONVERGENT B1 ;  /* 0x0000000000017941 */ /* 0x000fea0003800200 */
.L_x_5166:
[----:B------:R-:W-:Y:S01]  /*0cb0*/  IMAD.SHL.U32 R0, R0, 0x100000, RZ ;  /* 0x0010000000007824 */ /* 0x000fe200078e00ff */
[----:B------:R-:W-:-:S04]  /*0cc0*/  LEA R2, R2, 0x3b800000, 0x17 ;  /* 0x3b80000002027811 */ /* 0x000fc800078eb8ff */
[----:B------:R-:W-:-:S07]  /*0cd0*/  LOP3.LUT R0, R2, R0, R7, 0xfe, !PT ;  /* 0x0000000002007212 */ /* 0x000fce00078efe07 */
.L_x_5165:
[----:B------:R-:W-:Y:S05]  /*0ce0*/  BSYNC.RECONVERGENT B0 ;  /* 0x0000000000007941 */ /* 0x000fea0003800200 */
.L_x_5164:
[----:B------:R-:W-:-:S04]  /*0cf0*/  F2FP.F16.F32.PACK_AB R0, RZ, R0 ;  /* 0x00000000ff00723e */ /* 0x000fc800000000ff */
[----:B------:R-:W-:Y:S01]  /*0d00*/  PRMT R24, R0, 0x7610, R24 ;  /* 0x0000761000187816 */ /* 0x000fe20000000018 */
[----:B------:R-:W-:Y:S06]  /*0d10*/  BRA `(.L_x_5149) ;  /* 0x0000000400287947 */ /* 0x000fec0003800000 */
.L_x_5162:
        /* <DEDUP_REMOVED lines=21> */
.L_x_5171:
[----:B------:R-:W-:Y:S05]  /*0e70*/  BSYNC.RECONVERGENT B1 ;  /* 0x0000000000017941 */ /* 0x000fea0003800200 */
.L_x_5170:
[----:B------:R-:W-:Y:S01]  /*0e80*/  IMAD.SHL.U32 R0, R0, 0x200000, RZ ;  /* 0x0020000000007824 */ /* 0x000fe200078e00ff */
[----:B------:R-:W-:-:S04]  /*0e90*/  LEA R2, R2, 0x37800000, 0x17 ;  /* 0x3780000002027811 */ /* 0x000fc800078eb8ff */
[----:B------:R-:W-:-:S07]  /*0ea0*/  LOP3.LUT R0, R2, R0, R7, 0xfe, !PT ;  /* 0x0000000002007212 */ /* 0x000fce00078efe07 */
.L_x_5169:
[----:B------:R-:W-:Y:S05]  /*0eb0*/  BSYNC.RECONVERGENT B0 ;  /* 0x0000000000007941 */ /* 0x000fea0003800200 */
.L_x_5168:
[----:B------:R-:W-:-:S04]  /*0ec0*/  F2FP.F16.F32.PACK_AB R0, RZ, R0 ;  /* 0x00000000ff00723e */ /* 0x000fc800000000ff */
[----:B------:R-:W-:Y:S01]  /*0ed0*/  PRMT R24, R0, 0x7610, R24 ;  /* 0x0000761000187816 */ /* 0x000fe20000000018 */
[----:B------:R-:W-:Y:S06]  /*0ee0*/  BRA `(.L_x_5149) ;  /* 0x0000000000b47947 */ /* 0x000fec0003800000 */
.L_x_5161:
[----:B------:R-:W-:-:S09]  /*0ef0*/  UISETP.NE.AND UP0, UPT, UR4, 0x1c, UPT ;  /* 0x0000001c0400788c */ /* 0x000fd2000bf05270 */
[----:B------:R-:W-:Y:S05]  /*0f00*/  BRA.U !UP0, `(.L_x_5172) ;  /* 0x00000001089c7547 */ /* 0x000fea000b800000 */
[----:B------:R-:W-:-:S09]  /*0f10*/  UISETP.NE.AND UP0, UPT, UR4, 0x1d, UPT ;  /* 0x0000001d0400788c */ /* 0x000fd2000bf05270 */
[----:B------:R-:W-:Y:S05]  /*0f20*/  BRA.U !UP0, `(.L_x_5173) ;  /* 0x0000000108807547 */ /* 0x000fea000b800000 */
[----:B------:R-:W-:-:S09]  /*0f30*/  UISETP.NE.AND UP0, UPT, UR4, 0x2c, UPT ;  /* 0x0000002c0400788c */ /* 0x000fd2000bf05270 */
[----:B------:R-:W-:Y:S05]  /*0f40*/  BRA.U !UP0, `(.L_x_5174) ;  /* 0x0000000108487547 */ /* 0x000fea000b800000 */
.L_x_5148:
        /* <DEDUP_REMOVED lines=16> */
.L_x_5175:
[----:B------:R-:W-:Y:S01]  /*1050*/  PRMT R24, RZ, 0x7610, R24 ;  /* 0x00007610ff187816 */ /* 0x000fe20000000018 */
[----:B------:R-:W-:Y:S06]  /*1060*/  BRA `(.L_x_5149) ;  /* 0x0000000000547947 */ /* 0x000fec0003800000 */
.L_x_5174:
        /* <DEDUP_REMOVED lines=8> */
.L_x_5177:
[----:B------:R-:W-:Y:S05]  /*10f0*/  BSYNC.RECONVERGENT B0 ;  /* 0x0000000000007941 */ /* 0x000fea0003800200 */
.L_x_5176:
[----:B------:R-:W-:-:S04]  /*1100*/  F2FP.F16.F32.PACK_AB R0, RZ, R0 ;  /* 0x00000000ff00723e */ /* 0x000fc800000000ff */
[----:B------:R-:W-:Y:S01]  /*1110*/  PRMT R24, R0, 0x7610, R24 ;  /* 0x0000761000187816 */ /* 0x000fe20000000018 */
[----:B------:R-:W-:Y:S06]  /*1120*/  BRA `(.L_x_5149) ;  /* 0x0000000000247947 */ /* 0x000fec0003800000 */
.L_x_5173:
[----:B------:R-:W2:Y:S02]  /*1130*/  LDG.E.64 R2, desc[UR36][R2.64] ;  /* 0x0000002402027981 */ /* 0x000ea4000c1e1b00 */
[----:B--2---:R-:W0:Y:S02]  /*1140*/  I2F.U64 R0, R2 ;  /* 0x0000000200007312 */ /* 0x004e240000301000 */
[----:B0-----:R-:W-:-:S04]  /*1150*/  F2FP.F16.F32.PACK_AB R0, RZ, R0 ;  /* 0x00000000ff00723e */ /* 0x001fc800000000ff */
[----:B------:R-:W-:Y:S01]  /*1160*/  PRMT R24, R0, 0x7610, R24 ;  /* 0x0000761000187816 */ /* 0x000fe20000000018 */
[----:B------:R-:W-:Y:S06]  /*1170*/  BRA `(.L_x_5149) ;  /* 0x0000000000107947 */ /* 0x000fec0003800000 */
.L_x_5172:
[----:B------:R-:W2:Y:S02]  /*1180*/  LDG.E R2, desc[UR36][R2.64] ;  /* 0x0000002402027981 */ /* 0x000ea4000c1e1900 */
[----:B--2---:R-:W-:-:S04]  /*1190*/  I2FP.F32.U32 R0, R2 ;  /* 0x0000000200007245 */ /* 0x004fc80000201000 */
[----:B------:R-:W-:-:S04]  /*11a0*/  F2FP.F16.F32.PACK_AB R0, RZ, R0 ;  /* 0x00000000ff00723e */ /* 0x000fc800000000ff */
[----:B------:R-:W-:-:S07]  /*11b0*/  PRMT R24, R0, 0x7610, R24 ;  /* 0x0000761000187816 */ /* 0x000fce0000000018 */
.L_x_5149:
[----:B------:R-:W-:-:S07]  /*11c0*/  VIADD R16, R19, 0x80 ;  /* 0x0000008013107836 */ /* 0x000fce0000000000 */
.L_x_5143:
[----:B------:R-:W-:Y:S05]  /*11d0*/  BSYNC.RECONVERGENT B6 ;  /* 0x0000000000067941 */ /* 0x000fea0003800200 */
.L_x_5142:
[----:B------:R-:W-:Y:S01]  /*11e0*/  ISETP.GE.AND P0, PT, R16, R17, PT ;  /* 0x000000111000720c */ /* 0x000fe20003f06270 */
[----:B------:R-:W-:Y:S01]  /*11f0*/  BSSY.RECONVERGENT B6, `(.L_x_5178) ;  /* 0x0000114000067945 */ /* 0x000fe20003800200 */
[----:B------:R-:W-:-:S11]  /*1200*/  PRMT R23, RZ, 0x7610, R23 ;  /* 0x00007610ff177816 */ /* 0x000fd60000000017 */
        /* <DEDUP_REMOVED lines=23> */
.L_x_5183:
[----:B------:R-:W2:Y:S02]  /*1380*/  LDG.E.U8 R2, desc[UR36][R2.64] ;  /* 0x0000002402027981 */ /* 0x000ea4000c1e1100 */
[----:B--2---:R-:W-:-:S04]  /*1390*/  I2FP.F32.U32 R0, R2 ;  /* 0x0000000200007245 */ /* 0x004fc80000201000 */
[----:B------:R-:W-:-:S04]  /*13a0*/  F2FP.F16.F32.PACK_AB R0, RZ, R0 ;  /* 0x00000000ff00723e */ /* 0x000fc800000000ff */
[----:B------:R-:W-:Y:S01]  /*13b0*/  PRMT R23, R0, 0x7610, R23 ;  /* 0x0000761000177816 */ /* 0x000fe20000000017 */
[----:B------:R-:W-:Y:S06]  /*13c0*/  BRA `(.L_x_5185) ;  /* 0x0000000c00d47947 */ /* 0x000fec0003800000 */
.L_x_5182:
        /* <DEDUP_REMOVED lines=11> */
.L_x_5187:
[----:B------:R-:W2:Y:S02]  /*1480*/  LDG.E R2, desc[UR36][R2.64] ;  /* 0x0000002402027981 */ /* 0x000ea4000c1e1900 */
[----:B--2---:R-:W-:-:S04]  /*1490*/  I2FP.F32.S32 R0, R2 ;  /* 0x0000000200007245 */ /* 0x004fc80000201400 */
[----:B------:R-:W-:-:S04]  /*14a0*/  F2FP.F16.F32.PACK_AB R0, RZ, R0 ;  /* 0x00000000ff00723e */ /* 0x000fc800000000ff */
[----:B------:R-:W-:Y:S01]  /*14b0*/  PRMT R23, R0, 0x7610, R23 ;  /* 0x0000761000177816 */ /* 0x000fe20000000017 */
[----:B------:R-:W-:Y:S06]  /*14c0*/  BRA `(.L_x_5185) ;  /* 0x0000000c00947947 */ /* 0x000fec0003800000 */
.L_x_5186:
[----:B------:R-:W2:Y:S02]  /*14d0*/  LDG.E.U16 R2, desc[UR36][R2.64] ;  /* 0x0000002402027981 */ /* 0x000ea4000c1e1500 */
[----:B--2---:R-:W0:Y:S02]  /*14e0*/  I2F.S16 R0, R2 ;  /* 0x0000000200007306 */ /* 0x004e240000101400 */
[----:B0-----:R-:W-:-:S04]  /*14f0*/  F2FP.F16.F32.PACK_AB R0, RZ, R0 ;  /* 0x00000000ff00723e */ /* 0x001fc800000000ff */
[----:B------:R-:W-:Y:S01]  /*1500*/  PRMT R23, R0, 0x7610, R23 ;  /* 0x0000761000177816 */ /* 0x000fe20000000017 */
[----:B------:R-:W-:Y:S06]  /*1510*/  BRA `(.L_x_5185) ;  /* 0x0000000c00807947 */ /* 0x000fec0003800000 */
.L_x_5181:
        /* <DEDUP_REMOVED lines=9> */
.L_x_5189:
[----:B------:R0:W5:Y:S01]  /*15b0*/  LDG.E.U16 R23, desc[UR36][R2.64] ;  /* 0x0000002402177981 */ /* 0x000162000c1e1500 */
[----:B------:R-:W-:Y:S05]  /*15c0*/  BRA `(.L_x_5185) ;  /* 0x0000000c00547947 */ /* 0x000fea0003800000 */
.L_x_5188:
        /* <DEDUP_REMOVED lines=9> */
.L_x_5191:
[----:B------:R1:W5:Y:S01]  /*1660*/  LDG.E.U16 R23, desc[UR36][R2.64] ;  /* 0x0000002402177981 */ /* 0x000362000c1e1500 */
[----:B------:R-:W-:Y:S05]  /*1670*/  BRA `(.L_x_5185) ;  /* 0x0000000c00287947 */ /* 0x000fea0003800000 */
.L_x_5190:
        /* <DEDUP_REMOVED lines=13> */
.L_x_5180:
        /* <DEDUP_REMOVED lines=14> */
.L_x_5194:
        /* <DEDUP_REMOVED lines=13> */
.L_x_5193:
        /* <DEDUP_REMOVED lines=27> */
.L_x_5196:
        /* <DEDUP_REMOVED lines=14> */
.L_x_5195:
[----:B------:R-:W2:Y:S02]  /*1b90*/  LDG.E.U16 R0, desc[UR36][R2.64] ;  /* 0x0000002402007981 */ /* 0x000ea4000c1e1500 */
[----:B--2---:R-:W-:-:S05]  /*1ba0*/  IMAD.U32 R0, R0, 0x10000, RZ ;  /* 0x0001000000007824 */ /* 0x004fca00078e00ff */
[----:B------:R-:W-:-:S04]  /*1bb0*/  F2FP.F16.F32.PACK_AB R0, RZ, R0 ;  /* 0x00000000ff00723e */ /* 0x000fc800000000ff */
[----:B------:R-:W-:Y:S01]  /*1bc0*/  PRMT R23, R0, 0x7610, R23 ;  /* 0x0000761000177816 */ /* 0x000fe20000000017 */
[----:B------:R-:W-:Y:S06]  /*1bd0*/  BRA `(.L_x_5185) ;  /* 0x0000000400d07947 */ /* 0x000fec0003800000 */
.L_x_5192:
        /* <DEDUP_REMOVED lines=13> */
.L_x_5199:
        /* <DEDUP_REMOVED lines=21> */
.L_x_5203:
[----:B------:R-:W-:Y:S05]  /*1e00*/  BSYNC.RECONVERGENT B1 ;  /* 0x0000000000017941 */ /* 0x000fea0003800200 */
.L_x_5202:
[----:B------:R-:W-:Y:S01]  /*1e10*/  IMAD.SHL.U32 R0, R0, 0x100000, RZ ;  /* 0x0010000000007824 */ /* 0x000fe200078e00ff */
[----:B------:R-:W-:-:S04]  /*1e20*/  LEA R2, R2, 0x3b800000, 0x17 ;  /* 0x3b80000002027811 */ /* 0x000fc800078eb8ff */
[----:B------:R-:W-:-:S07]  /*1e30*/  LOP3.LUT R0, R2, R0, R7, 0xfe, !PT ;  /* 0x0000000002007212 */ /* 0x000fce00078efe07 */
.L_x_5201:
[----:B------:R-:W-:Y:S05]  /*1e40*/  BSYNC.RECONVERGENT B0 ;  /* 0x0000000000007941 */ /* 0x000fea0003800200 */
.L_x_5200:
[----:B------:R-:W-:-:S04]  /*1e50*/  F2FP.F16.F32.PACK_AB R0, RZ, R0 ;  /* 0x00000000ff00723e */ /* 0x000fc800000000ff */
[----:B------:R-:W-:Y:S01]  /*1e60*/  PRMT R23, R0, 0x7610, R23 ;  /* 0x0000761000177816 */ /* 0x000fe20000000017 */
[----:B------:R-:W-:Y:S06]  /*1e70*/  BRA `(.L_x_5185) ;  /* 0x0000000400287947 */ /* 0x000fec0003800000 */
.L_x_5198:
        /* <DEDUP_REMOVED lines=21> */
.L_x_5207:
[----:B------:R-:W-:Y:S05]  /*1fd0*/  BSYNC.RECONVERGENT B1 ;  /* 0x0000000000017941 */ /* 0x000fea0003800200 */
.L_x_5206:
[----:B------:R-:W-:Y:S01]  /*1fe0*/  IMAD.SHL.U32 R0, R0, 0x200000, RZ ;  /* 0x0020000000007824 */ /* 0x000fe200078e00ff */
[----:B------:R-:W-:-:S04]  /*1ff0*/  LEA R2, R2, 0x37800000, 0x17 ;  /* 0x3780000002027811 */ /* 0x000fc800078eb8ff */
[----:B------:R-:W-:-:S07]  /*2000*/  LOP3.LUT R0, R2, R0, R7, 0xfe, !PT ;  /* 0x0000000002007212 */ /* 0x000fce00078efe07 */
.L_x_5205:
[----:B------:R-:W-:Y:S05]  /*2010*/  BSYNC.RECONVERGENT B0 ;  /* 0x0000000000007941 */ /* 0x000fea0003800200 */
.L_x_5204:
[----:B------:R-:W-:-:S04]  /*2020*/  F2FP.F16.F32.PACK_AB R0, RZ, R0 ;  /* 0x00000000ff00723e */ /* 0x000fc800000000ff */
[----:B------:R-:W-:Y:S01]  /*2030*/  PRMT R23, R0, 0x7610, R23 ;  /* 0x0000761000177816 */ /* 0x000fe20000000017 */
[----:B------:R-:W-:Y:S06]  /*2040*/  BRA `(.L_x_5185) ;  /* 0x0000000000b47947 */ /* 0x000fec0003800000 */
.L_x_5197:
        /* <DEDUP_REMOVED lines=14> */
.L_x_5211:
[----:B------:R-:W-:Y:S05]  /*2130*/  BSYNC.RECONVERGENT B0 ;  /* 0x0000000000007941 */ /* 0x000fea0003800200 */
.L_x_5210:
[----:B------:R-:W-:-:S04]  /*2140*/  F2FP.F16.F32.PACK_AB R0, RZ, R0 ;  /* 0x00000000ff00723e */ /* 0x000fc800000000ff */
[----:B------:R-:W-:Y:S01]  /*2150*/  PRMT R23, R0, 0x7610, R23 ;  /* 0x0000761000177816 */ /* 0x000fe20000000017 */
[----:B------:R-:W-:Y:S06]  /*2160*/  BRA `(.L_x_5185) ;  /* 0x00000000006c7947 */ /* 0x000fec0003800000 */
.L_x_5184:
        /* <DEDUP_REMOVED lines=16> */
.L_x_5212:
[----:B------:R-:W-:Y:S01]  /*2270*/  PRMT R23, RZ, 0x7610, R23 ;  /* 0x00007610ff177816 */ /* 0x000fe20000000017 */
[----:B------:R-:W-:Y:S06]  /*2280*/  BRA `(.L_x_5185) ;  /* 0x0000000000247947 */ /* 0x000fec0003800000 */
.L_x_5209:
[----:B------:R-:W2:Y:S02]  /*2290*/  LDG.E.64 R2, desc[UR36][R2.64] ;  /* 0x0000002402027981 */ /* 0x000ea4000c1e1b00 */
[----:B--2---:R-:W0:Y:S02]  /*22a0*/  I2F.U64 R0, R2 ;  /* 0x0000000200007312 */ /* 0x004e240000301000 */
[----:B0-----:R-:W-:-:S04]  /*22b0*/  F2FP.F16.F32.PACK_AB R0, RZ, R0 ;  /* 0x00000000ff00723e */ /* 0x001fc800000000ff */
[----:B------:R-:W-:Y:S01]  /*22c0*/  PRMT R23, R0, 0x7610, R23 ;  /* 0x0000761000177816 */ /* 0x000fe20000000017 */
[----:B------:R-:W-:Y:S06]  /*22d0*/  BRA `(.L_x_5185) ;  /* 0x0000000000107947 */ /* 0x000fec0003800000 */
.L_x_5208:
[----:B------:R-:W2:Y:S02]  /*22e0*/  LDG.E R2, desc[UR36][R2.64] ;  /* 0x0000002402027981 */ /* 0x000ea4000c1e1900 */
[----:B--2---:R-:W-:-:S04]  /*22f0*/  I2FP.F32.U32 R0, R2 ;  /* 0x0000000200007245 */ /* 0x004fc80000201000 */
[----:B------:R-:W-:-:S04]  /*2300*/  F2FP.F16.F32.PACK_AB R0, RZ, R0 ;  /* 0x00000000ff00723e */ /* 0x000fc800000000ff */
[----:B------:R-:W-:-:S07]  /*2310*/  PRMT R23, R0, 0x7610, R23 ;  /* 0x0000761000177816 */ /* 0x000fce0000000017 */
.L_x_5185:
[----:B------:R-:W-:-:S07]  /*2320*/  VIADD R16, R16, 0x80 ;  /* 0x0000008010107836 */ /* 0x000fce0000000000 */
.L_x_5179:
[----:B------:R-:W-:Y:S05]  /*2330*/  BSYNC.RECONVERGENT B6 ;  /* 0x0000000000067941 */ /* 0x000fea0003800200 */
.L_x_5178:
        /* <DEDUP_REMOVED lines=26> */
.L_x_5218:
[----:B------:R-:W2:Y:S02]  /*24e0*/  LDG.E.U8 R2, desc[UR36][R2.64] ;  /* 0x0000002402027981 */ /* 0x000ea4000c1e1100 */
[----:B--2---:R-:W-:-:S04]  /*24f0*/  I2FP.F32.U32 R0, R2 ;  /* 0x0000000200007245 */ /* 0x004fc80000201000 */
[----:B------:R-:W-:-:S04]  /*2500*/  F2FP.F16.F32.PACK_AB R0, RZ, R0 ;  /* 0x00000000ff00723e */ /* 0x000fc800000000ff */
[----:B------:R-:W-:Y:S01]  /*2510*/  PRMT R25, R0, 0x7610, R25 ;  /* 0x0000761000197816 */ /* 0x000fe20000000019 */
[----:B------:R-:W-:Y:S06]  /*2520*/  BRA `(.L_x_5220) ;  /* 0x0000000c00d47947 */ /* 0x000fec0003800000 */
.L_x_5217:
        /* <DEDUP_REMOVED lines=11> */
.L_x_5222:
[----:B------:R-:W2:Y:S02]  /*25e0*/  LDG.E R2, desc[UR36][R2.64] ;  /* 0x0000002402027981 */ /* 0x000ea4000c1e1900 */
[----:B--2---:R-:W-:-:S04]  /*25f0*/  I2FP.F32.S32 R0, R2 ;  /* 0x0000000200007245 */ /* 0x004fc80000201400 */
[----:B------:R-:W-:-:S04]  /*2600*/  F2FP.F16.F32.PACK_AB R0, RZ, R0 ;  /* 0x00000000ff00723e */ /* 0x000fc800000000ff */
[----:B------:R-:W-:Y:S01]  /*2610*/  PRMT R25, R0, 0x7610, R25 ;  /* 0x0000761000197816 */ /* 0x000fe20000000019 */
[----:B------:R-:W-:Y:S06]  /*2620*/  BRA `(.L_x_5220) ;  /* 0x0000000c00947947 */ /* 0x000fec0003800000 */
.L_x_5221:
[----:B------:R-:W2:Y:S02]  /*2630*/  LDG.E.U16 R2, desc[UR36][R2.64] ;  /* 0x0000002402027981 */ /* 0x000ea4000c1e1500 */
[----:B--2---:R-:W0:Y:S02]  /*2640*/  I2F.S16 R0, R2 ;  /* 0x0000000200007306 */ /* 0x004e240000101400 */
[----:B0-----:R-:W-:-:S04]  /*2650*/  F2FP.F16.F32.PACK_AB R0, RZ, R0 ;  /* 0x00000000ff00723e */ /* 0x001fc800000000ff */
[----:B------:R-:W-:Y:S01]  /*2660*/  PRMT R25, R0, 0x7610, R25 ;  /* 0x0000761000197816 */ /* 0x000fe20000000019 */
[----:B------:R-:W-:Y:S06]  /*2670*/  BRA `(.L_x_5220) ;  /* 0x0000000c00807947 */ /* 0x000fec0003800000 */
.L_x_5216:
        /* <DEDUP_REMOVED lines=9> */
.L_x_5224:
[----:B------:R0:W5:Y:S01]  /*2710*/  LDG.E.U16 R25, desc[UR36][R2.64] ;  /* 0x0000002402197981 */ /* 0x000162000c1e1500 */
[----:B------:R-:W-:Y:S05]  /*2720*/  BRA `(.L_x_5220) ;  /* 0x0000000c00547947 */ /* 0x000fea0003800000 */
.L_x_5223:
        /* <DEDUP_REMOVED lines=9> */
.L_x_5226:
[----:B------:R1:W5:Y:S01]  /*27c0*/  LDG.E.U16 R25, desc[UR36][R2.64] ;  /* 0x0000002402197981 */ /* 0x000362000c1e1500 */
[----:B------:R-:W-:Y:S05]  /*27d0*/  BRA `(.L_x_5220) ;  /* 0x0000000c00287947 */ /* 0x000fea0003800000 */
.L_x_5225:
        /* <DEDUP_REMOVED lines=13> */
.L_x_5215:
        /* <DEDUP_REMOVED lines=14> */
.L_x_5229:
        /* <DEDUP_REMOVED lines=13> */
.L_x_5228:
        /* <DEDUP_REMOVED lines=27> */
.L_x_5231:
        /* <DEDUP_REMOVED lines=14> */
.L_x_5230:
[----:B------:R-:W2:Y:S02]  /*2cf0*/  LDG.E.U16 R0, desc[UR36][R2.64] ;  /* 0x0000002402007981 */ /* 0x000ea4000c1e1500 */
[----:B--2---:R-:W-:-:S05]  /*2d00*/  IMAD.U32 R0, R0, 0x10000, RZ ;  /* 0x0001000000007824 */ /* 0x004fca00078e00ff */
[----:B------:R-:W-:-:S04]  /*2d10*/  F2FP.F16.F32.PACK_AB R0, RZ, R0 ;  /* 0x00000000ff00723e */ /* 0x000fc800000000ff */
[----:B------:R-:W-:Y:S01]  /*2d20*/  PRMT R25, R0, 0x7610, R25 ;  /* 0x0000761000197816 */ /* 0x000fe20000000019 */
[----:B------:R-:W-:Y:S06]  /*2d30*/  BRA `(.L_x_5220) ;  /* 0x0000000400d07947 */ /* 0x000fec0003800000 */
.L_x_5227:
        /* <DEDUP_REMOVED lines=13> */
.L_x_5234:
        /* <DEDUP_REMOVED lines=21> */
.L_x_5238:
[----:B------:R-:W-:Y:S05]  /*2f60*/  BSYNC.RECONVERGENT B1 ;  /* 0x0000000000017941 */ /* 0x000fea0003800200 */
.L_x_5237:
[----:B------:R-:W-:Y:S01]  /*2f70*/  IMAD.SHL.U32 R0, R0, 0x100000, RZ ;  /* 0x0010000000007824 */ /* 0x000fe200078e00ff */
[----:B------:R-:W-:-:S04]  /*2f80*/  LEA R2, R2, 0x3b800000, 0x17 ;  /* 0x3b80000002027811 */ /* 0x000fc800078eb8ff */
[----:B------:R-:W-:-:S07]  /*2f90*/  LOP3.LUT R0, R2, R0, R7, 0xfe, !PT ;  /* 0x0000000002007212 */ /* 0x000fce00078efe07 */
.L_x_5236:
[----:B------:R-:W-:Y:S05]  /*2fa0*/  BSYNC.RECONVERGENT B0 ;  /* 0x0000000000007941 */ /* 0x000fea0003800200 */
.L_x_5235:
[----:B------:R-:W-:-:S04]  /*2fb0*/  F2FP.F16.F32.PACK_AB R0, RZ, R0 ;  /* 0x00000000ff00723e */ /* 0x000fc800000000ff */
[----:B------:R-:W-:Y:S01]  /*2fc0*/  PRMT R25, R0, 0x7610, R25 ;  /* 0x0000761000197816 */ /* 0x000fe20000000019 */
[----:B------:R-:W-:Y:S06]  /*2fd0*/  BRA `(.L_x_5220) ;  /* 0x0000000400287947 */ /* 0x000fec0003800000 */
.L_x_5233:
        /* <DEDUP_REMOVED lines=21> */
.L_x_5242:
[----:B------:R-:W-:Y:S05]  /*3130*/  BSYNC.RECONVERGENT B1 ;  /* 0x0000000000017941 */ /* 0x000fea0003800200 */
.L_x_5241:
[----:B------:R-:W-:Y:S01]  /*3140*/  IMAD.SHL.U32 R0, R0, 0x200000, RZ ;  /* 0x0020000000007824 */ /* 0x000fe200078e00ff */
[----:B------:R-:W-:-:S04]  /*3150*/  LEA R2, R2, 0x37800000, 0x17 ;  /* 0x3780000002027811 */ /* 0x000fc800078eb8ff */
[----:B------:R-:W-:-:S07]  /*3160*/  LOP3.LUT R0, R2, R0, R7, 0xfe, !PT ;  /* 0x0000000002007212 */ /* 0x000fce00078efe07 */
.L_x_5240:
[----:B------:R-:W-:Y:S05]  /*3170*/  BSYNC.RECONVERGENT B0 ;  /* 0x0000000000007941 */ /* 0x000fea0003800200 */
.L_x_5239:
[----:B------:R-:W-:-:S04]  /*3180*/  F2FP.F16.F32.PACK_AB R0, RZ, R0 ;  /* 0x00000000ff00723e */ /* 0x000fc800000000ff */
[----:B------:R-:W-:Y:S01]  /*3190*/  PRMT R25, R0, 0x7610, R25 ;  /* 0x0000761000197816 */ /* 0x000fe20000000019 */
[----:B------:R-:W-:Y:S06]  /*31a0*/  BRA `(.L_x_5220) ;  /* 0x0000000000b47947 */ /* 0x000fec0003800000 */
.L_x_5232:
        /* <DEDUP_REMOVED lines=14> */
.L_x_5246:
[----:B------:R-:W-:Y:S05]  /*3290*/  BSYNC.RECONVERGENT B0 ;  /* 0x0000000000007941 */ /* 0x000fea0003800200 */
.L_x_5245:
[----:B------:R-:W-:-:S04]  /*32a0*/  F2FP.F16.F32.PACK_AB R0, RZ, R0 ;  /* 0x00000000ff00723e */ /* 0x000fc800000000ff */
[----:B------:R-:W-:Y:S01]  /*32b0*/  PRMT R25, R0, 0x7610, R25 ;  /* 0x0000761000197816 */ /* 0x000fe20000000019 */
[----:B------:R-:W-:Y:S06]  /*32c0*/  BRA `(.L_x_5220) ;  /* 0x00000000006c7947 */ /* 0x000fec0003800000 */
.L_x_5219:
        /* <DEDUP_REMOVED lines=16> */
.L_x_5247:
[----:B------:R-:W-:Y:S01]  /*33d0*/  PRMT R25, RZ, 0x7610, R25 ;  /* 0x00007610ff197816 */ /* 0x000fe20000000019 */
[----:B------:R-:W-:Y:S06]  /*33e0*/  BRA `(.L_x_5220) ;  /* 0x0000000000247947 */ /* 0x000fec0003800000 */
.L_x_5244:
[----:B------:R-:W2:Y:S02]  /*33f0*/  LDG.E.64 R2, desc[UR36][R2.64] ;  /* 0x0000002402027981 */ /* 0x000ea4000c1e1b00 */
[----:B--2---:R-:W0:Y:S02]  /*3400*/  I2F.U64 R0, R2 ;  /* 0x0000000200007312 */ /* 0x004e240000301000 */
[----:B0-----:R-:W-:-:S04]  /*3410*/  F2FP.F16.F32.PACK_AB R0, RZ, R0 ;  /* 0x00000000ff00723e */ /* 0x001fc800000000ff */
[----:B------:R-:W-:Y:S01]  /*3420*/  PRMT R25, R0, 0x7610, R25 ;  /* 0x0000761000197816 */ /* 0x000fe20000000019 */
[----:B------:R-:W-:Y:S06]  /*3430*/  BRA `(.L_x_5220) ;  /* 0x0000000000107947 */ /* 0x000fec0003800000 */
.L_x_5243:
[----:B------:R-:W2:Y:S02]  /*3440*/  LDG.E R2, desc[UR36][R2.64] ;  /* 0x0000002402027981 */ /* 0x000ea4000c1e1900 */
[----:B--2---:R-:W-:-:S04]  /*3450*/  I2FP.F32.U32 R0, R2 ;  /* 0x0000000200007245 */ /* 0x004fc80000201000 */
[----:B------:R-:W-:-:S04]  /*3460*/  F2FP.F16.F32.PACK_AB R0, RZ, R0 ;  /* 0x00000000ff00723e */ /* 0x000fc800000000ff */
[----:B------:R-:W-:-:S07]  /*3470*/  PRMT R25, R0, 0x7610, R25 ;  /* 0x0000761000197816 */ /* 0x000fce0000000019 */
.L_x_5220:
[----:B------:R-:W-:-:S07]  /*3480*/  VIADD R16, R16, 0x80 ;  /* 0x0000008010107836 */ /* 0x000fce0000000000 */
.L_x_5214:
[----:B------:R-:W-:Y:S05]  /*3490*/  BSYNC.RECONVERGENT B6 ;  /* 0x0000000000067941 */ /* 0x000fea0003800200 */
.L_x_5213:
        /* <DEDUP_REMOVED lines=25> */
.L_x_5253:
[----:B------:R-:W2:Y:S02]  /*3630*/  LDG.E.U8 R2, desc[UR36][R2.64] ;  /* 0x0000002402027981 */ /* 0x000ea4000c1e1100 */
[----:B--2---:R-:W-:-:S04]  /*3640*/  I2FP.F32.U32 R0, R2 ;  /* 0x0000000200007245 */ /* 0x004fc80000201000 */
[----:B------:R-:W-:Y:S01]  /*3650*/  F2FP.F16.F32.PACK_AB R0, RZ, R0 ;  /* 0x00000000ff00723e */ /* 0x000fe200000000ff */
[----:B------:R-:W-:Y:S06]  /*3660*/  BRA `(.L_x_5249) ;  /* 0x0000000c009c7947 */ /* 0x000fec0003800000 */
.L_x_5252:
        /* <DEDUP_REMOVED lines=10> */
.L_x_5256:
[----:B------:R-:W2:Y:S02]  /*3710*/  LDG.E R2, desc[UR36][R2.64] ;  /* 0x0000002402027981 */ /* 0x000ea4000c1e1900 */
[----:B--2---:R-:W-:-:S04]  /*3720*/  I2FP.F32.S32 R0, R2 ;  /* 0x0000000200007245 */ /* 0x004fc80000201400 */
[----:B------:R-:W-:Y:S01]  /*3730*/  F2FP.F16.F32.PACK_AB R0, RZ, R0 ;  /* 0x00000000ff00723e */ /* 0x000fe200000000ff */
[----:B------:R-:W-:Y:S06]  /*3740*/  BRA `(.L_x_5249) ;  /* 0x0000000c00647947 */ /* 0x000fec0003800000 */
.L_x_5255:
[----:B------:R-:W2:Y:S02]  /*3750*/  LDG.E.U16 R2, desc[UR36][R2.64] ;  /* 0x0000002402027981 */ /* 0x000ea4000c1e1500 */
[----:B--2---:R-:W0:Y:S02]  /*3760*/  I2F.S16 R0, R2 ;  /* 0x0000000200007306 */ /* 0x004e240000101400 */
[----:B0-----:R-:W-:Y:S01]  /*3770*/  F2FP.F16.F32.PACK_AB R0, RZ, R0 ;  /* 0x00000000ff00723e */ /* 0x001fe200000000ff */
[----:B------:R-:W-:Y:S06]  /*3780*/  BRA `(.L_x_5249) ;  /* 0x0000000c00547947 */ /* 0x000fec0003800000 */
.L_x_5251:
        /* <DEDUP_REMOVED lines=9> */
.L_x_5258:
[----:B------:R2:W5:Y:S01]  /*3820*/  LDG.E.U16 R0, desc[UR36][R2.64] ;  /* 0x0000002402007981 */ /* 0x000562000c1e1500 */
[----:B------:R-:W-:Y:S05]  /*3830*/  BRA `(.L_x_5249) ;  /* 0x0000000c00287947 */ /* 0x000fea0003800000 */
.L_x_5257:
        /* <DEDUP_REMOVED lines=9> */
.L_x_5260:
[----:B------:R3:W5:Y:S01]  /*38d0*/  LDG.E.U16 R0, desc[UR36][R2.64] ;  /* 0x0000002402007981 */ /* 0x000762000c1e1500 */
[----:B------:R-:W-:Y:S05]  /*38e0*/  BRA `(.L_x_5249) ;  /* 0x0000000800fc7947 */ /* 0x000fea0003800000 */
.L_x_5259:
        /* <DEDUP_REMOVED lines=12> */
.L_x_5250:
        /* <DEDUP_REMOVED lines=13> */
.L_x_5263:
        /* <DEDUP_REMOVED lines=12> */
.L_x_5262:
        /* <DEDUP_REMOVED lines=27> */
.L_x_5265:
        /* <DEDUP_REMOVED lines=13> */
.L_x_5264:
[----:B------:R-:W2:Y:S02]  /*3dc0*/  LDG.E.U16 R0, desc[UR36][R2.64] ;  /* 0x0000002402007981 */ /* 0x000ea4000c1e1500 */
[----:B--2---:R-:W-:-:S05]  /*3dd0*/  IMAD.U32 R0, R0, 0x10000, RZ ;  /* 0x0001000000007824 */ /* 0x004fca00078e00ff */
[----:B------:R-:W-:Y:S01]  /*3de0*/  F2FP.F16.F32.PACK_AB R0, RZ, R0 ;  /* 0x00000000ff00723e */ /* 0x000fe200000000ff */
[----:B------:R-:W-:Y:S06]  /*3df0*/  BRA `(.L_x_5249) ;  /* 0x0000000400b87947 */ /* 0x000fec0003800000 */
.L_x_5261:
        /* <DEDUP_REMOVED lines=12> */
.L_x_5268:
        /* <DEDUP_REMOVED lines=21> */
.L_x_5272:
[----:B------:R-:W-:Y:S05]  /*4010*/  BSYNC.RECONVERGENT B1 ;  /* 0x0000000000017941 */ /* 0x000fea0003800200 */
.L_x_5271:
[----:B------:R-:W-:Y:S01]  /*4020*/  IMAD.SHL.U32 R0, R0, 0x100000, RZ ;  /* 0x0010000000007824 */ /* 0x000fe200078e00ff */
[----:B------:R-:W-:-:S04]  /*4030*/  LEA R2, R2, 0x3b800000, 0x17 ;  /* 0x3b80000002027811 */ /* 0x000fc800078eb8ff */
[----:B------:R-:W-:-:S07]  /*4040*/  LOP3.LUT R0, R2, R0, R7, 0xfe, !PT ;  /* 0x0000000002007212 */ /* 0x000fce00078efe07 */
.L_x_5270:
[----:B------:R-:W-:Y:S05]  /*4050*/  BSYNC.RECONVERGENT B0 ;  /* 0x0000000000007941 */ /* 0x000fea0003800200 */
.L_x_5269:
[----:B------:R-:W-:Y:S01]  /*4060*/  F2FP.F16.F32.PACK_AB R0, RZ, R0 ;  /* 0x00000000ff00723e */ /* 0x000fe200000000ff */
[----:B------:R-:W-:Y:S06]  /*4070*/  BRA `(.L_x_5249) ;  /* 0x0000000400187947 */ /* 0x000fec0003800000 */
.L_x_5267:
        /* <DEDUP_REMOVED lines=21> */
.L_x_5276:
[----:B------:R-:W-:Y:S05]  /*41d0*/  BSYNC.RECONVERGENT B1 ;  /* 0x0000000000017941 */ /* 0x000fea0003800200 */
.L_x_5275:
[----:B------:R-:W-:Y:S01]  /*41e0*/  IMAD.SHL.U32 R0, R0, 0x200000, RZ ;  /* 0x0020000000007824 */ /* 0x000fe200078e00ff */
[----:B------:R-:W-:-:S04]  /*41f0*/  LEA R2, R2, 0x37800000, 0x17 ;  /* 0x3780000002027811 */ /* 0x000fc800078eb8ff */
[----:B------:R-:W-:-:S07]  /*4200*/  LOP3.LUT R0, R2, R0, R7, 0xfe, !PT ;  /* 0x0000000002007212 */ /* 0x000fce00078efe07 */
.L_x_5274:
[----:B------:R-:W-:Y:S05]  /*4210*/  BSYNC.RECONVERGENT B0 ;  /* 0x0000000000007941 */ /* 0x000fea0003800200 */
.L_x_5273:
[----:B------:R-:W-:Y:S01]  /*4220*/  F2FP.F16.F32.PACK_AB R0, RZ, R0 ;  /* 0x00000000ff00723e */ /* 0x000fe200000000ff */
[----:B------:R-:W-:Y:S06]  /*4230*/  BRA `(.L_x_5249) ;  /* 0x0000000000a87947 */ /* 0x000fec0003800000 */
.L_x_5266:
        /* <DEDUP_REMOVED lines=14> */
.L_x_5280:
[----:B------:R-:W-:Y:S05]  /*4320*/  BSYNC.RECONVERGENT B0 ;  /* 0x0000000000007941 */ /* 0x000fea0003800200 */
.L_x_5279:
[----:B------:R-:W-:Y:S01]  /*4330*/  F2FP.F16.F32.PACK_AB R0, RZ, R0 ;  /* 0x00000000ff00723e */ /* 0x000fe200000000ff */
[----:B------:R-:W-:Y:S06]  /*4340*/  BRA `(.L_x_5249) ;  /* 0x0000000000647947 */ /* 0x000fec0003800000 */
.L_x_5254:
        /* <DEDUP_REMOVED lines=16> */
.L_x_5281:
[----:B------:R-:W-:Y:S01]  /*4450*/  PRMT R0, RZ, 0x7610, R0 ;  /* 0x00007610ff007816 */ /* 0x000fe20000000000 */
[----:B------:R-:W-:Y:S06]  /*4460*/  BRA `(.L_x_5249) ;  /* 0x00000000001c7947 */ /* 0x000fec0003800000 */
.L_x_5278:
[----:B------:R-:W2:Y:S02]  /*4470*/  LDG.E.64 R2, desc[UR36][R2.64] ;  /* 0x0000002402027981 */ /* 0x000ea4000c1e1b00 */
[----:B--2---:R-:W0:Y:S02]  /*4480*/  I2F.U64 R0, R2 ;  /* 0x0000000200007312 */ /* 0x004e240000301000 */
[----:B0-----:R-:W-:Y:S01]  /*4490*/  F2FP.F16.F32.PACK_AB R0, RZ, R0 ;  /* 0x00000000ff00723e */ /* 0x001fe200000000ff */
[----:B------:R-:W-:Y:S06]  /*44a0*/  BRA `(.L_x_5249) ;  /* 0x00000000000c7947 */ /* 0x000fec0003800000 */
.L_x_5277:
[----:B------:R-:W2:Y:S02]  /*44b0*/  LDG.E R2, desc[UR36][R2.64] ;  /* 0x0000002402027981 */ /* 0x000ea4000c1e1900 */
[----:B--2---:R-:W-:-:S04]  /*44c0*/  I2FP.F32.U32 R0, R2 ;  /* 0x0000000200007245 */ /* 0x004fc80000201000 */
[----:B------:R-:W-:-:S07]  /*44d0*/  F2FP.F16.F32.PACK_AB R0, RZ, R0 ;  /* 0x00000000ff00723e */ /* 0x000fce00000000ff */
.L_x_5249:
[----:B------:R-:W-:Y:S05]  /*44e0*/  BSYNC.RECONVERGENT B6 ;  /* 0x0000000000067941 */ /* 0x000fea0003800200 */
.L_x_5248:
[----:B------:R-:W4:Y:S01]  /*44f0*/  LDC.U8 R16, c[0x0][0x3a4] ;  /* 0x0000e900ff107b82 */ /* 0x000f220000000000 */
[CC--:B------:R-:W-:Y:S01]  /*4500*/  ISETP.GE.AND P2, PT, R19.reuse, R17.reuse, PT ;  /* 0x000000111300720c */ /* 0x0c0fe20003f46270 */
[C---:B0123--:R-:W-:Y:S01]  /*4510*/  VIADD R2, R19.reuse, 0x100 ;  /* 0x0000010013027836 */ /* 0x04ffe20000000000 */
[----:B------:R-:W-:Y:S01]  /*4520*/  BSSY.RECONVERGENT B0, `(.L_x_5282) ;  /* 0x0000029000007945 */ /* 0x000fe20003800200 */
[C---:B------:R-:W-:Y:S02]  /*4530*/  VIADD R4, R19.reuse, 0x180 ;  /* 0x0000018013047836 */ /* 0x040fe40000000000 */
        /* <DEDUP_REMOVED lines=37> */
[----:B0-----:R-:W-:-:S05]  /*4790*/  FMUL.FTZ R4, R24, R3 ;  /* 0x0000000318047220 */ /* 0x001fca0000410000 */
[----:B------:R-:W-:-:S07]  /*47a0*/  F2FP.F16.F32.PACK_AB R4, RZ, R4 ;  /* 0x00000004ff04723e */ /* 0x000fce00000000ff */
.L_x_5283:
[----:B------:R-:W-:Y:S05]  /*47b0*/  BSYNC.RECONVERGENT B0 ;  /* 0x0000000000007941 */ /* 0x000fea0003800200 */
.L_x_5282:
        /* <DEDUP_REMOVED lines=32> */
[----:B------:R-:W-:-:S04]  /*49c0*/  @P3 FSEL R3, R3, -RZ, P4 ;  /* 0x800000ff03033208 */ /* 0x000fc80002000000 */
[----:B------:R-:W0:Y:S02]  /*49d0*/  MUFU.TANH R2, R3 ;  /* 0x0000000300027308 */ /* 0x000e240000002400 */
[----:B0-----:R-:W-:-:S05]  /*49e0*/  FMUL.FTZ R26, R23, R2 ;  /* 0x00000002171a7220 */ /* 0x001fca0000410000 */
[----:B------:R-:W-:-:S07]  /*49f0*/  F2FP.F16.F32.PACK_AB R26, RZ, R26 ;  /* 0x0000001aff1a723e */ /* 0x000fce00000000ff */
.L_x_5285:
[----:B------:R-:W-:Y:S05]  /*4a00*/  BSYNC.RECONVERGENT B0 ;  /* 0x0000000000007941 */ /* 0x000fea0003800200 */
.L_x_5284:
        /* <DEDUP_REMOVED lines=36> */
.L_x_5287:
[----:B------:R-:W-:Y:S05]  /*4c50*/  BSYNC.RECONVERGENT B0 ;  /* 0x0000000000007941 */ /* 0x000fea0003800200 */
.L_x_5286:
        /* <DEDUP_REMOVED lines=36> */
.L_x_5289:
[----:B------:R-:W-:Y:S05]  /*4ea0*/  BSYNC.RECONVERGENT B0 ;  /* 0x0000000000007941 */ /* 0x000fea0003800200 */
.L_x_5288:
        /* <DEDUP_REMOVED lines=21> */
[----:B------:R-:W-:Y:S02]  /*5000*/  IMAD.MOV.U32 R19, RZ, RZ, R22 ;  /* 0x000000ffff137224 */ /* 0x000fe400078e0016 */
[----:B------:R-:W0:Y:S02]  /*5010*/  F2I.FTZ.TRUNC.NTZ R5, R4 ;  /* 0x0000000400057305 */ /* 0x000e24000021f100 */
[----:B0-----:R3:W-:Y:S01]  /*5020*/  STG.E.U8 desc[UR36][R2.64], R5 ;  /* 0x0000000502007986 */ /* 0x0017e2000c101124 */
[----:B------:R-:W-:Y:S05]  /*5030*/  BRA `(.L_x_5291) ;  /* 0x0000000c00d47947 */ /* 0x000fea0003800000 */
.L_x_5295:
[----:B------:R-:W-:Y:S02]  /*5040*/  HADD2.F32 R5, -RZ, R4.H0_H0 ;  /* 0x20000004ff057230 */ /* 0x000fe40000004100 */
[----:B------:R-:W-:-:S04]  /*5050*/  IMAD.MOV.U32 R19, RZ, RZ, R22 ;  /* 0x000000ffff137224 */ /* 0x000fc800078e0016 */
[----:B------:R-:W0:Y:S02]  /*5060*/  F2I.S64.TRUNC R4, R5 ;  /* 0x0000000500047311 */ /* 0x000e24000020d900 */
[----:B0-----:R0:W-:Y:S01]  /*5070*/  STG.E.U8 desc[UR36][R2.64], R4 ;  /* 0x0000000402007986 */ /* 0x0011e2000c101124 */
[----:B------:R-:W-:Y:S05]  /*5080*/  BRA `(.L_x_5291) ;  /* 0x0000000c00c07947 */ /* 0x000fea0003800000 */
.L_x_5294:
        /* <DEDUP_REMOVED lines=11> */
.L_x_5298:
[----:B------:R-:W-:Y:S02]  /*5140*/  HADD2.F32 R4, -RZ, R4.H0_H0 ;  /* 0x20000004ff047230 */ /* 0x000fe40000004100 */
[----:B------:R-:W-:Y:S02]  /*5150*/  IMAD.MOV.U32 R19, RZ, RZ, R22 ;  /* 0x000000ffff137224 */ /* 0x000fe400078e0016 */
[----:B------:R-:W0:Y:S02]  /*5160*/  F2I.FTZ.TRUNC.NTZ R5, R4 ;  /* 0x0000000400057305 */ /* 0x000e24000021f100 */
[----:B0-----:R2:W-:Y:S01]  /*5170*/  STG.E desc[UR36][R2.64], R5 ;  /* 0x0000000502007986 */ /* 0x0015e2000c101924 */
[----:B------:R-:W-:Y:S05]  /*5180*/  BRA `(.L_x_5291) ;  /* 0x0000000c00807947 */ /* 0x000fea0003800000 */
.L_x_5297:
[----:B------:R-:W-:Y:S02]  /*5190*/  HADD2.F32 R4, -RZ, R4.H0_H0 ;  /* 0x20000004ff047230 */ /* 0x000fe40000004100 */
[----:B------:R-:W-:Y:S02]  /*51a0*/  IMAD.MOV.U32 R19, RZ, RZ, R22 ;  /* 0x000000ffff137224 */ /* 0x000fe400078e0016 */
[----:B------:R-:W0:Y:S02]  /*51b0*/  F2I.FTZ.TRUNC.NTZ R5, R4 ;  /* 0x0000000400057305 */ /* 0x000e24000021f100 */
[----:B0-----:R0:W-:Y:S01]  /*51c0*/  STG.E.U16 desc[UR36][R2.64], R5 ;  /* 0x0000000502007986 */ /* 0x0011e2000c101524 */
[----:B------:R-:W-:Y:S05]  /*51d0*/  BRA `(.L_x_5291) ;  /* 0x0000000c006c7947 */ /* 0x000fea0003800000 */
.L_x_5293:
        /* <DEDUP_REMOVED lines=10> */
.L_x_5300:
[----:B------:R0:W-:Y:S01]  /*5280*/  STG.E.U16 desc[UR36][R2.64], R4 ;  /* 0x0000000402007986 */ /* 0x0001e2000c101524 */
[----:B------:R-:W-:Y:S01]  /*5290*/  IMAD.MOV.U32 R19, RZ, RZ, R22 ;  /* 0x000000ffff137224 */ /* 0x000fe200078e0016 */
[----:B------:R-:W-:Y:S06]  /*52a0*/  BRA `(.L_x_5291) ;  /* 0x0000000c00387947 */ /* 0x000fec0003800000 */
.L_x_5299:
        /* <DEDUP_REMOVED lines=11> */
.L_x_5302:
[----:B------:R-:W-:Y:S02]  /*5360*/  HADD2.F32 R0, -RZ, R4.H0_H0 ;  /* 0x20000004ff007230 */ /* 0x000fe40000004100 */
[----:B------:R-:W-:-:S03]  /*5370*/  IMAD.MOV.U32 R19, RZ, RZ, R22 ;  /* 0x000000ffff137224 */ /* 0x000fc600078e0016 */
[----:B------:R-:W-:-:S04]  /*5380*/  F2FP.F16.F32.PACK_AB R0, RZ, R0 ;  /* 0x00000000ff00723e */ /* 0x000fc800000000ff */
[----:B------:R-:W-:-:S05]  /*5390*/  PRMT R0, R0, 0x5410, RZ ;  /* 0x0000541000007816 */ /* 0x000fca00000000ff */
[----:B------:R0:W-:Y:S01]  /*53a0*/  STG.E desc[UR36][R2.64], R0 ;  /* 0x0000000002007986 */ /* 0x0001e2000c101924 */
[----:B------:R-:W-:Y:S05]  /*53b0*/  BRA `(.L_x_5291) ;  /* 0x0000000800f47947 */ /* 0x000fea0003800000 */
.L_x_5301:
[----:B------:R-:W-:Y:S02]  /*53c0*/  HADD2.F32 R4, -RZ, R4.H0_H0 ;  /* 0x20000004ff047230 */ /* 0x000fe40000004100 */
[----:B------:R-:W-:-:S03]  /*53d0*/  IMAD.MOV.U32 R19, RZ, RZ, R22 ;  /* 0x000000ffff137224 */ /* 0x000fc600078e0016 */
[----:B------:R-:W-:-:S06]  /*53e0*/  FMUL.FTZ R4, R4, 1 ;  /* 0x3f80000004047820 */ /* 0x000fcc0000410000 */
[----:B------:R-:W0:Y:S02]  /*53f0*/  F2F.F64.F32 R4, R4 ;  /* 0x0000000400047310 */ /* 0x000e240000201800 */
[----:B0-----:R0:W-:Y:S01]  /*5400*/  STG.E.64 desc[UR36][R2.64], R4 ;  /* 0x0000000402007986 */ /* 0x0011e2000c101b24 */
[----:B------:R-:W-:Y:S05]  /*5410*/  BRA `(.L_x_5291) ;  /* 0x0000000800dc7947 */ /* 0x000fea0003800000 */
.L_x_5292:
        /* <DEDUP_REMOVED lines=14> */
.L_x_5305:
[----:B------:R-:W-:Y:S01]  /*5500*/  HADD2.F32 R4, -RZ, R4.H0_H0 ;  /* 0x20000004ff047230 */ /* 0x000fe20000004100 */
[----:B------:R-:W-:Y:S01]  /*5510*/  CS2R R6, SRZ ;  /* 0x0000000000067805 */ /* 0x000fe2000001ff00 */
[----:B------:R-:W-:-:S03]  /*5520*/  IMAD.MOV.U32 R19, RZ, RZ, R22 ;  /* 0x000000ffff137224 */ /* 0x000fc600078e0016 */
[----:B------:R-:W-:-:S06]  /*5530*/  FMUL.FTZ R4, R4, 1 ;  /* 0x3f80000004047820 */ /* 0x000fcc0000410000 */
[----:B------:R-:W0:Y:S02]  /*5540*/  F2F.F64.F32 R4, R4 ;  /* 0x0000000400047310 */ /* 0x000e240000201800 */
[----:B0-----:R0:W-:Y:S01]  /*5550*/  STG.E.128 desc[UR36][R2.64], R4 ;  /* 0x0000000402007986 */ /* 0x0011e2000c101d24 */
[----:B------:R-:W-:Y:S05]  /*5560*/  BRA `(.L_x_5291) ;  /* 0x0000000800887947 */ /* 0x000fea0003800000 */
.L_x_5304:
        /* <DEDUP_REMOVED lines=19> */
.L_x_5309:
[----:B------:R-:W-:Y:S05]  /*56a0*/  BSYNC.RECONVERGENT B0 ;  /* 0x0000000000007941 */ /* 0x000fea0003800200 */
.L_x_5308:
[----:B------:R-:W-:Y:S01]  /*56b0*/  LOP3.LUT R5, R0, 0x80, R5, 0xf8, !PT ;  /* 0x0000008000057812 */ /* 0x000fe200078ef805 */
[----:B------:R-:W-:-:S04]  /*56c0*/  IMAD.MOV.U32 R19, RZ, RZ, R22 ;  /* 0x000000ffff137224 */ /* 0x000fc800078e0016 */
[----:B------:R0:W-:Y:S01]  /*56d0*/  STG.E.U8 desc[UR36][R2.64], R5 ;  /* 0x0000000502007986 */ /* 0x0001e2000c101124 */
[----:B------:R-:W-:Y:S05]  /*56e0*/  BRA `(.L_x_5291) ;  /* 0x0000000800287947 */ /* 0x000fea0003800000 */
.L_x_5307:
        /* <DEDUP_REMOVED lines=15> */
.L_x_5311:
[----:B------:R-:W-:Y:S05]  /*57e0*/  BSYNC.RECONVERGENT B0 ;  /* 0x0000000000007941 */ /* 0x000fea0003800200 */
.L_x_5310:
[----:B------:R-:W-:Y:S01]  /*57f0*/  LOP3.LUT R5, R0, 0x80, R5, 0xf8, !PT ;  /* 0x0000008000057812 */ /* 0x000fe200078ef805 */
[----:B------:R-:W-:-:S04]  /*5800*/  IMAD.MOV.U32 R19, RZ, RZ, R22 ;  /* 0x000000ffff137224 */ /* 0x000fc800078e0016 */
[----:B------:R0:W-:Y:S01]  /*5810*/  STG.E.U8 desc[UR36][R2.64], R5 ;  /* 0x0000000502007986 */ /* 0x0001e2000c101124 */
[----:B------:R-:W-:Y:S05]  /*5820*/  BRA `(.L_x_5291) ;  /* 0x0000000400d87947 */ /* 0x000fea0003800000 */
.L_x_5306:
[----:B------:R-:W-:Y:S02]  /*5830*/  HADD2.F32 R0, -RZ, R4.H0_H0 ;  /* 0x20000004ff007230 */ /* 0x000fe40000004100 */
[----:B------:R-:W-:-:S03]  /*5840*/  IMAD.MOV.U32 R19, RZ, RZ, R22 ;  /* 0x000000ffff137224 */ /* 0x000fc600078e0016 */
[----:B------:R-:W-:-:S05]  /*5850*/  F2FP.BF16.F32.PACK_AB R0, RZ, R0 ;  /* 0x00000000ff00723e */ /* 0x000fca00000010ff */
[----:B------:R0:W-:Y:S01]  /*5860*/  STG.E.U16 desc[UR36][R2.64], R0 ;  /* 0x0000000002007986 */ /* 0x0001e2000c101524 */
[----:B------:R-:W-:Y:S05]  /*5870*/  BRA `(.L_x_5291) ;  /* 0x0000000400c47947 */ /* 0x000fea0003800000 */
.L_x_5303:
        /* <DEDUP_REMOVED lines=13> */
.L_x_5314:
        /* <DEDUP_REMOVED lines=13> */
.L_x_5317:
[----:B------:R-:W-:-:S04]  /*5a20*/  SHF.R.U32.HI R0, RZ, 0x14, R5 ;  /* 0x00000014ff007819 */ /* 0x000fc80000011605 */
[----:B------:R-:W-:-:S04]  /*5a30*/  LOP3.LUT R0, R0, 0x1, RZ, 0xc0, !PT ;  /* 0x0000000100007812 */ /* 0x000fc800078ec0ff */
[----:B------:R-:W-:-:S04]  /*5a40*/  IADD3 R0, PT, PT, R5, 0x487ffff, R0 ;  /* 0x0487ffff05007810 */ /* 0x000fc80007ffe000 */
[----:B------:R-:W-:-:S04]  /*5a50*/  SHF.R.U32.HI R0, RZ, 0x14, R0 ;  /* 0x00000014ff007819 */ /* 0x000fc80000011600 */
[----:B------:R-:W-:-:S07]  /*5a60*/  LOP3.LUT R4, R0, 0xff, RZ, 0xc0, !PT ;  /* 0x000000ff00047812 */ /* 0x000fce00078ec0ff */
.L_x_5318:
[----:B------:R-:W-:-:S04]  /*5a70*/  SHF.R.U32.HI R5, RZ, 0x18, R5 ;  /* 0x00000018ff057819 */ /* 0x000fc80000011605 */
[----:B------:R-:W-:-:S04]  /*5a80*/  LOP3.LUT R4, R4, 0x80, R5, 0xf8, !PT ;  /* 0x0000008004047812 */ /* 0x000fc800078ef805 */
[----:B------:R-:W-:-:S07]  /*5a90*/  PRMT R0, R4, 0x7610, R0 ;  /* 0x0000761004007816 */ /* 0x000fce0000000000 */
.L_x_5316:
[----:B------:R-:W-:Y:S05]  /*5aa0*/  BSYNC.RECONVERGENT B0 ;  /* 0x0000000000007941 */ /* 0x000fea0003800200 */
.L_x_5315:
[----:B------:R0:W-:Y:S01]  /*5ab0*/  STG.E.U8 desc[UR36][R2.64], R0 ;  /* 0x0000000002007986 */ /* 0x0001e2000c101124 */
[----:B------:R-:W-:Y:S01]  /*5ac0*/  IMAD.MOV.U32 R19, RZ, RZ, R22 ;  /* 0x000000ffff137224 */ /* 0x000fe200078e0016 */
[----:B------:R-:W-:Y:S06]  /*5ad0*/  BRA `(.L_x_5291) ;  /* 0x00000004002c7947 */ /* 0x000fec0003800000 */
.L_x_5313:
        /* <DEDUP_REMOVED lines=13> */
.L_x_5321:
[----:B------:R-:W-:-:S04]  /*5bb0*/  SHF.R.U32.HI R0, RZ, 0x15, R5 ;  /* 0x00000015ff007819 */ /* 0x000fc80000011605 */
[----:B------:R-:W-:-:S04]  /*5bc0*/  LOP3.LUT R0, R0, 0x1, RZ, 0xc0, !PT ;  /* 0x0000000100007812 */ /* 0x000fc800078ec0ff */
[----:B------:R-:W-:-:S04]  /*5bd0*/  IADD3 R0, PT, PT, R5, 0x88fffff, R0 ;  /* 0x088fffff05007810 */ /* 0x000fc80007ffe000 */
[----:B------:R-:W-:-:S04]  /*5be0*/  SHF.R.U32.HI R0, RZ, 0x15, R0 ;  /* 0x00000015ff007819 */ /* 0x000fc80000011600 */
[----:B------:R-:W-:-:S07]  /*5bf0*/  LOP3.LUT R4, R0, 0xff, RZ, 0xc0, !PT ;  /* 0x000000ff00047812 */ /* 0x000fce00078ec0ff */
.L_x_5322:
[----:B------:R-:W-:-:S04]  /*5c00*/  SHF.R.U32.HI R5, RZ, 0x18, R5 ;  /* 0x00000018ff057819 */ /* 0x000fc80000011605 */
[----:B------:R-:W-:-:S04]  /*5c10*/  LOP3.LUT R4, R4, 0x80, R5, 0xf8, !PT ;  /* 0x0000008004047812 */ /* 0x000fc800078ef805 */
[----:B------:R-:W-:-:S07]  /*5c20*/  PRMT R0, R4, 0x7610, R0 ;  /* 0x0000761004007816 */ /* 0x000fce0000000000 */
.L_x_5320:
[----:B------:R-:W-:Y:S05]  /*5c30*/  BSYNC.RECONVERGENT B0 ;  /* 0x0000000000007941 */ /* 0x000fea0003800200 */
.L_x_5319:
[----:B------:R0:W-:Y:S01]  /*5c40*/  STG.E.U8 desc[UR36][R2.64], R0 ;  /* 0x0000000002007986 */ /* 0x0001e2000c101124 */
[----:B------:R-:W-:Y:S01]  /*5c50*/  IMAD.MOV.U32 R19, RZ, RZ, R22 ;  /* 0x000000ffff137224 */ /* 0x000fe200078e0016 */
[----:B------:R-:W-:Y:S06]  /*5c60*/  BRA `(.L_x_5291) ;  /* 0x0000000000c87947 */ /* 0x000fec0003800000 */
.L_x_5312:
[----:B------:R-:W-:-:S13]  /*5c70*/  ISETP.NE.AND P0, PT, R0, 0x1c, PT ;  /* 0x0000001c0000780c */ /* 0x000fda0003f05270 */
[----:B------:R-:W-:Y:S05]  /*5c80*/  @!P0 BRA `(.L_x_5323) ;  /* 0x0000000000b08947 */ /* 0x000fea0003800000 */
[----:B------:R-:W-:-:S13]  /*5c90*/  ISETP.NE.AND P0, PT, R0, 0x1d, PT ;  /* 0x0000001d0000780c */ /* 0x000fda0003f05270 */
[----:B------:R-:W-:Y:S05]  /*5ca0*/  @!P0 BRA `(.L_x_5324) ;  /* 0x0000000000948947 */ /* 0x000fea0003800000 */
[----:B------:R-:W-:-:S13]  /*5cb0*/  ISETP.NE.AND P0, PT, R0, 0x2c, PT ;  /* 0x0000002c0000780c */ /* 0x000fda0003f05270 */
[----:B------:R-:W-:Y:S05]  /*5cc0*/  @!P0 BRA `(.L_x_5325) ;  /* 0x0000000000488947 */ /* 0x000fea0003800000 */
.L_x_5296:
        /* <DEDUP_REMOVED lines=16> */
.L_x_5326:
[----:B------:R-:W-:Y:S01]  /*5dd0*/  IMAD.MOV.U32 R19, RZ, RZ, R22 ;  /* 0x000000ffff137224 */ /* 0x000fe200078e0016 */
[----:B------:R-:W-:Y:S06]  /*5de0*/  BRA `(.L_x_5291) ;  /* 0x0000000000687947 */ /* 0x000fec0003800000 */
.L_x_5325:
        /* <DEDUP_REMOVED lines=17> */
.L_x_5324:
[----:B------:R-:W-:Y:S02]  /*5f00*/  HADD2.F32 R4, -RZ, R4.H0_H0 ;  /* 0x20000004ff047230 */ /* 0x000fe40000004100 */
[----:B------:R-:W-:-:S04]  /*5f10*/  IMAD.MOV.U32 R19, RZ, RZ, R22 ;  /* 0x000000ffff137224 */ /* 0x000fc800078e0016 */
[----:B------:R-:W0:Y:S02]  /*5f20*/  F2I.U64.TRUNC R4, R4 ;  /* 0x0000000400047311 */ /* 0x000e24000020d800 */
[----:B0-----:R0:W-:Y:S01]  /*5f30*/  STG.E.64 desc[UR36][R2.64], R4 ;  /* 0x0000000402007986 */ /* 0x0011e2000c101b24 */
[----:B------:R-:W-:Y:S05]  /*5f40*/  BRA `(.L_x_5291) ;  /* 0x0000000000107947 */ /* 0x000fea0003800000 */
.L_x_5323:
[----:B------:R-:W-:Y:S02]  /*5f50*/  HADD2.F32 R4, -RZ, R4.H0_H0 ;  /* 0x20000004ff047230 */ /* 0x000fe40000004100 */
[----:B------:R-:W-:Y:S02]  /*5f60*/  IMAD.MOV.U32 R19, RZ, RZ, R22 ;  /* 0x000000ffff137224 */ /* 0x000fe400078e0016 */
[----:B------:R-:W0:Y:S02]  /*5f70*/  F2I.FTZ.U32.TRUNC.NTZ R5, R4 ;  /* 0x0000000400057305 */ /* 0x000e24000021f000 */
[----:B0-----:R0:W-:Y:S03]  /*5f80*/  STG.E desc[UR36][R2.64], R5 ;  /* 0x0000000502007986 */ /* 0x0011e6000c101924 */
.L_x_5291:
[----:B------:R-:W-:Y:S05]  /*5f90*/  BSYNC.RECONVERGENT B6 ;  /* 0x0000000000067941 */ /* 0x000fea0003800200 */
.L_x_5290:
        /* <DEDUP_REMOVED lines=25> */
.L_x_5332:
[----:B------:R-:W-:-:S06]  /*6130*/  HADD2.F32 R5, -RZ, R26.H0_H0 ;  /* 0x2000001aff057230 */ /* 0x000fcc0000004100 */
[----:B------:R-:W0:Y:S02]  /*6140*/  F2I.S64.TRUNC R4, R5 ;  /* 0x0000000500047311 */ /* 0x000e24000020d900 */
[----:B0-----:R3:W-:Y:S01]  /*6150*/  STG.E.U8 desc[UR36][R2.64], R4 ;  /* 0x0000000402007986 */ /* 0x0017e2000c101124 */
[----:B------:R-:W-:Y:S05]  /*6160*/  BRA `(.L_x_5334) ;  /* 0x0000000c006c7947 */ /* 0x000fea0003800000 */
.L_x_5331:
        /* <DEDUP_REMOVED lines=10> */
.L_x_5336:
[----:B------:R-:W-:-:S04]  /*6210*/  HADD2.F32 R26, -RZ, R26.H0_H0 ;  /* 0x2000001aff1a7230 */ /* 0x000fc80000004100 */
[----:B------:R-:W0:Y:S02]  /*6220*/  F2I.FTZ.TRUNC.NTZ R5, R26 ;  /* 0x0000001a00057305 */ /* 0x000e24000021f100 */
[----:B0-----:R2:W-:Y:S01]  /*6230*/  STG.E desc[UR36][R2.64], R5 ;  /* 0x0000000502007986 */ /* 0x0015e2000c101924 */
[----:B------:R-:W-:Y:S05]  /*6240*/  BRA `(.L_x_5334) ;  /* 0x0000000c00347947 */ /* 0x000fea0003800000 */
.L_x_5335:
[----:B------:R-:W-:-:S04]  /*6250*/  HADD2.F32 R26, -RZ, R26.H0_H0 ;  /* 0x2000001aff1a7230 */ /* 0x000fc80000004100 */
[----:B------:R-:W0:Y:S02]  /*6260*/  F2I.FTZ.TRUNC.NTZ R5, R26 ;  /* 0x0000001a00057305 */ /* 0x000e24000021f100 */
[----:B0-----:R0:W-:Y:S01]  /*6270*/  STG.E.U16 desc[UR36][R2.64], R5 ;  /* 0x0000000502007986 */ /* 0x0011e2000c101524 */
[----:B------:R-:W-:Y:S05]  /*6280*/  BRA `(.L_x_5334) ;  /* 0x0000000c00247947 */ /* 0x000fea0003800000 */
.L_x_5330:
        /* <DEDUP_REMOVED lines=9> */
.L_x_5338:
[----:B------:R0:W-:Y:S01]  /*6320*/  STG.E.U16 desc[UR36][R2.64], R26 ;  /* 0x0000001a02007986 */ /* 0x0001e2000c101524 */
[----:B------:R-:W-:Y:S05]  /*6330*/  BRA `(.L_x_5334) ;  /* 0x0000000800f87947 */ /* 0x000fea0003800000 */
.L_x_5337:
        /* <DEDUP_REMOVED lines=10> */
.L_x_5340:
[----:B------:R-:W-:-:S05]  /*63e0*/  HADD2.F32 R0, -RZ, R26.H0_H0 ;  /* 0x2000001aff007230 */ /* 0x000fca0000004100 */
[----:B------:R-:W-:-:S04]  /*63f0*/  F2FP.F16.F32.PACK_AB R0, RZ, R0 ;  /* 0x00000000ff00723e */ /* 0x000fc800000000ff */
[----:B------:R-:W-:-:S05]  /*6400*/  PRMT R0, R0, 0x5410, RZ ;  /* 0x0000541000007816 */ /* 0x000fca00000000ff */
[----:B------:R0:W-:Y:S01]  /*6410*/  STG.E desc[UR36][R2.64], R0 ;  /* 0x0000000002007986 */ /* 0x0001e2000c101924 */
[----:B------:R-:W-:Y:S05]  /*6420*/  BRA `(.L_x_5334) ;  /* 0x0000000800bc7947 */ /* 0x000fea0003800000 */
.L_x_5339:
[----:B------:R-:W-:-:S05]  /*6430*/  HADD2.F32 R4, -RZ, R26.H0_H0 ;  /* 0x2000001aff047230 */ /* 0x000fca0000004100 */
[----:B------:R-:W-:-:S06]  /*6440*/  FMUL.FTZ R4, R4, 1 ;  /* 0x3f80000004047820 */ /* 0x000fcc0000410000 */
[----:B------:R-:W0:Y:S02]  /*6450*/  F2F.F64.F32 R4, R4 ;  /* 0x0000000400047310 */ /* 0x000e240000201800 */
[----:B0-----:R0:W-:Y:S01]  /*6460*/  STG.E.64 desc[UR36][R2.64], R4 ;  /* 0x0000000402007986 */ /* 0x0011e2000c101b24 */
[----:B------:R-:W-:Y:S05]  /*6470*/  BRA `(.L_x_5334) ;  /* 0x0000000800a87947 */ /* 0x000fea0003800000 */
.L_x_5329:
        /* <DEDUP_REMOVED lines=14> */
.L_x_5344:
        /* <DEDUP_REMOVED lines=18> */
.L_x_5347:
[----:B------:R-:W-:-:S04]  /*6680*/  SHF.R.U32.HI R5, RZ, 0x18, R5 ;  /* 0x00000018ff057819 */ /* 0x000fc80000011605 */
[----:B------:R-:W-:-:S07]  /*6690*/  LOP3.LUT R0, R0, 0x80, R5, 0xf8, !PT ;  /* 0x0000008000007812 */ /* 0x000fce00078ef805 */
.L_x_5346:
[----:B------:R-:W-:Y:S05]  /*66a0*/  BSYNC.RECONVERGENT B0 ;  /* 0x0000000000007941 */ /* 0x000fea0003800200 */
.L_x_5345:
[----:B------:R0:W-:Y:S01]  /*66b0*/  STG.E.U8 desc[UR36][R2.64], R0 ;  /* 0x0000000002007986 */ /* 0x0001e2000c101124 */
[----:B------:R-:W-:Y:S05]  /*66c0*/  BRA `(.L_x_5334) ;  /* 0x0000000800147947 */ /* 0x000fea0003800000 */
.L_x_5343:
        /* <DEDUP_REMOVED lines=18> */
.L_x_5350:
[----:B------:R-:W-:-:S04]  /*67f0*/  SHF.R.U32.HI R5, RZ, 0x18, R5 ;  /* 0x00000018ff057819 */ /* 0x000fc80000011605 */
[----:B------:R-:W-:-:S07]  /*6800*/  LOP3.LUT R0, R0, 0x80, R5, 0xf8, !PT ;  /* 0x0000008000007812 */ /* 0x000fce00078ef805 */
.L_x_5349:
[----:B------:R-:W-:Y:S05]  /*6810*/  BSYNC.RECONVERGENT B0 ;  /* 0x0000000000007941 */ /* 0x000fea0003800200 */
.L_x_5348:
[----:B------:R0:W-:Y:S01]  /*6820*/  STG.E.U8 desc[UR36][R2.64], R0 ;  /* 0x0000000002007986 */ /* 0x0001e2000c101124 */
[----:B------:R-:W-:Y:S05]  /*6830*/  BRA `(.L_x_5334) ;  /* 0x0000000400b87947 */ /* 0x000fea0003800000 */
.L_x_5342:
        /* <DEDUP_REMOVED lines=22> */
.L_x_5352:
[----:B------:R-:W-:-:S06]  /*69a0*/  HADD2.F32 R4, -RZ, R26.H0_H0 ;  /* 0x2000001aff047230 */ /* 0x000fcc0000004100 */
[----:B------:R-:W0:Y:S02]  /*69b0*/  F2I.U64.TRUNC R4, R4 ;  /* 0x0000000400047311 */ /* 0x000e24000020d800 */
[----:B0-----:R0:W-:Y:S01]  /*69c0*/  STG.E.64 desc[UR36][R2.64], R4 ;  /* 0x0000000402007986 */ /* 0x0011e2000c101b24 */
[----:B------:R-:W-:Y:S05]  /*69d0*/  BRA `(.L_x_5334) ;  /* 0x0000000400507947 */ /* 0x000fea0003800000 */
.L_x_5351:
[----:B------:R-:W-:-:S04]  /*69e0*/  HADD2.F32 R26, -RZ, R26.H0_H0 ;  /* 0x2000001aff1a7230 */ /* 0x000fc80000004100 */
[----:B------:R-:W0:Y:S02]  /*69f0*/  F2I.FTZ.U32.TRUNC.NTZ R5, R26 ;  /* 0x0000001a00057305 */ /* 0x000e24000021f000 */
[----:B0-----:R0:W-:Y:S01]  /*6a00*/  STG.E desc[UR36][R2.64], R5 ;  /* 0x0000000502007986 */ /* 0x0011e2000c101924 */
[----:B------:R-:W-:Y:S05]  /*6a10*/  BRA `(.L_x_5334) ;  /* 0x0000000400407947 */ /* 0x000fea0003800000 */
.L_x_5341:
        /* <DEDUP_REMOVED lines=11> */
.L_x_5354:
[----:B------:R-:W-:Y:S01]  /*6ad0*/  HADD2.F32 R26, -RZ, R26.H0_H0 ;  /* 0x2000001aff1a7230 */ /* 0x000fe20000004100 */
[----:B------:R-:W-:-:S04]  /*6ae0*/  CS2R R6, SRZ ;  /* 0x0000000000067805 */ /* 0x000fc8000001ff00 */
[----:B------:R-:W-:-:S06]  /*6af0*/  FMUL.FTZ R4, R26, 1 ;  /* 0x3f8000001a047820 */ /* 0x000fcc0000410000 */
[----:B------:R-:W0:Y:S02]  /*6b00*/  F2F.F64.F32 R4, R4 ;  /* 0x0000000400047310 */ /* 0x000e240000201800 */
[----:B0-----:R0:W-:Y:S01]  /*6b10*/  STG.E.128 desc[UR36][R2.64], R4 ;  /* 0x0000000402007986 */ /* 0x0011e2000c101d24 */
[----:B------:R-:W-:Y:S05]  /*6b20*/  BRA `(.L_x_5334) ;  /* 0x0000000000fc7947 */ /* 0x000fea0003800000 */
.L_x_5353:
[----:B------:R-:W-:-:S13]  /*6b30*/  ISETP.NE.AND P0, PT, R0, 0xf, PT ;  /* 0x0000000f0000780c */ /* 0x000fda0003f05270 */
[----:B------:R-:W-:Y:S05]  /*6b40*/  @!P0 BRA `(.L_x_5355) ;  /* 0x0000000000e88947 */ /* 0x000fea0003800000 */
[----:B------:R-:W-:-:S13]  /*6b50*/  ISETP.NE.AND P0, PT, R0, 0x17, PT ;  /* 0x000000170000780c */ /* 0x000fda0003f05270 */
[----:B------:R-:W-:Y:S05]  /*6b60*/  @!P0 BRA `(.L_x_5356) ;  /* 0x0000000000908947 */ /* 0x000fea0003800000 */
[----:B------:R-:W-:-:S13]  /*6b70*/  ISETP.NE.AND P0, PT, R0, 0x18, PT ;  /* 0x000000180000780c */ /* 0x000fda0003f05270 */
[----:B------:R-:W-:Y:S05]  /*6b80*/  @!P0 BRA `(.L_x_5357) ;  /* 0x0000000000448947 */ /* 0x000fea0003800000 */
.L_x_5333:
        /* <DEDUP_REMOVED lines=16> */
.L_x_5358:
[----:B------:R-:W-:Y:S05]  /*6c90*/  BRA `(.L_x_5334) ;  /* 0x0000000000a07947 */ /* 0x000fea0003800000 */
.L_x_5357:
        /* <DEDUP_REMOVED lines=13> */
.L_x_5360:
[----:B------:R-:W-:Y:S05]  /*6d70*/  BSYNC.RECONVERGENT B0 ;  /* 0x0000000000007941 */ /* 0x000fea0003800200 */
.L_x_5359:
[----:B------:R-:W-:-:S05]  /*6d80*/  LOP3.LUT R5, R0, 0x80, R5, 0xf8, !PT ;  /* 0x0000008000057812 */ /* 0x000fca00078ef805 */
[----:B------:R0:W-:Y:S01]  /*6d90*/  STG.E.U8 desc[UR36][R2.64], R5 ;  /* 0x0000000502007986 */ /* 0x0001e2000c101124 */
[----:B------:R-:W-:Y:S05]  /*6da0*/  BRA `(.L_x_5334) ;  /* 0x00000000005c7947 */ /* 0x000fea0003800000 */
.L_x_5356:
        /* <DEDUP_REMOVED lines=12> */
.L_x_5362:
[----:B------:R-:W-:Y:S01]  /*6e70*/  IMAD.MOV.U32 R0, RZ, RZ, 0x7f ;  /* 0x0000007fff007424 */ /* 0x000fe200078e00ff */
[----:B------:R-:W-:-:S04]  /*6e80*/  ISETP.GT.U32.AND P0, PT, R4, 0x7f800000, PT ;  /* 0x7f8000000400780c */ /* 0x000fc80003f04070 */
[----:B------:R-:W-:-:S09]  /*6e90*/  SEL R0, R0, 0x7c, P0 ;  /* 0x0000007c00007807 */ /* 0x000fd20000000000 */
.L_x_5363:
[----:B------:R-:W-:Y:S05]  /*6ea0*/  BSYNC.RECONVERGENT B0 ;  /* 0x0000000000007941 */ /* 0x000fea0003800200 */
.L_x_5361:
[----:B------:R-:W-:-:S04]  /*6eb0*/  SHF.R.U32.HI R5, RZ, 0x18, R5 ;  /* 0x00000018ff057819 */ /* 0x000fc80000011605 */
[----:B------:R-:W-:-:S05]  /*6ec0*/  LOP3.LUT R5, R0, 0x80, R5, 0xf8, !PT ;  /* 0x0000008000057812 */ /* 0x000fca00078ef805 */
[----:B------:R0:W-:Y:S01]  /*6ed0*/  STG.E.U8 desc[UR36][R2.64], R5 ;  /* 0x0000000502007986 */ /* 0x0001e2000c101124 */
[----:B------:R-:W-:Y:S05]  /*6ee0*/  BRA `(.L_x_5334) ;  /* 0x00000000000c7947 */ /* 0x000fea0003800000 */
.L_x_5355:
[----:B------:R-:W-:-:S05]  /*6ef0*/  HADD2.F32 R0, -RZ, R26.H0_H0 ;  /* 0x2000001aff007230 */ /* 0x000fca0000004100 */
[----:B------:R-:W-:-:S05]  /*6f00*/  F2FP.BF16.F32.PACK_AB R0, RZ, R0 ;  /* 0x00000000ff00723e */ /* 0x000fca00000010ff */
[----:B------:R0:W-:Y:S02]  /*6f10*/  STG.E.U16 desc[UR36][R2.64], R0 ;  /* 0x0000000002007986 */ /* 0x0001e4000c101524 */
.L_x_5334:
        /* <DEDUP_REMOVED lines=25> */
.L_x_5367:
[----:B------:R-:W-:-:S06]  /*70b0*/  HADD2.F32 R5, -RZ, R24.H0_H0 ;  /* 0x20000018ff057230 */ /* 0x000fcc0000004100 */
[----:B------:R-:W0:Y:S02]  /*70c0*/  F2I.S64.TRUNC R4, R5 ;  /* 0x0000000500047311 */ /* 0x000e24000020d900 */
[----:B0-----:R0:W-:Y:S01]  /*70d0*/  STG.E.U8 desc[UR36][R2.64], R4 ;  /* 0x0000000402007986 */ /* 0x0011e2000c101124 */
[----:B------:R-:W-:Y:S05]  /*70e0*/  BRA `(.L_x_5369) ;  /* 0x0000000c006c7947 */ /* 0x000fea0003800000 */
.L_x_5366:
        /* <DEDUP_REMOVED lines=10> */
.L_x_5371:
[----:B------:R-:W-:-:S04]  /*7190*/  HADD2.F32 R24, -RZ, R24.H0_H0 ;  /* 0x20000018ff187230 */ /* 0x000fc80000004100 */
[----:B------:R-:W0:Y:S02]  /*71a0*/  F2I.FTZ.TRUNC.NTZ R5, R24 ;  /* 0x0000001800057305 */ /* 0x000e24000021f100 */
[----:B0-----:R0:W-:Y:S01]  /*71b0*/  STG.E desc[UR36][R2.64], R5 ;  /* 0x0000000502007986 */ /* 0x0011e2000c101924 */
[----:B------:R-:W-:Y:S05]  /*71c0*/  BRA `(.L_x_5369) ;  /* 0x0000000c00347947 */ /* 0x000fea0003800000 */
.L_x_5370:
[----:B------:R-:W-:-:S04]  /*71d0*/  HADD2.F32 R24, -RZ, R24.H0_H0 ;  /* 0x20000018ff187230 */ /* 0x000fc80000004100 */
[----:B------:R-:W0:Y:S02]  /*71e0*/  F2I.FTZ.TRUNC.NTZ R5, R24 ;  /* 0x0000001800057305 */ /* 0x000e24000021f100 */
[----:B0-----:R0:W-:Y:S01]  /*71f0*/  STG.E.U16 desc[UR36][R2.64], R5 ;  /* 0x0000000502007986 */ /* 0x0011e2000c101524 */
[----:B------:R-:W-:Y:S05]  /*7200*/  BRA `(.L_x_5369) ;  /* 0x0000000c00247947 */ /* 0x000fea0003800000 */
.L_x_5365:
        /* <DEDUP_REMOVED lines=9> */
.L_x_5373:
[----:B------:R0:W-:Y:S01]  /*72a0*/  STG.E.U16 desc[UR36][R2.64], R24 ;  /* 0x0000001802007986 */ /* 0x0001e2000c101524 */
[----:B------:R-:W-:Y:S05]  /*72b0*/  BRA `(.L_x_5369) ;  /* 0x0000000800f87947 */ /* 0x000fea0003800000 */
.L_x_5372:
        /* <DEDUP_REMOVED lines=10> */
.L_x_5375:
[----:B------:R-:W-:-:S05]  /*7360*/  HADD2.F32 R0, -RZ, R24.H0_H0 ;  /* 0x20000018ff007230 */ /* 0x000fca0000004100 */
[----:B------:R-:W-:-:S04]  /*7370*/  F2FP.F16.F32.PACK_AB R0, RZ, R0 ;  /* 0x00000000ff00723e */ /* 0x000fc800000000ff */
[----:B------:R-:W-:-:S05]  /*7380*/  PRMT R0, R0, 0x5410, RZ ;  /* 0x0000541000007816 */ /* 0x000fca00000000ff */
[----:B------:R0:W-:Y:S01]  /*7390*/  STG.E desc[UR36][R2.64], R0 ;  /* 0x0000000002007986 */ /* 0x0001e2000c101924 */
[----:B------:R-:W-:Y:S05]  /*73a0*/  BRA `(.L_x_5369) ;  /* 0x0000000800bc7947 */ /* 0x000fea0003800000 */
.L_x_5374:
[----:B------:R-:W-:-:S05]  /*73b0*/  HADD2.F32 R4, -RZ, R24.H0_H0 ;  /* 0x20000018ff047230 */ /* 0x000fca0000004100 */
[----:B------:R-:W-:-:S06]  /*73c0*/  FMUL.FTZ R4, R4, 1 ;  /* 0x3f80000004047820 */ /* 0x000fcc0000410000 */
[----:B------:R-:W0:Y:S02]  /*73d0*/  F2F.F64.F32 R4, R4 ;  /* 0x0000000400047310 */ /* 0x000e240000201800 */
[----:B0-----:R0:W-:Y:S01]  /*73e0*/  STG.E.64 desc[UR36][R2.64], R4 ;  /* 0x0000000402007986 */ /* 0x0011e2000c101b24 */
[----:B------:R-:W-:Y:S05]  /*73f0*/  BRA `(.L_x_5369) ;  /* 0x0000000800a87947 */ /* 0x000fea0003800000 */
.L_x_5364:
        /* <DEDUP_REMOVED lines=14> */
.L_x_5379:
        /* <DEDUP_REMOVED lines=18> */
.L_x_5382:
[----:B------:R-:W-:-:S04]  /*7600*/  SHF.R.U32.HI R5, RZ, 0x18, R5 ;  /* 0x00000018ff057819 */ /* 0x000fc80000011605 */
[----:B------:R-:W-:-:S07]  /*7610*/  LOP3.LUT R0, R0, 0x80, R5, 0xf8, !PT ;  /* 0x0000008000007812 */ /* 0x000fce00078ef805 */
.L_x_5381:
[----:B------:R-:W-:Y:S05]  /*7620*/  BSYNC.RECONVERGENT B0 ;  /* 0x0000000000007941 */ /* 0x000fea0003800200 */
.L_x_5380:
[----:B------:R4:W-:Y:S01]  /*7630*/  STG.E.U8 desc[UR36][R2.64], R0 ;  /* 0x0000000002007986 */ /* 0x0009e2000c101124 */
[----:B------:R-:W-:Y:S05]  /*7640*/  BRA `(.L_x_5369) ;  /* 0x0000000800147947 */ /* 0x000fea0003800000 */
.L_x_5378:
        /* <DEDUP_REMOVED lines=18> */
.L_x_5385:
[----:B------:R-:W-:-:S04]  /*7770*/  SHF.R.U32.HI R5, RZ, 0x18, R5 ;  /* 0x00000018ff057819 */ /* 0x000fc80000011605 */
[----:B------:R-:W-:-:S07]  /*7780*/  LOP3.LUT R0, R0, 0x80, R5, 0xf8, !PT ;  /* 0x0000008000007812 */ /* 0x000fce00078ef805 */
.L_x_5384:
[----:B------:R-:W-:Y:S05]  /*7790*/  BSYNC.RECONVERGENT B0 ;  /* 0x0000000000007941 */ /* 0x000fea0003800200 */
.L_x_5383:
[----:B------:R3:W-:Y:S01]  /*77a0*/  STG.E.U8 desc[UR36][R2.64], R0 ;  /* 0x0000000002007986 */ /* 0x0007e2000c101124 */
[----:B------:R-:W-:Y:S05]  /*77b0*/  BRA `(.L_x_5369) ;  /* 0x0000000400b87947 */ /* 0x000fea0003800000 */
.L_x_5377:
        /* <DEDUP_REMOVED lines=22> */
.L_x_5387:
[----:B------:R-:W-:-:S06]  /*7920*/  HADD2.F32 R4, -RZ, R24.H0_H0 ;  /* 0x20000018ff047230 */ /* 0x000fcc0000004100 */
[----:B------:R-:W0:Y:S02]  /*7930*/  F2I.U64.TRUNC R4, R4 ;  /* 0x0000000400047311 */ /* 0x000e24000020d800 */
[----:B0-----:R0:W-:Y:S01]  /*7940*/  STG.E.64 desc[UR36][R2.64], R4 ;  /* 0x0000000402007986 */ /* 0x0011e2000c101b24 */
[----:B------:R-:W-:Y:S05]  /*7950*/  BRA `(.L_x_5369) ;  /* 0x0000000400507947 */ /* 0x000fea0003800000 */
.L_x_5386:
[----:B------:R-:W-:-:S04]  /*7960*/  HADD2.F32 R24, -RZ, R24.H0_H0 ;  /* 0x20000018ff187230 */ /* 0x000fc80000004100 */
[----:B------:R-:W0:Y:S02]  /*7970*/  F2I.FTZ.U32.TRUNC.NTZ R5, R24 ;  /* 0x0000001800057305 */ /* 0x000e24000021f000 */
[----:B0-----:R2:W-:Y:S01]  /*7980*/  STG.E desc[UR36][R2.64], R5 ;  /* 0x0000000502007986 */ /* 0x0015e2000c101924 */
[----:B------:R-:W-:Y:S05]  /*7990*/  BRA `(.L_x_5369) ;  /* 0x0000000400407947 */ /* 0x000fea0003800000 */
.L_x_5376:
        /* <DEDUP_REMOVED lines=11> */
.L_x_5389:
[----:B------:R-:W-:Y:S01]  /*7a50*/  HADD2.F32 R24, -RZ, R24.H0_H0 ;  /* 0x20000018ff187230 */ /* 0x000fe20000004100 */
[----:B------:R-:W-:-:S04]  /*7a60*/  CS2R R6, SRZ ;  /* 0x0000000000067805 */ /* 0x000fc8000001ff00 */
[----:B------:R-:W-:-:S06]  /*7a70*/  FMUL.FTZ R4, R24, 1 ;  /* 0x3f80000018047820 */ /* 0x000fcc0000410000 */
[----:B------:R-:W0:Y:S02]  /*7a80*/  F2F.F64.F32 R4, R4 ;  /* 0x0000000400047310 */ /* 0x000e240000201800 */
[----:B0-----:R0:W-:Y:S01]  /*7a90*/  STG.E.128 desc[UR36][R2.64], R4 ;  /* 0x0000000402007986 */ /* 0x0011e2000c101d24 */
[----:B------:R-:W-:Y:S05]  /*7aa0*/  BRA `(.L_x_5369) ;  /* 0x0000000000fc7947 */ /* 0x000fea0003800000 */
.L_x_5388:
[----:B------:R-:W-:-:S13]  /*7ab0*/  ISETP.NE.AND P0, PT, R0, 0xf, PT ;  /* 0x0000000f0000780c */ /* 0x000fda0003f05270 */
[----:B------:R-:W-:Y:S05]  /*7ac0*/  @!P0 BRA `(.L_x_5390) ;  /* 0x0000000000e88947 */ /* 0x000fea0003800000 */
[----:B------:R-:W-:-:S13]  /*7ad0*/  ISETP.NE.AND P0, PT, R0, 0x17, PT ;  /* 0x000000170000780c */ /* 0x000fda0003f05270 */
[----:B------:R-:W-:Y:S05]  /*7ae0*/  @!P0 BRA `(.L_x_5391) ;  /* 0x0000000000908947 */ /* 0x000fea0003800000 */
[----:B------:R-:W-:-:S13]  /*7af0*/  ISETP.NE.AND P0, PT, R0, 0x18, PT ;  /* 0x000000180000780c */ /* 0x000fda0003f05270 */
[----:B------:R-:W-:Y:S05]  /*7b00*/  @!P0 BRA `(.L_x_5392) ;  /* 0x0000000000448947 */ /* 0x000fea0003800000 */
.L_x_5368:
        /* <DEDUP_REMOVED lines=16> */
.L_x_5393:
[----:B------:R-:W-:Y:S05]  /*7c10*/  BRA `(.L_x_5369) ;  /* 0x0000000000a07947 */ /* 0x000fea0003800000 */
.L_x_5392:
        /* <DEDUP_REMOVED lines=13> */
.L_x_5395:
[----:B------:R-:W-:Y:S05]  /*7cf0*/  BSYNC.RECONVERGENT B0 ;  /* 0x0000000000007941 */ /* 0x000fea0003800200 */
.L_x_5394:
[----:B------:R-:W-:-:S05]  /*7d00*/  LOP3.LUT R5, R0, 0x80, R5, 0xf8, !PT ;  /* 0x0000008000057812 */ /* 0x000fca00078ef805 */
[----:B------:R0:W-:Y:S01]  /*7d10*/  STG.E.U8 desc[UR36][R2.64], R5 ;  /* 0x0000000502007986 */ /* 0x0001e2000c101124 */
[----:B------:R-:W-:Y:S05]  /*7d20*/  BRA `(.L_x_5369) ;  /* 0x00000000005c7947 */ /* 0x000fea0003800000 */
.L_x_5391:
        /* <DEDUP_REMOVED lines=12> */
.L_x_5397:
[----:B------:R-:W-:Y:S01]  /*7df0*/  IMAD.MOV.U32 R0, RZ, RZ, 0x7f ;  /* 0x0000007fff007424 */ /* 0x000fe200078e00ff */
[----:B------:R-:W-:-:S04]  /*7e00*/  ISETP.GT.U32.AND P0, PT, R4, 0x7f800000, PT ;  /* 0x7f8000000400780c */ /* 0x000fc80003f04070 */
[----:B------:R-:W-:-:S09]  /*7e10*/  SEL R0, R0, 0x7c, P0 ;  /* 0x0000007c00007807 */ /* 0x000fd20000000000 */
.L_x_5398:
[----:B------:R-:W-:Y:S05]  /*7e20*/  BSYNC.RECONVERGENT B0 ;  /* 0x0000000000007941 */ /* 0x000fea0003800200 */
.L_x_5396:
[----:B------:R-:W-:-:S04]  /*7e30*/  SHF.R.U32.HI R5, RZ, 0x18, R5 ;  /* 0x00000018ff057819 */ /* 0x000fc80000011605 */
[----:B------:R-:W-:-:S05]  /*7e40*/  LOP3.LUT R5, R0, 0x80, R5, 0xf8, !PT ;  /* 0x0000008000057812 */ /* 0x000fca00078ef805 */
[----:B------:R0:W-:Y:S01]  /*7e50*/  STG.E.U8 desc[UR36][R2.64], R5 ;  /* 0x0000000502007986 */ /* 0x0001e2000c101124 */
[----:B------:R-:W-:Y:S05]  /*7e60*/  BRA `(.L_x_5369) ;  /* 0x00000000000c7947 */ /* 0x000fea0003800000 */
.L_x_5390:
[----:B------:R-:W-:-:S05]  /*7e70*/  HADD2.F32 R0, -RZ, R24.H0_H0 ;  /* 0x20000018ff007230 */ /* 0x000fca0000004100 */
[----:B------:R-:W-:-:S05]  /*7e80*/  F2FP.BF16.F32.PACK_AB R0, RZ, R0 ;  /* 0x00000000ff00723e */ /* 0x000fca00000010ff */
[----:B------:R0:W-:Y:S02]  /*7e90*/  STG.E.U16 desc[UR36][R2.64], R0 ;  /* 0x0000000002007986 */ /* 0x0001e4000c101524 */
.L_x_5369:
[----:B------:R-:W-:-:S07]  /*7ea0*/  VIADD R19, R19, 0x80 ;  /* 0x0000008013137836 */ /* 0x000fce0000000000 */
.L_x_5328:
[----:B------:R-:W-:Y:S05]  /*7eb0*/  BSYNC.RECONVERGENT B6 ;  /* 0x0000000000067941 */ /* 0x000fea0003800200 */
.L_x_5327:
[----:B------:R-:W-:-:S13]  /*7ec0*/  ISETP.GE.AND P0, PT, R19, R17, PT ;  /* 0x000000111300720c */ /* 0x000fda0003f06270 */
[----:B------:R-:W-:Y:S05]  /*7ed0*/  @P0 EXIT ;  /* 0x000000000000094d */ /* 0x000fea0003800000 */
[----:B01234-:R-:W0:Y:S01]  /*7ee0*/  LDC.64 R2, c[0x0][0x388] ;  /* 0x0000e200ff027b82 */ /* 0x01fe220000000a00 */
[----:B------:R-:W1:Y:S01]  /*7ef0*/  LDCU UR4, c[0x0][0x3a8] ;  /* 0x00007500ff0477ac */ /* 0x000e620008000800 */
[----:B-----5:R-:W-:Y:S01]  /*7f00*/  PRMT R0, R16, 0x9910, RZ ;  /* 0x0000991010007816 */ /* 0x020fe200000000ff */
        /* <DEDUP_REMOVED lines=18> */
.L_x_5402:
[----:B------:R-:W-:-:S06]  /*8030*/  HADD2.F32 R5, -RZ, R23.H0_H0 ;  /* 0x20000017ff057230 */ /* 0x000fcc0000004100 */
[----:B------:R-:W0:Y:S02]  /*8040*/  F2I.S64.TRUNC R4, R5 ;  /* 0x0000000500047311 */ /* 0x000e24000020d900 */
[----:B0-----:R-:W-:Y:S01]  /*8050*/  STG.E.U8 desc[UR36][R2.64], R4 ;  /* 0x0000000402007986 */ /* 0x001fe2000c101124 */
[----:B------:R-:W-:Y:S05]  /*8060*/  EXIT ;  /* 0x000000000000794d */ /* 0x000fea0003800000 */
.L_x_5401:
        /* <DEDUP_REMOVED lines=10> */
.L_x_5405:
[----:B------:R-:W-:-:S06]  /*8110*/  HADD2.F32 R23, -RZ, R23.H0_H0 ;  /* 0x20000017ff177230 */ /* 0x000fcc0000004100 */
[----:B------:R-:W0:Y:S02]  /*8120*/  F2I.FTZ.TRUNC.NTZ R23, R23 ;  /* 0x0000001700177305 */ /* 0x000e24000021f100 */
[----:B0-----:R-:W-:Y:S01]  /*8130*/  STG.E desc[UR36][R2.64], R23 ;  /* 0x0000001702007986 */ /* 0x001fe2000c101924 */
[----:B------:R-:W-:Y:S05]  /*8140*/  EXIT ;  /* 0x000000000000794d */ /* 0x000fea0003800000 */
.L_x_5404:
[----:B------:R-:W-:-:S06]  /*8150*/  HADD2.F32 R23, -RZ, R23.H0_H0 ;  /* 0x20000017ff177230 */ /* 0x000fcc0000004100 */
[----:B------:R-:W0:Y:S02]  /*8160*/  F2I.FTZ.TRUNC.NTZ R23, R23 ;  /* 0x0000001700177305 */ /* 0x000e24000021f100 */
[----:B0-----:R-:W-:Y:S01]  /*8170*/  STG.E.U16 desc[UR36][R2.64], R23 ;  /* 0x0000001702007986 */ /* 0x001fe2000c101524 */
[----:B------:R-:W-:Y:S05]  /*8180*/  EXIT ;  /* 0x000000000000794d */ /* 0x000fea0003800000 */
.L_x_5400:
        /* <DEDUP_REMOVED lines=9> */
.L_x_5407:
[----:B------:R-:W-:Y:S01]  /*8220*/  STG.E.U16 desc[UR36][R2.64], R23 ;  /* 0x0000001702007986 */ /* 0x000fe2000c101524 */
[----:B------:R-:W-:Y:S05]  /*8230*/  EXIT ;  /* 0x000000000000794d */ /* 0x000fea0003800000 */
.L_x_5406:
        /* <DEDUP_REMOVED lines=10> */
.L_x_5409:
[----:B------:R-:W-:-:S05]  /*82e0*/  HADD2.F32 R0, -RZ, R23.H0_H0 ;  /* 0x20000017ff007230 */ /* 0x000fca0000004100 */
[----:B------:R-:W-:-:S04]  /*82f0*/  F2FP.F16.F32.PACK_AB R0, RZ, R0 ;  /* 0x00000000ff00723e */ /* 0x000fc800000000ff */
[----:B------:R-:W-:-:S05]  /*8300*/  PRMT R0, R0, 0x5410, RZ ;  /* 0x0000541000007816 */ /* 0x000fca00000000ff */
[----:B------:R-:W-:Y:S01]  /*8310*/  STG.E desc[UR36][R2.64], R0 ;  /* 0x0000000002007986 */ /* 0x000fe2000c101924 */
[----:B------:R-:W-:Y:S05]  /*8320*/  EXIT ;  /* 0x000000000000794d */ /* 0x000fea0003800000 */
.L_x_5408:
[----:B------:R-:W-:-:S05]  /*8330*/  HADD2.F32 R4, -RZ, R23.H0_H0 ;  /* 0x20000017ff047230 */ /* 0x000fca0000004100 */
[----:B------:R-:W-:-:S06]  /*8340*/  FMUL.FTZ R4, R4, 1 ;  /* 0x3f80000004047820 */ /* 0x000fcc0000410000 */
[----:B------:R-:W0:Y:S02]  /*8350*/  F2F.F64.F32 R4, R4 ;  /* 0x0000000400047310 */ /* 0x000e240000201800 */
[----:B0-----:R-:W-:Y:S01]  /*8360*/  STG.E.64 desc[UR36][R2.64], R4 ;  /* 0x0000000402007986 */ /* 0x001fe2000c101b24 */
[----:B------:R-:W-:Y:S05]  /*8370*/  EXIT ;  /* 0x000000000000794d */ /* 0x000fea0003800000 */
.L_x_5399:
        /* <DEDUP_REMOVED lines=14> */
.L_x_5413:
        /* <DEDUP_REMOVED lines=18> */
.L_x_5416:
[----:B------:R-:W-:-:S04]  /*8580*/  SHF.R.U32.HI R5, RZ, 0x18, R5 ;  /* 0x00000018ff057819 */ /* 0x000fc80000011605 */
[----:B------:R-:W-:-:S07]  /*8590*/  LOP3.LUT R0, R0, 0x80, R5, 0xf8, !PT ;  /* 0x0000008000007812 */ /* 0x000fce00078ef805 */
.L_x_5415:
[----:B------:R-:W-:Y:S05]  /*85a0*/  BSYNC.RECONVERGENT B0 ;  /* 0x0000000000007941 */ /* 0x000fea0003800200 */
.L_x_5414:
[----:B------:R-:W-:Y:S01]  /*85b0*/  STG.E.U8 desc[UR36][R2.64], R0 ;  /* 0x0000000002007986 */ /* 0x000fe2000c101124 */
[----:B------:R-:W-:Y:S05]  /*85c0*/  EXIT ;  /* 0x000000000000794d */ /* 0x000fea0003800000 */
.L_x_5412:
        /* <DEDUP_REMOVED lines=18> */
.L_x_5419:
[----:B------:R-:W-:-:S04]  /*86f0*/  SHF.R.U32.HI R5, RZ, 0x18, R5 ;  /* 0x00000018ff057819 */ /* 0x000fc80000011605 */
[----:B------:R-:W-:-:S07]  /*8700*/  LOP3.LUT R0, R0, 0x80, R5, 0xf8, !PT ;  /* 0x0000008000007812 */ /* 0x000fce00078ef805 */
.L_x_5418:
[----:B------:R-:W-:Y:S05]  /*8710*/  BSYNC.RECONVERGENT B0 ;  /* 0x0000000000007941 */ /* 0x000fea0003800200 */
.L_x_5417:
[----:B------:R-:W-:Y:S01]  /*8720*/  STG.E.U8 desc[UR36][R2.64], R0 ;  /* 0x0000000002007986 */ /* 0x000fe2000c101124 */
[----:B------:R-:W-:Y:S05]  /*8730*/  EXIT ;  /* 0x000000000000794d */ /* 0x000fea0003800000 */
.L_x_5411:
        /* <DEDUP_REMOVED lines=22> */
.L_x_5421:
[----:B------:R-:W-:-:S06]  /*88a0*/  HADD2.F32 R4, -RZ, R23.H0_H0 ;  /* 0x20000017ff047230 */ /* 0x000fcc0000004100 */
[----:B------:R-:W0:Y:S02]  /*88b0*/  F2I.U64.TRUNC R4, R4 ;  /* 0x0000000400047311 */ /* 0x000e24000020d800 */
[----:B0-----:R-:W-:Y:S01]  /*88c0*/  STG.E.64 desc[UR36][R2.64], R4 ;  /* 0x0000000402007986 */ /* 0x001fe2000c101b24 */
[----:B------:R-:W-:Y:S05]  /*88d0*/  EXIT ;  /* 0x000000000000794d */ /* 0x000fea0003800000 */
.L_x_5420:
[----:B------:R-:W-:-:S06]  /*88e0*/  HADD2.F32 R23, -RZ, R23.H0_H0 ;  /* 0x20000017ff177230 */ /* 0x000fcc0000004100 */
[----:B------:R-:W0:Y:S02]  /*88f0*/  F2I.FTZ.U32.TRUNC.NTZ R23, R23 ;  /* 0x0000001700177305 */ /* 0x000e24000021f000 */
[----:B0-----:R-:W-:Y:S01]  /*8900*/  STG.E desc[UR36][R2.64], R23 ;  /* 0x0000001702007986 */ /* 0x001fe2000c101924 */
[----:B------:R-:W-:Y:S05]  /*8910*/  EXIT ;  /* 0x000000000000794d */ /* 0x000fea0003800000 */
.L_x_5410:
        /* <DEDUP_REMOVED lines=11> */
.L_x_5423:
[----:B------:R-:W-:Y:S01]  /*89d0*/  HADD2.F32 R23, -RZ, R23.H0_H0 ;  /* 0x20000017ff177230 */ /* 0x000fe20000004100 */
[----:B------:R-:W-:-:S04]  /*89e0*/  CS2R R6, SRZ ;  /* 0x0000000000067805 */ /* 0x000fc8000001ff00 */
[----:B------:R-:W-:-:S06]  /*89f0*/  FMUL.FTZ R4, R23, 1 ;  /* 0x3f80000017047820 */ /* 0x000fcc0000410000 */
[----:B------:R-:W0:Y:S02]  /*8a00*/  F2F.F64.F32 R4, R4 ;  /* 0x0000000400047310 */ /* 0x000e240000201800 */
[----:B0-----:R-:W-:Y:S01]  /*8a10*/  STG.E.128 desc[UR36][R2.64], R4 ;  /* 0x0000000402007986 */ /* 0x001fe2000c101d24 */
[----:B------:R-:W-:Y:S05]  /*8a20*/  EXIT ;  /* 0x000000000000794d */ /* 0x000fea0003800000 */
.L_x_5422:
[----:B------:R-:W-:-:S13]  /*8a30*/  ISETP.NE.AND P0, PT, R0, 0xf, PT ;  /* 0x0000000f0000780c */ /* 0x000fda0003f05270 */
[----:B------:R-:W-:Y:S05]  /*8a40*/  @!P0 BRA `(.L_x_5424) ;  /* 0x0000000000e88947 */ /* 0x000fea0003800000 */
[----:B------:R-:W-:-:S13]  /*8a50*/  ISETP.NE.AND P0, PT, R0, 0x17, PT ;  /* 0x000000170000780c */ /* 0x000fda0003f05270 */
[----:B------:R-:W-:Y:S05]  /*8a60*/  @!P0 BRA `(.L_x_5425) ;  /* 0x0000000000908947 */ /* 0x000fea0003800000 */
[----:B------:R-:W-:-:S13]  /*8a70*/  ISETP.NE.AND P0, PT, R0, 0x18, PT ;  /* 0x000000180000780c */ /* 0x000fda0003f05270 */
[----:B------:R-:W-:Y:S05]  /*8a80*/  @!P0 BRA `(.L_x_5426) ;  /* 0x0000000000448947 */ /* 0x000fea0003800000 */
.L_x_5403:
        /* <DEDUP_REMOVED lines=16> */
.L_x_5427:
[----:B------:R-:W-:Y:S05]  /*8b90*/  EXIT ;  /* 0x000000000000794d */ /* 0x000fea0003800000 */
.L_x_5426:
        /* <DEDUP_REMOVED lines=13> */
.L_x_5429:
[----:B------:R-:W-:Y:S05]  /*8c70*/  BSYNC.RECONVERGENT B0 ;  /* 0x0000000000007941 */ /* 0x000fea0003800200 */
.L_x_5428:
[----:B------:R-:W-:-:S05]  /*8c80*/  LOP3.LUT R5, R0, 0x80, R5, 0xf8, !PT ;  /* 0x0000008000057812 */ /* 0x000fca00078ef805 */
[----:B------:R-:W-:Y:S01]  /*8c90*/  STG.E.U8 desc[UR36][R2.64], R5 ;  /* 0x0000000502007986 */ /* 0x000fe2000c101124 */
[----:B------:R-:W-:Y:S05]  /*8ca0*/  EXIT ;  /* 0x000000000000794d */ /* 0x000fea0003800000 */
.L_x_5425:
        /* <DEDUP_REMOVED lines=12> */
.L_x_5431:
[----:B------:R-:W-:Y:S01]  /*8d70*/  IMAD.MOV.U32 R0, RZ, RZ, 0x7f ;  /* 0x0000007fff007424 */ /* 0x000fe200078e00ff */
[----:B------:R-:W-:-:S04]  /*8d80*/  ISETP.GT.U32.AND P0, PT, R4, 0x7f800000, PT ;  /* 0x7f8000000400780c */ /* 0x000fc80003f04070 */
[----:B------:R-:W-:-:S09]  /*8d90*/  SEL R0, R0, 0x7c, P0 ;  /* 0x0000007c00007807 */ /* 0x000fd20000000000 */
.L_x_5432:
[----:B------:R-:W-:Y:S05]  /*8da0*/  BSYNC.RECONVERGENT B0 ;  /* 0x0000000000007941 */ /* 0x000fea0003800200 */
.L_x_5430:
[----:B------:R-:W-:-:S04]  /*8db0*/  SHF.R.U32.HI R5, RZ, 0x18, R5 ;  /* 0x00000018ff057819 */ /* 0x000fc80000011605 */
[----:B------:R-:W-:-:S05]  /*8dc0*/  LOP3.LUT R5, R0, 0x80, R5, 0xf8, !PT ;  /* 0x0000008000057812 */ /* 0x000fca00078ef805 */
[----:B------:R-:W-:Y:S01]  /*8dd0*/  STG.E.U8 desc[UR36][R2.64], R5 ;  /* 0x0000000502007986 */ /* 0x000fe2000c101124 */
[----:B------:R-:W-:Y:S05]  /*8de0*/  EXIT ;  /* 0x000000000000794d */ /* 0x000fea0003800000 */
.L_x_5424:
[----:B------:R-:W-:-:S05]  /*8df0*/  HADD2.F32 R0, -RZ, R23.H0_H0 ;  /* 0x20000017ff007230 */ /* 0x000fca0000004100 */
[----:B------:R-:W-:-:S05]  /*8e00*/  F2FP.BF16.F32.PACK_AB R0, RZ, R0 ;  /* 0x00000000ff00723e */ /* 0x000fca00000010ff */
[----:B------:R-:W-:Y:S01]  /*8e10*/  STG.E.U16 desc[UR36][R2.64], R0 ;  /* 0x0000000002007986 */ /* 0x000fe2000c101524 */
[----:B------:R-:W-:Y:S05]  /*8e20*/  EXIT ;  /* 0x000000000000794d */ /* 0x000fea0003800000 */
.L_x_5433:
        /* <DEDUP_REMOVED lines=13> */
.L_x_7274:


//--------------------- .text._ZN2at6native18elementwise_kernelILi128ELi4EZNS0_22gpu_kernel_impl_nocastIZZZNS0_61_GLOBAL__N__b29612f4_23_ActivationMishKernel_cu_9e10b42f_310011mish_kernelERNS_18TensorIteratorBaseEENKUlvE_clEvENKUlvE1_clEvEUlN3c104HalfEE_EEvS5_RKT_EUliE_EEviT1_ --------------------------
	.section	.text._ZN2at6native18elementwise_kernelILi128ELi4EZNS0_22gpu_kernel_impl_nocastIZZZNS0_61_GLOBAL__N__b29612f4_23_ActivationMishKernel_cu_9e10b42f_310011mish_kernelERNS_18TensorIteratorBaseEENKUlvE_clEvENKUlvE1_clEvEUlN3c104HalfEE_EEvS5_RKT_EUliE_EEviT1_,"ax",@progbits
	.align	128
        .global         _ZN2at6native18elementwise_kernelILi128ELi4EZNS0_22gpu_kernel_impl_nocastIZZZNS0_61_GLOBAL__N__b29612f4_23_ActivationMishKernel_cu_9e10b42f_310011mish_kernelERNS_18TensorIteratorBaseEENKUlvE_clEvENKUlvE1_clEvEUlN3c104HalfEE_EEvS5_RKT_EUliE_EEviT1_
        .type           _ZN2at6native18elementwise_kernelILi128ELi4EZNS0_22gpu_kernel_impl_nocastIZZZNS0_61_GLOBAL__N__b29612f4_23_ActivationMishKernel_cu_9e10b42f_310011mish_kernelERNS_18TensorIteratorBaseEENKUlvE_clEvENKUlvE1_clEvEUlN3c104HalfEE_EEvS5_RKT_EUliE_EEviT1_,@function
        .size           _ZN2at6native18elementwise_kernelILi128ELi4EZNS0_22gpu_kernel_impl_nocastIZZZNS0_61_GLOBAL__N__b29612f4_23_ActivationMishKernel_cu_9e10b42f_310011mish_kernelERNS_18TensorIteratorBaseEENKUlvE_clEvENKUlvE1_clEvEUlN3c104HalfEE_EEvS5_RKT_EUliE_EEviT1_,(.L_x_7275 - _ZN2at6native18elementwise_kernelILi128ELi4EZNS0_22gpu_kernel_impl_nocastIZZZNS0_61_GLOBAL__N__b29612f4_23_ActivationMishKernel_cu_9e10b42f_310011mish_kernelERNS_18TensorIteratorBaseEENKUlvE_clEvENKUlvE1_clEvEUlN3c104HalfEE_EEvS5_RKT_EUliE_EEviT1_)
        .other          _ZN2at6native18elementwise_kernelILi128ELi4EZNS0_22gpu_kernel_impl_nocastIZZZNS0_61_GLOBAL__N__b29612f4_23_ActivationMishKernel_cu_9e10b42f_310011mish_kernelERNS_18TensorIteratorBaseEENKUlvE_clEvENKUlvE1_clEvEUlN3c104HalfEE_EEvS5_RKT_EUliE_EEviT1_,@"STO_CUDA_ENTRY STV_DEFAULT"
_ZN2at6native18elementwise_kernelILi128ELi4EZNS0_22gpu_kernel_impl_nocastIZZZNS0_61_GLOBAL__N__b29612f4_23_ActivationMishKernel_cu_9e10b42f_310011mish_kernelERNS_18TensorIteratorBaseEENKUlvE_clEvENKUlvE1_clEvEUlN3c104HalfEE_EEvS5_RKT_EUliE_EEviT1_:
.text._ZN2at6native18elementwise_kernelILi128ELi4EZNS0_22gpu_kernel_impl_nocastIZZZNS0_61_GLOBAL__N__b29612f4_23_ActivationMishKernel_cu_9e10b42f_310011mish_kernelERNS_18TensorIteratorBaseEENKUlvE_clEvENKUlvE1_clEvEUlN3c104HalfEE_EEvS5_RKT_EUliE_EEviT1_:
        /* <DEDUP_REMOVED lines=18> */
[----:B0-----:R-:W-:Y:S01]  /*0120*/  MOV R5, 0x3d39bf78 ;  /* 0x3d39bf7800057802 */ /* 0x001fe20000000f00 */
[----:B--2---:R-:W-:-:S05]  /*0130*/  HADD2.F32 R0, -RZ, R0.H0_H0 ;  /* 0x20000000ff007230 */ /* 0x004fca0000004100 */
        /* <DEDUP_REMOVED lines=33> */
[----:B------:R-:W-:-:S05]  /*0350*/  F2FP.F16.F32.PACK_AB R7, RZ, R7 ;  /* 0x00000007ff07723e */ /* 0x000fca00000000ff */
[----:B0-----:R0:W-:Y:S01]  /*0360*/  STG.E.U16 desc[UR6][R4.64], R7 ;  /* 0x0000000704007986 */ /* 0x0011e2000c101506 */
[----:B------:R-:W-:Y:S05]  /*0370*/  @P0 BRA `(.L_x_5438) ;  /* 0x0000000400480947 */ /* 0x000fea0003800000 */
[----:B0-----:R-:W0:Y:S02]  /*0380*/  LDC.64 R4, c[0x0][0x588] ;  /* 0x00016200ff047b82 */ /* 0x001e240000000a00 */
[----:B0-----:R0:W2:Y:S01]  /*0390*/  LDG.E.U16 R0, desc[UR6][R4.64] ;  /* 0x0000000604007981 */ /* 0x0010a2000c1e1500 */
[----:B------:R-:W-:Y:S02]  /*03a0*/  MOV R9, 0x3e800000 ;  /* 0x3e80000000097802 */ /* 0x000fe40000000f00 */
        /* <DEDUP_REMOVED lines=34> */
[----:B------:R-:W-:-:S05]  /*05d0*/  F2FP.F16.F32.PACK_AB R7, RZ, R7 ;  /* 0x00000007ff07723e */ /* 0x000fca00000000ff */
[----:B0-----:R0:W-:Y:S02]  /*05e0*/  STG.E.U16 desc[UR6][R4.64], R7 ;  /* 0x0000000704007986 */ /* 0x0011e4000c101506 */
.L_x_5437:
[----:B------:R-:W-:-:S13]  /*05f0*/  ISETP.GE.AND P0, PT, R3, UR4, PT ;  /* 0x0000000403007c0c */ /* 0x000fda000bf06270 */
[----:B------:R-:W-:Y:S05]  /*0600*/  @P0 BREAK.RELIABLE B1 ;  /* 0x0000000000010942 */ /* 0x000fea0003800100 */
[----:B------:R-:W-:Y:S05]  /*0610*/  @P0 BRA `(.L_x_5438) ;  /* 0x0000000000a00947 */ /* 0x000fea0003800000 */
[----:B------:R-:W-:Y:S05]  /*0620*/  BSYNC.RELIABLE B1 ;  /* 0x0000000000017941 */ /* 0x000fea0003800100 */
.L_x_5436:
[----:B0-----:R-:W0:Y:S02]  /*0630*/  LDC.64 R4, c[0x0][0x588] ;  /* 0x00016200ff047b82 */ /* 0x001e240000000a00 */
        /* <DEDUP_REMOVED lines=38> */
.L_x_5438:
[----:B------:R-:W-:Y:S05]  /*08a0*/  BSYNC.RECONVERGENT B0 ;  /* 0x0000000000007941 */ /* 0x000fea0003800200 */
.L_x_5435:
[----:B------:R-:W-:Y:S05]  /*08b0*/  WARPSYNC.ALL ;  /* 0x0000000000007948 */ /* 0x000fea0003800000 */
[----:B------:R-:W-:-:S13]  /*08c0*/  ISETP.GE.AND P0, PT, R3, UR4, PT ;  /* 0x0000000403007c0c */ /* 0x000fda000bf06270 */
[----:B------:R-:W-:Y:S05]  /*08d0*/  @P0 EXIT ;  /* 0x000000000000094d */ /* 0x000fea0003800000 */
[----:B------:R-:W2:Y:S02]  /*08e0*/  LDC.64 R2, c[0x0][0x588] ;  /* 0x00016200ff027b82 */ /* 0x000ea40000000a00 */
[----:B--2---:R2:W3:Y:S01]  /*08f0*/  LDG.E.U16 R2, desc[UR6][R2.64] ;  /* 0x0000000602027981 */ /* 0x0044e2000c1e1500 */
[----:B------:R-:W-:Y:S01]  /*0900*/  HFMA2 R8, -RZ, RZ, 1.625, 0 ;  /* 0x3e800000ff087431 */ /* 0x000fe200000001ff */
[----:B--2---:R-:W-:Y:S01]  /*0910*/  MOV R3, 0x3d39bf78 ;  /* 0x3d39bf7800037802 */ /* 0x004fe20000000f00 */
[----:B---3--:R-:W-:-:S05]  /*0920*/  HADD2.F32 R0, -RZ, R2.H0_H0 ;  /* 0x20000002ff007230 */ /* 0x008fca0000004100 */
        /* <DEDUP_REMOVED lines=31> */
[----:B------:R-:W-:-:S05]  /*0b20*/  F2FP.F16.F32.PACK_AB R0, RZ, R0 ;  /* 0x00000000ff00723e */ /* 0x000fca00000000ff */
[----:B0-----:R-:W-:Y:S01]  /*0b30*/  STG.E.U16 desc[UR6][R2.64], R0 ;  /* 0x0000000002007986 */ /* 0x001fe2000c101506 */
[----:B------:R-:W-:Y:S05]  /*0b40*/  EXIT ;  /* 0x000000000000794d */ /* 0x000fea0003800000 */
.L_x_5434:
        /* <DEDUP_REMOVED lines=306> */
.L_x_5442:
[----:B------:R-:W0:Y:S02]  /*1e70*/  LDCU.64 UR8, c[0x0][0x588] ;  /* 0x0000b100ff0877ac */ /* 0x000e240008000a00 */
[----:B0-----:R-:W-:-:S04]  /*1e80*/  IADD3 R6, P0, PT, R4, UR8, RZ ;  /* 0x0000000804067c10 */ /* 0x001fc8000ff1e0ff */
[----:B------:R-:W-:Y:S01]  /*1e90*/  IADD3.X R7, PT, PT, RZ, UR9, RZ, P0, !PT ;  /* 0x00000009ff077c10 */ /* 0x000fe200087fe4ff */
[----:B------:R-:W0:Y:S04]  /*1ea0*/  LDCU.64 UR8, c[0x0][0x580] ;  /* 0x0000b000ff0877ac */ /* 0x000e280008000a00 */
[----:B------:R1:W2:Y:S01]  /*1eb0*/  LDG.E.U16 R4, desc[UR6][R6.64] ;  /* 0x0000000606047981 */ /* 0x0002a2000c1e1500 */
[----:B------:R-:W-:Y:S02]  /*1ec0*/  MOV R12, 0x3e800000 ;  /* 0x3e800000000c7802 */ /* 0x000fe40000000f00 */
[----:B------:R-:W-:Y:S02]  /*1ed0*/  IADD3 R3, PT, PT, R3, 0x80, RZ ;  /* 0x0000008003037810 */ /* 0x000fe40007ffe0ff */
[----:B-1----:R-:W-:Y:S01]  /*1ee0*/  MOV R7, 0x3d39bf78 ;  /* 0x3d39bf7800077802 */ /* 0x002fe20000000f00 */
[----:B--2---:R-:W-:-:S05]  /*1ef0*/  HADD2.F32 R4, -RZ, R4.H0_H0 ;  /* 0x20000004ff047230 */ /* 0x004fca0000004100 */
        /* <DEDUP_REMOVED lines=31> */
[----:B------:R-:W-:Y:S02]  /*20f0*/  F2FP.F16.F32.PACK_AB R6, RZ, R6 ;  /* 0x00000006ff06723e */ /* 0x000fe400000000ff */
        /* <DEDUP_REMOVED lines=303> */
.L_x_5444:
        /* <DEDUP_REMOVED lines=41> */
[----:B------:R-:W-:-:S05]  /*3680*/  IADD3.X R5, PT, PT, RZ, UR9, RZ, P0, !PT ;  /* 0x00000009ff057c10 */ /* 0x000fca00087fe4ff */
[----:B------:R0:W-:Y:S02]  /*3690*/  STG.E.U16 desc[UR6][R4.64], R6 ;  /* 0x0000000604007986 */ /* 0x0001e4000c101506 */
.L_x_5441:
[----:B------:R-:W-:-:S13]  /*36a0*/  ISETP.GE.AND P0, PT, R3, UR4, PT ;  /* 0x0000000403007c0c */ /* 0x000fda000bf06270 */
[----:B------:R-:W-:Y:S05]  /*36b0*/  @P0 BREAK.RELIABLE B1 ;  /* 0x0000000000010942 */ /* 0x000fea0003800100 */
[----:B------:R-:W-:Y:S05]  /*36c0*/  @P0 BRA `(.L_x_5443) ;  /* 0x0000001400580947 */ /* 0x000fea0003800000 */
[----:B------:R-:W-:Y:S05]  /*36d0*/  BSYNC.RELIABLE B1 ;  /* 0x0000000000017941 */ /* 0x000fea0003800100 */
.L_x_5440:
        /* <DEDUP_REMOVED lines=298> */
.L_x_5445:
        /* <DEDUP_REMOVED lines=43> */
.L_x_5443:
[----:B------:R-:W-:Y:S05]  /*4c30*/  BSYNC.RECONVERGENT B0 ;  /* 0x0000000000007941 */ /* 0x000fea0003800200 */
.L_x_5439:
        /* <DEDUP_REMOVED lines=301> */
.L_x_5446:
[----:B------:R-:W0:Y:S02]  /*5f10*/  LDCU.128 UR8, c[0x0][0x580] ;  /* 0x0000b000ff0877ac */ /* 0x000e240008000c00 */
[----:B0-----:R-:W-:-:S04]  /*5f20*/  IADD3 R4, P0, PT, R2, UR10, RZ ;  /* 0x0000000a02047c10 */ /* 0x001fc8000ff1e0ff */
[----:B------:R-:W-:-:S05]  /*5f30*/  IADD3.X R5, PT, PT, RZ, UR11, RZ, P0, !PT ;  /* 0x0000000bff057c10 */ /* 0x000fca00087fe4ff */
[----:B------:R0:W2:Y:S01]  /*5f40*/  LDG.E.U16 R4, desc[UR6][R4.64] ;  /* 0x0000000604047981 */ /* 0x0000a2000c1e1500 */
[----:B------:R-:W-:Y:S02]  /*5f50*/  MOV R10, 0x3e800000 ;  /* 0x3e800000000a7802 */ /* 0x000fe40000000f00 */
[----:B0-----:R-:W-:Y:S01]  /*5f60*/  MOV R5, 0x3d39bf78 ;  /* 0x3d39bf7800057802 */ /* 0x001fe20000000f00 */
[----:B--2---:R-:W-:-:S05]  /*5f70*/  HADD2.F32 R8, -RZ, R4.H0_H0 ;  /* 0x20000004ff087230 */ /* 0x004fca0000004100 */
        /* <DEDUP_REMOVED lines=32> */
[----:B------:R-:W-:-:S05]  /*6180*/  F2FP.F16.F32.PACK_AB R0, RZ, R0 ;  /* 0x00000000ff00723e */ /* 0x000fca00000000ff */
[----:B------:R-:W-:Y:S01]  /*6190*/  STG.E.U16 desc[UR6][R2.64], R0 ;  /* 0x0000000002007986 */ /* 0x000fe2000c101506 */
[----:B------:R-:W-:Y:S05]  /*61a0*/  EXIT ;  /* 0x000000000000794d */ /* 0x000fea0003800000 */
.L_x_5447:
        /* <DEDUP_REMOVED lines=13> */
.L_x_7275:


//--------------------- .text._ZN2at6native27unrolled_elementwise_kernelIZZZNS0_61_GLOBAL__N__b29612f4_23_ActivationMishKernel_cu_9e10b42f_310011mish_kernelERNS_18TensorIteratorBaseEENKUlvE_clEvENKUlvE1_clEvEUlN3c104HalfEE_St5arrayIPcLm2EELi4E23TrivialOffsetCalculatorILi1EjESE_NS0_6memory15LoadWithoutCastENSF_16StoreWithoutCastEEEviT_T0_T2_T3_T4_T5_ --------------------------
	.section	.text._ZN2at6native27unrolled_elementwise_kernelIZZZNS0_61_GLOBAL__N__b29612f4_23_ActivationMishKernel_cu_9e10b42f_310011mish_kernelERNS_18TensorIteratorBaseEENKUlvE_clEvENKUlvE1_clEvEUlN3c104HalfEE_St5arrayIPcLm2EELi4E23TrivialOffsetCalculatorILi1EjESE_NS0_6memory15LoadWithoutCastENSF_16StoreWithoutCastEEEviT_T0_T2_T3_T4_T5_,"ax",@progbits
	.align	128
        .global         _ZN2at6native27unrolled_elementwise_kernelIZZZNS0_61_GLOBAL__N__b29612f4_23_ActivationMishKernel_cu_9e10b42f_310011mish_kernelERNS_18TensorIteratorBaseEENKUlvE_clEvENKUlvE1_clEvEUlN3c104HalfEE_St5arrayIPcLm2EELi4E23TrivialOffsetCalculatorILi1EjESE_NS0_6memory15LoadWithoutCastENSF_16StoreWithoutCastEEEviT_T0_T2_T3_T4_T5_
        .type           _ZN2at6native27unrolled_elementwise_kernelIZZZNS0_61_GLOBAL__N__b29612f4_23_ActivationMishKernel_cu_9e10b42f_310011mish_kernelERNS_18TensorIteratorBaseEENKUlvE_clEvENKUlvE1_clEvEUlN3c104HalfEE_St5arrayIPcLm2EELi4E23TrivialOffsetCalculatorILi1EjESE_NS0_6memory15LoadWithoutCastENSF_16StoreWithoutCastEEEviT_T0_T2_T3_T4_T5_,@function
        .size           _ZN2at6native27unrolled_elementwise_kernelIZZZNS0_61_GLOBAL__N__b29612f4_23_ActivationMishKernel_cu_9e10b42f_310011mish_kernelERNS_18TensorIteratorBaseEENKUlvE_clEvENKUlvE1_clEvEUlN3c104HalfEE_St5arrayIPcLm2EELi4E23TrivialOffsetCalculatorILi1EjESE_NS0_6memory15LoadWithoutCastENSF_16StoreWithoutCastEEEviT_T0_T2_T3_T4_T5_,(.L_x_7276 - _ZN2at6native27unrolled_elementwise_kernelIZZZNS0_61_GLOBAL__N__b29612f4_23_ActivationMishKernel_cu_9e10b42f_310011mish_kernelERNS_18TensorIteratorBaseEENKUlvE_clEvENKUlvE1_clEvEUlN3c104HalfEE_St5arrayIPcLm2EELi4E23TrivialOffsetCalculatorILi1EjESE_NS0_6memory15LoadWithoutCastENSF_16StoreWithoutCastEEEviT_T0_T2_T3_T4_T5_)
        .other          _ZN2at6native27unrolled_elementwise_kernelIZZZNS0_61_GLOBAL__N__b29612f4_23_ActivationMishKernel_cu_9e10b42f_310011mish_kernelERNS_18TensorIteratorBaseEENKUlvE_clEvENKUlvE1_clEvEUlN3c104HalfEE_St5arrayIPcLm2EELi4E23TrivialOffsetCalculatorILi1EjESE_NS0_6memory15LoadWithoutCastENSF_16StoreWithoutCastEEEviT_T0_T2_T3_T4_T5_,@"STO_CUDA_ENTRY STV_DEFAULT"
_ZN2at6native27unrolled_elementwise_kernelIZZZNS0_61_GLOBAL__N__b29612f4_23_ActivationMishKernel_cu_9e10b42f_310011mish_kernelERNS_18TensorIteratorBaseEENKUlvE_clEvENKUlvE1_clEvEUlN3c104HalfEE_St5arrayIPcLm2EELi4E23TrivialOffsetCalculatorILi1EjESE_NS0_6memory15LoadWithoutCastENSF_16StoreWithoutCastEEEviT_T0_T2_T3_T4_T5_:
.text._ZN2at6native27unrolled_elementwise_kernelIZZZNS0_61_GLOBAL__N__b29612f4_23_ActivationMishKernel_cu_9e10b42f_310011mish_kernelERNS_18TensorIteratorBaseEENKUlvE_clEvENKUlvE1_clEvEUlN3c104HalfEE_St5arrayIPcLm2EELi4E23TrivialOffsetCalculatorILi1EjESE_NS0_6memory15LoadWithoutCastENSF_16StoreWithoutCastEEEviT_T0_T2_T3_T4_T5_:
        /* <DEDUP_REMOVED lines=33> */
[C---:B------:R-:W-:Y:S02]  /*0210*/  IADD3 R19, PT, PT, R5.reuse, 0x80, RZ ;  /* 0x0000008005137810 */ /* 0x040fe40007ffe0ff */
[----:B------:R0:W5:Y:S01]  /*0220*/  @!P2 LDG.E.U16 R6, desc[UR4][R12.64] ;  /* 0x000000040c06a981 */ /* 0x000162000c1e1500 */
[----:B-1----:R-:W-:-:S03]  /*0230*/  IADD3 R11, PT, PT, R5, 0x100, RZ ;  /* 0x00000100050b7810 */ /* 0x002fc60007ffe0ff */
[----:B------:R1:W5:Y:S03]  /*0240*/  @!P3 LDG.E.U16 R7, desc[UR4][R16.64] ;  /* 0x000000041007b981 */ /* 0x000366000c1e1500 */
[----:B------:R-:W2:Y:S01]  /*0250*/  @!P0 LDC.64 R14, c[0x0][0x388] ;  /* 0x0000e200ff0e8b82 */ /* 0x000ea20000000a00 */
[----:B------:R-:W-:Y:S01]  /*0260*/  BSSY.RECONVERGENT B0, `(.L_x_5448) ;  /* 0x000002c000007945 */ /* 0x000fe20003800200 */
[----:B0-----:R-:W-:Y:S02]  /*0270*/  @!P0 LEA R13, R0, R5, 0x9 ;  /* 0x00000005000d8211 */ /* 0x001fe400078e48ff */
[----:B-1----:R-:W-:Y:S02]  /*0280*/  IADD3 R17, PT, PT, R5, 0x180, RZ ;  /* 0x0000018005117810 */ /* 0x002fe40007ffe0ff */
[----:B------:R-:W-:Y:S02]  /*0290*/  @!P0 MOV R5, R19 ;  /* 0x0000001300058202 */ /* 0x000fe40000000f00 */
[----:B------:R-:W-:-:S02]  /*02a0*/  ISETP.GE.AND P4, PT, R19, R4, PT ;  /* 0x000000041300720c */ /* 0x000fc40003f86270 */
[-C--:B------:R-:W-:Y:S02]  /*02b0*/  ISETP.GE.AND P1, PT, R11, R4.reuse, PT ;  /* 0x000000040b00720c */ /* 0x080fe40003f26270 */
[-C--:B------:R-:W-:Y:S02]  /*02c0*/  ISETP.GE.AND P2, PT, R17, R4.reuse, PT ;  /* 0x000000041100720c */ /* 0x080fe40003f46270 */
[----:B------:R-:W-:Y:S01]  /*02d0*/  ISETP.GE.AND P3, PT, R5, R4, PT ;  /* 0x000000040500720c */ /* 0x000fe20003f66270 */
[----:B--2---:R-:W-:Y:S01]  /*02e0*/  @!P0 IMAD.WIDE.U32 R2, R13, 0x2, R14 ;  /* 0x000000020d028825 */ /* 0x004fe200078e000e */
[----:B------:R-:W-:Y:S11]  /*02f0*/  @P0 BRA `(.L_x_5449) ;  /* 0x0000000000880947 */ /* 0x000ff60003800000 */
        /* <DEDUP_REMOVED lines=33> */
[----:B------:R-:W-:-:S07]  /*0510*/  F2FP.F16.F32.PACK_AB R9, RZ, R9 ;  /* 0x00000009ff09723e */ /* 0x000fce00000000ff */
.L_x_5449:
[----:B------:R-:W-:Y:S05]  /*0520*/  BSYNC.RECONVERGENT B0 ;  /* 0x0000000000007941 */ /* 0x000fea0003800200 */
.L_x_5448:
        /* <DEDUP_REMOVED lines=35> */
[----:B------:R-:W-:-:S07]  /*0760*/  F2FP.F16.F32.PACK_AB R8, RZ, R8 ;  /* 0x00000008ff08723e */ /* 0x000fce00000000ff */
.L_x_5451:
[----:B------:R-:W-:Y:S05]  /*0770*/  BSYNC.RECONVERGENT B0 ;  /* 0x0000000000007941 */ /* 0x000fea0003800200 */
.L_x_5450:
        /* <DEDUP_REMOVED lines=36> */
.L_x_5453:
[----:B------:R-:W-:Y:S05]  /*09c0*/  BSYNC.RECONVERGENT B0 ;  /* 0x0000000000007941 */ /* 0x000fea0003800200 */
.L_x_5452:
        /* <DEDUP_REMOVED lines=36> */
.L_x_5455:
[----:B------:R-:W-:Y:S05]  /*0c10*/  BSYNC.RECONVERGENT B0 ;  /* 0x0000000000007941 */ /* 0x000fea0003800200 */
.L_x_5454:
        /* <DEDUP_REMOVED lines=14> */
.L_x_5457:
[----:B------:R-:W-:Y:S05]  /*0d00*/  BSYNC.RECONVERGENT B0 ;  /* 0x0000000000007941 */ /* 0x000fea0003800200 */
.L_x_5456:
[----:B------:R-:W-:-:S13]  /*0d10*/  ISETP.GE.AND P0, PT, R5, R4, PT ;  /* 0x000000040500720c */ /* 0x000fda0003f06270 */
[----:B------:R-:W-:Y:S05]  /*0d20*/  @P0 EXIT ;  /* 0x000000000000094d */ /* 0x000fea0003800000 */
[----:B01----:R-:W0:Y:S01]  /*0d30*/  LDC.64 R2, c[0x0][0x388] ;  /* 0x0000e200ff027b82 */ /* 0x003e220000000a00 */
[----:B------:R-:W-:-:S05]  /*0d40*/  LEA R5, R0, R5, 0x9 ;  /* 0x0000000500057211 */ /* 0x000fca00078e48ff */
[----:B0-----:R-:W-:-:S05]  /*0d50*/  IMAD.WIDE.U32 R2, R5, 0x2, R2 ;  /* 0x0000000205027825 */ /* 0x001fca00078e0002 */
[----:B------:R-:W-:Y:S01]  /*0d60*/  STG.E.U16 desc[UR4][R2.64], R6 ;  /* 0x0000000602007986 */ /* 0x000fe2000c101504 */
[----:B------:R-:W-:Y:S05]  /*0d70*/  EXIT ;  /* 0x000000000000794d */ /* 0x000fea0003800000 */
.L_x_5458:
        /* <DEDUP_REMOVED lines=16> */
.L_x_7276:


//--------------------- .text._ZN2at6native29vectorized_elementwise_kernelILi2EZZZNS0_61_GLOBAL__N__b29612f4_23_ActivationMishKernel_cu_9e10b42f_310011mish_kernelERNS_18TensorIteratorBaseEENKUlvE_clEvENKUlvE1_clEvEUlN3c104HalfEE_St5arrayIPcLm2EEEEviT0_T1_ --------------------------
	.section	.text._ZN2at6native29vectorized_elementwise_kernelILi2EZZZNS0_61_GLOBAL__N__b29612f4_23_ActivationMishKernel_cu_9e10b42f_310011mish_kernelERNS_18TensorIteratorBaseEENKUlvE_clEvENKUlvE1_clEvEUlN3c104HalfEE_St5arrayIPcLm2EEEEviT0_T1_,"ax",@progbits
	.align	128
        .global         _ZN2at6native29vectorized_elementwise_kernelILi2EZZZNS0_61_GLOBAL__N__b29612f4_23_ActivationMishKernel_cu_9e10b42f_310011mish_kernelERNS_18TensorIteratorBaseEENKUlvE_clEvENKUlvE1_clEvEUlN3c104HalfEE_St5arrayIPcLm2EEEEviT0_T1_
        .type           _ZN2at6native29vectorized_elementwise_kernelILi2EZZZNS0_61_GLOBAL__N__b29612f4_23_ActivationMishKernel_cu_9e10b42f_310011mish_kernelERNS_18TensorIteratorBaseEENKUlvE_clEvENKUlvE1_clEvEUlN3c104HalfEE_St5arrayIPcLm2EEEEviT0_T1_,@function
        .size           _ZN2at6native29vectorized_elementwise_kernelILi2EZZZNS0_61_GLOBAL__N__b29612f4_23_ActivationMishKernel_cu_9e10b42f_310011mish_kernelERNS_18TensorIteratorBaseEENKUlvE_clEvENKUlvE1_clEvEUlN3c104HalfEE_St5arrayIPcLm2EEEEviT0_T1_,(.L_x_7277 - _ZN2at6native29vectorized_elementwise_kernelILi2EZZZNS0_61_GLOBAL__N__b29612f4_23_ActivationMishKernel_cu_9e10b42f_310011mish_kernelERNS_18TensorIteratorBaseEENKUlvE_clEvENKUlvE1_clEvEUlN3c104HalfEE_St5arrayIPcLm2EEEEviT0_T1_)
        .other          _ZN2at6native29vectorized_elementwise_kernelILi2EZZZNS0_61_GLOBAL__N__b29612f4_23_ActivationMishKernel_cu_9e10b42f_310011mish_kernelERNS_18TensorIteratorBaseEENKUlvE_clEvENKUlvE1_clEvEUlN3c104HalfEE_St5arrayIPcLm2EEEEviT0_T1_,@"STO_CUDA_ENTRY STV_DEFAULT"
_ZN2at6native29vectorized_elementwise_kernelILi2EZZZNS0_61_GLOBAL__N__b29612f4_23_ActivationMishKernel_cu_9e10b42f_310011mish_kernelERNS_18TensorIteratorBaseEENKUlvE_clEvENKUlvE1_clEvEUlN3c104HalfEE_St5arrayIPcLm2EEEEviT0_T1_:
.text._ZN2at6native29vectorized_elementwise_kernelILi2EZZZNS0_61_GLOBAL__N__b29612f4_23_ActivationMishKernel_cu_9e10b42f_310011mish_kernelERNS_18TensorIteratorBaseEENKUlvE_clEvENKUlvE1_clEvEUlN3c104HalfEE_St5arrayIPcLm2EEEEviT0_T1_:
        /* <DEDUP_REMOVED lines=77> */
[----:B-----5:R-:W-:Y:S02]  /*04d0*/  HADD2.F32 R6, -RZ, R23.H0_H0 ;  /* 0x20000017ff067230 */ /* 0x020fe40000004100 */
[----:B------:R-:W-:Y:S01]  /*04e0*/  HFMA2 R15, -RZ, RZ, 1.625, 0 ;  /* 0x3e800000ff0f7431 */ /* 0x000fe200000001ff */
[----:B------:R-:W-:Y:S02]  /*04f0*/  MOV R21, 0x3d39bf78 ;  /* 0x3d39bf7800157802 */ /* 0x000fe40000000f00 */
        /* <DEDUP_REMOVED lines=30> */
[----:B------:R-:W-:-:S07]  /*06e0*/  F2FP.F16.F32.PACK_AB R6, RZ, R6 ;  /* 0x00000006ff06723e */ /* 0x000fce00000000ff */
.L_x_5461:
[----:B------:R-:W-:Y:S05]  /*06f0*/  BSYNC.RECONVERGENT B0 ;  /* 0x0000000000007941 */ /* 0x000fea0003800200 */
.L_x_5460:
[-C--:B------:R-:W-:Y:S01]  /*0700*/  ISETP.GE.U32.AND P4, PT, R7, R2.reuse, PT ;  /* 0x000000020700720c */ /* 0x080fe20003f86070 */
[----:B------:R-:W-:Y:S01]  /*0710*/  BSSY.RECONVERGENT B0, `(.L_x_5462) ;  /* 0x0000026000007945 */ /* 0x000fe20003800200 */
[----:B------:R-:W-:Y:S02]  /*0720*/  ISETP.GE.U32.AND P3, PT, R11, R2, PT ;  /* 0x000000020b00720c */ /* 0x000fe40003f66070 */
[----:B------:R-:W-:-:S09]  /*0730*/  IADD3 R11, PT, PT, R3, 0x300, RZ ;  /* 0x00000300030b7810 */ /* 0x000fd20007ffe0ff */
[----:B------:R-:W-:Y:S05]  /*0740*/  @P4 BRA `(.L_x_5463) ;  /* 0x0000000000884947 */ /* 0x000fea0003800000 */
        /* <DEDUP_REMOVED lines=33> */
[----:B------:R-:W-:-:S07]  /*0960*/  F2FP.F16.F32.PACK_AB R9, RZ, R9 ;  /* 0x00000009ff09723e */ /* 0x000fce00000000ff */
.L_x_5463:
[----:B------:R-:W-:Y:S05]  /*0970*/  BSYNC.RECONVERGENT B0 ;  /* 0x0000000000007941 */ /* 0x000fea0003800200 */
.L_x_5462:
[----:B------:R-:W-:Y:S01]  /*0980*/  BSSY.RECONVERGENT B0, `(.L_x_5464) ;  /* 0x0000026000007945 */ /* 0x000fe20003800200 */
[----:B------:R-:W-:Y:S02]  /*0990*/  ISETP.GE.U32.AND P4, PT, R11, R2, PT ;  /* 0x000000020b00720c */ /* 0x000fe40003f86070 */
[----:B------:R-:W-:Y:S01]  /*09a0*/  IADD3 R11, PT, PT, R3, 0x380, RZ ;  /* 0x00000380030b7810 */ /* 0x000fe20007ffe0ff */
[----:B------:R-:W-:Y:S10]  /*09b0*/  @P5 BRA `(.L_x_5465) ;  /* 0x0000000000885947 */ /* 0x000ff40003800000 */
        /* <DEDUP_REMOVED lines=34> */
.L_x_5465:
[----:B------:R-:W-:Y:S05]  /*0be0*/  BSYNC.RECONVERGENT B0 ;  /* 0x0000000000007941 */ /* 0x000fea0003800200 */
.L_x_5464:
[----:B------:R-:W-:Y:S01]  /*0bf0*/  ISETP.GE.U32.AND P5, PT, R11, R2, PT ;  /* 0x000000020b00720c */ /* 0x000fe20003fa6070 */
[----:B------:R-:W-:Y:S01]  /*0c00*/  BSSY.RECONVERGENT B0, `(.L_x_5466) ;  /* 0x0000026000007945 */ /* 0x000fe20003800200 */
[----:B------:R-:W-:-:S05]  /*0c10*/  @!P0 IADD3 R11, PT, PT, R0, R3, RZ ;  /* 0x00000003000b8210 */ /* 0x000fca0007ffe0ff */
[----:B0-----:R-:W-:Y:S01]  /*0c20*/  @!P0 IMAD.WIDE.U32 R4, R11, 0x2, R4 ;  /* 0x000000020b048825 */ /* 0x001fe200078e0004 */
[----:B------:R-:W-:Y:S06]  /*0c30*/  @P1 BRA `(.L_x_5467) ;  /* 0x0000000000881947 */ /* 0x000fec0003800000 */
        /* <DEDUP_REMOVED lines=34> */
.L_x_5467:
[----:B------:R-:W-:Y:S05]  /*0e60*/  BSYNC.RECONVERGENT B0 ;  /* 0x0000000000007941 */ /* 0x000fea0003800200 */
.L_x_5466:
        /* <DEDUP_REMOVED lines=36> */
.L_x_5469:
[----:B------:R-:W-:Y:S05]  /*10b0*/  BSYNC.RECONVERGENT B0 ;  /* 0x0000000000007941 */ /* 0x000fea0003800200 */
.L_x_5468:
        /* <DEDUP_REMOVED lines=36> */
.L_x_5471:
[----:B------:R-:W-:Y:S05]  /*1300*/  BSYNC.RECONVERGENT B0 ;  /* 0x0000000000007941 */ /* 0x000fea0003800200 */
.L_x_5470:
        /* <DEDUP_REMOVED lines=36> */
.L_x_5473:
[----:B------:R-:W-:Y:S05]  /*1550*/  BSYNC.RECONVERGENT B0 ;  /* 0x0000000000007941 */ /* 0x000fea0003800200 */
.L_x_5472:
        /* <DEDUP_REMOVED lines=36> */
.L_x_5475:
[----:B------:R-:W-:Y:S05]  /*17a0*/  BSYNC.RECONVERGENT B0 ;  /* 0x0000000000007941 */ /* 0x000fea0003800200 */
.L_x_5474:
        /* <DEDUP_REMOVED lines=18> */
.L_x_5478:
[----:B------:R-:W-:-:S13]  /*18d0*/  ISETP.GE.U32.AND P0, PT, R3, R2, PT ;  /* 0x000000020300720c */ /* 0x000fda0003f06070 */
[----:B------:R-:W-:Y:S05]  /*18e0*/  @P0 BRA `(.L_x_5480) ;  /* 0x0000000000300947 */ /* 0x000fea0003800000 */
[----:B0-----:R-:W0:Y:S01]  /*18f0*/  LDC.64 R4, c[0x0][0x388] ;  /* 0x0000e200ff047b82 */ /* 0x001e220000000a00 */
[----:B------:R-:W-:Y:S02]  /*1900*/  IADD3 R7, PT, PT, R0, R3, RZ ;  /* 0x0000000300077210 */ /* 0x000fe40007ffe0ff */
[----:B------:R-:W-:-:S03]  /*1910*/  IADD3 R3, PT, PT, R3, 0x80, RZ ;  /* 0x0000008003037810 */ /* 0x000fc60007ffe0ff */
[----:B0-----:R-:W-:-:S05]  /*1920*/  IMAD.WIDE.U32 R4, R7, 0x2, R4 ;  /* 0x0000000207047825 */ /* 0x001fca00078e0004 */
[----:B------:R1:W-:Y:S02]  /*1930*/  STG.E.U16 desc[UR4][R4.64], R10 ;  /* 0x0000000a04007986 */ /* 0x0003e4000c101504 */
.L_x_5479:
[----:B------:R-:W-:-:S13]  /*1940*/  ISETP.GE.U32.AND P0, PT, R3, R2, PT ;  /* 0x000000020300720c */ /* 0x000fda0003f06070 */
[----:B------:R-:W-:Y:S05]  /*1950*/  @P0 BRA `(.L_x_5481) ;  /* 0x0000000000340947 */ /* 0x000fea0003800000 */
[----:B01----:R-:W0:Y:S01]  /*1960*/  LDC.64 R4, c[0x0][0x388] ;  /* 0x0000e200ff047b82 */ /* 0x003e220000000a00 */
[----:B------:R-:W-:Y:S02]  /*1970*/  IADD3 R7, PT, PT, R0, R3, RZ ;  /* 0x0000000300077210 */ /* 0x000fe40007ffe0ff */
[----:B------:R-:W-:-:S03]  /*1980*/  IADD3 R3, PT, PT, R3, 0x80, RZ ;  /* 0x0000008003037810 */ /* 0x000fc60007ffe0ff */
[----:B0-----:R-:W-:-:S05]  /*1990*/  IMAD.WIDE.U32 R4, R7, 0x2, R4 ;  /* 0x0000000207047825 */ /* 0x001fca00078e0004 */
[----:B------:R1:W-:Y:S02]  /*19a0*/  STG.E.U16 desc[UR4][R4.64], R11 ;  /* 0x0000000b04007986 */ /* 0x0003e4000c101504 */
.L_x_5480:
        /* <DEDUP_REMOVED lines=8> */
.L_x_5481:
[----:B------:R-:W-:Y:S05]  /*1a30*/  BSYNC.RELIABLE B1 ;  /* 0x0000000000017941 */ /* 0x000fea0003800100 */
.L_x_5477:
[----:B------:R-:W-:-:S13]  /*1a40*/  ISETP.GE.U32.AND P0, PT, R3, R2, PT ;  /* 0x000000020300720c */ /* 0x000fda0003f06070 */
[----:B012---:R-:W0:Y:S01]  /*1a50*/  @!P0 LDC.64 R4, c[0x0][0x388] ;  /* 0x0000e200ff048b82 */ /* 0x007e220000000a00 */
[----:B------:R-:W-:Y:S02]  /*1a60*/  @!P0 IADD3 R7, PT, PT, R0, R3, RZ ;  /* 0x0000000300078210 */ /* 0x000fe40007ffe0ff */
[----:B------:R-:W-:-:S03]  /*1a70*/  @!P0 IADD3 R3, PT, PT, R3, 0x80, RZ ;  /* 0x0000008003038810 */ /* 0x000fc60007ffe0ff */
[----:B0-----:R-:W-:-:S05]  /*1a80*/  @!P0 IMAD.WIDE.U32 R4, R7, 0x2, R4 ;  /* 0x0000000207048825 */ /* 0x001fca00078e0004 */
[----:B------:R2:W-:Y:S02]  /*1a90*/  @!P0 STG.E.U16 desc[UR4][R4.64], R13 ;  /* 0x0000000d04008986 */ /* 0x0005e4000c101504 */
.L_x_5482:
[----:B------:R-:W-:Y:S05]  /*1aa0*/  BSYNC.RECONVERGENT B0 ;  /* 0x0000000000007941 */ /* 0x000fea0003800200 */
.L_x_5476:
        /* <DEDUP_REMOVED lines=8> */
.L_x_5459:
        /* <DEDUP_REMOVED lines=8> */
[----:B------:R-:W-:Y:S01]  /*1bb0*/  MOV R16, 0x3d39bf78 ;  /* 0x3d39bf7800107802 */ /* 0x000fe20000000f00 */
[----:B0-----:R-:W-:-:S02]  /*1bc0*/  HFMA2 R15, -RZ, RZ, 1.625, 0 ;  /* 0x3e800000ff0f7431 */ /* 0x001fc400000001ff */
[--C-:B--2---:R-:W-:Y:S02]  /*1bd0*/  HADD2.F32 R8, -RZ, R7.reuse.H0_H0 ;  /* 0x20000007ff087230 */ /* 0x104fe40000004100 */
[----:B------:R-:W-:-:S03]  /*1be0*/  HADD2.F32 R7, -RZ, R7.H1_H1 ;  /* 0x30000007ff077230 */ /* 0x000fc60000004100 */
[----:B------:R-:W-:Y:S02]  /*1bf0*/  FMUL.FTZ R10, R8, 1.4426950216293334961 ;  /* 0x3fb8aa3b080a7820 */ /* 0x000fe40000410000 */
[----:B------:R-:W-:-:S04]  /*1c00*/  FMUL.FTZ R11, R7, 1.4426950216293334961 ;  /* 0x3fb8aa3b070b7820 */ /* 0x000fc80000410000 */
[----:B------:R-:W0:Y:S04]  /*1c10*/  MUFU.EX2 R10, R10 ;  /* 0x0000000a000a7308 */ /* 0x000e280000000800 */
[----:B------:R-:W1:Y:S01]  /*1c20*/  MUFU.EX2 R11, R11 ;  /* 0x0000000b000b7308 */ /* 0x000e620000000800 */
[C---:B0-----:R-:W-:Y:S01]  /*1c30*/  FADD.FTZ.RZ R4, R10.reuse, 1 ;  /* 0x3f8000000a047421 */ /* 0x041fe2000001c000 */
[----:B------:R-:W-:Y:S01]  /*1c40*/  ISETP.GE.U32.AND P1, PT, R10, 0x7f800000, PT ;  /* 0x7f8000000a00780c */ /* 0x000fe20003f26070 */
[----:B-1----:R-:W-:-:S03]  /*1c50*/  FADD.FTZ.RZ R6, R11, 1 ;  /* 0x3f8000000b067421 */ /* 0x002fc6000001c000 */
[----:B------:R-:W-:Y:S02]  /*1c60*/  IADD3 R4, PT, PT, R4, -0x3f400000, RZ ;  /* 0xc0c0000004047810 */ /* 0x000fe40007ffe0ff */
[----:B------:R-:W-:Y:S02]  /*1c70*/  ISETP.GT.AND P0, PT, R10, -0x40800000, P1 ;  /* 0xbf8000000a00780c */ /* 0x000fe40000f04270 */
[----:B------:R-:W-:Y:S01]  /*1c80*/  IADD3 R20, PT, PT, R6, -0x3f400000, RZ ;  /* 0xc0c0000006147810 */ /* 0x000fe20007ffe0ff */
[--C-:B---3--:R-:W-:Y:S01]  /*1c90*/  HADD2.F32 R6, -RZ, R5.reuse.H0_H0 ;  /* 0x20000005ff067230 */ /* 0x108fe20000004100 */
[----:B------:R-:W-:Y:S01]  /*1ca0*/  LOP3.LUT R17, R4, 0xff800000, RZ, 0xc0, !PT ;  /* 0xff80000004117812 */ /* 0x000fe200078ec0ff */
[----:B------:R-:W-:Y:S01]  /*1cb0*/  HADD2.F32 R5, -RZ, R5.H1_H1 ;  /* 0x30000005ff057230 */ /* 0x000fe20000004100 */
[----:B------:R-:W-:Y:S02]  /*1cc0*/  LOP3.LUT R20, R20, 0xff800000, RZ, 0xc0, !PT ;  /* 0xff80000014147812 */ /* 0x000fe400078ec0ff */
[----:B------:R-:W-:Y:S01]  /*1cd0*/  IADD3 R4, PT, PT, -R17, 0x40800000, RZ ;  /* 0x4080000011047810 */ /* 0x000fe20007ffe1ff */
[----:B------:R-:W-:Y:S01]  /*1ce0*/  FMUL.FTZ R9, R6, 1.4426950216293334961 ;  /* 0x3fb8aa3b06097820 */ /* 0x000fe20000410000 */
[----:B------:R-:W-:Y:S01]  /*1cf0*/  IADD3 R12, PT, PT, -R20, 0x40800000, RZ ;  /* 0x40800000140c7810 */ /* 0x000fe20007ffe1ff */
[----:B------:R-:W-:Y:S01]  /*1d00*/  FMUL.FTZ R24, R5, 1.4426950216293334961 ;  /* 0x3fb8aa3b05187820 */ /* 0x000fe20000410000 */
[----:B------:R-:W-:Y:S01]  /*1d10*/  IADD3 R21, PT, PT, R10, -R17, RZ ;  /* 0x800000110a157210 */ /* 0x000fe20007ffe0ff */
[-C--:B------:R-:W-:Y:S01]  /*1d20*/  FFMA.FTZ R4, R4, R15.reuse, -1 ;  /* 0xbf80000004047423 */ /* 0x080fe2000001000f */
[----:B------:R-:W-:Y:S01]  /*1d30*/  IADD3 R19, PT, PT, R11, -R20, RZ ;  /* 0x800000140b137210 */ /* 0x000fe20007ffe0ff */
[----:B------:R-:W0:Y:S01]  /*1d40*/  MUFU.EX2 R9, R9 ;  /* 0x0000000900097308 */ /* 0x000e220000000800 */
[----:B------:R-:W-:Y:S01]  /*1d50*/  FFMA.FTZ R12, R12, R15, -1 ;  /* 0xbf8000000c0c7423 */ /* 0x000fe2000001000f */
[----:B------:R-:W-:Y:S01]  /*1d60*/  FADD.FTZ R21, R21, R4 ;  /* 0x0000000415157221 */ /* 0x000fe20000010000 */
[----:B------:R-:W-:-:S02]  /*1d70*/  I2FP.F32.S32 R17, R17 ;  /* 0x0000001100117245 */ /* 0x000fc40000201400 */
[----:B------:R-:W-:Y:S01]  /*1d80*/  FADD.FTZ R19, R19, R12 ;  /* 0x0000000c13137221 */ /* 0x000fe20000010000 */
[----:B------:R-:W-:Y:S01]  /*1d90*/  FFMA.FTZ R4, R21, -R16, 0.10546888411045074463 ;  /* 0x3dd8001215047423 */ /* 0x000fe20000010810 */
[----:B------:R-:W-:Y:S01]  /*1da0*/  I2FP.F32.S32 R20, R20 ;  /* 0x0000001400147245 */ /* 0x000fe20000201400 */
[----:B------:R-:W-:Y:S01]  /*1db0*/  FMUL.FTZ R17, R17, 1.1920928955078125e-07 ;  /* 0x3400000011117820 */ /* 0x000fe20000410000 */
[----:B------:R-:W-:Y:S01]  /*1dc0*/  FFMA.FTZ R12, R19, -R16, 0.10546888411045074463 ;  /* 0x3dd80012130c7423 */ /* 0x000fe20000010810 */
[----:B------:R-:W-:Y:S01]  /*1dd0*/  FFMA.FTZ R4, R21, R4, -0.13229703903198242188 ;  /* 0xbe0778e015047423 */ /* 0x000fe20000010004 */
[----:B------:R-:W-:Y:S01]  /*1de0*/  @P1 FSETP.NEU.FTZ.AND P2, PT, R10, RZ, PT ;  /* 0x000000ff0a00120b */ /* 0x000fe20003f5d000 */
[----:B------:R-:W-:Y:S01]  /*1df0*/  FMUL.FTZ R20, R20, 1.1920928955078125e-07 ;  /* 0x3400000014147820 */ /* 0x000fe20000410000 */
[----:B------:R-:W-:Y:S01]  /*1e00*/  FFMA.FTZ R12, R19, R12, -0.13229703903198242188 ;  /* 0xbe0778e0130c7423 */ /* 0x000fe2000001000c */
[----:B------:R-:W-:Y:S01]  /*1e10*/  FFMA.FTZ R4, R21, R4, 0.14491446316242218018 ;  /* 0x3e14647515047423 */ /* 0x000fe20000010004 */
[C---:B0-----:R-:W-:Y:S01]  /*1e20*/  FADD.FTZ.RZ R14, R9.reuse, 1 ;  /* 0x3f800000090e7421 */ /* 0x041fe2000001c000 */
[----:B------:R-:W-:Y:S01]  /*1e30*/  ISETP.GE.U32.AND P5, PT, R9, 0x7f800000, PT ;  /* 0x7f8000000900780c */ /* 0x000fe20003fa6070 */
[----:B------:R-:W-:Y:S01]  /*1e40*/  FFMA.FTZ R12, R19, R12, 0.14491446316242218018 ;  /* 0x3e146475130c7423 */ /* 0x000fe2000001000c */
[----:B------:R-:W-:-:S02]  /*1e50*/  FFMA.FTZ R4, R21, R4, -0.16641564667224884033 ;  /* 0xbe2a68dd15047423 */ /* 0x000fc40000010004 */
[----:B------:R-:W-:Y:S01]  /*1e60*/  IADD3 R18, PT, PT, R14, -0x3f400000, RZ ;  /* 0xc0c000000e127810 */ /* 0x000fe20007ffe0ff */
[----:B------:R-:W-:Y:S01]  /*1e70*/  FFMA.FTZ R14, R19, R12, -0.16641564667224884033 ;  /* 0xbe2a68dd130e7423 */ /* 0x000fe2000001000c */
[----:B------:R-:W-:Y:S02]  /*1e80*/  FFMA.FTZ R4, R21, R4, 0.19988867640495300293 ;  /* 0x3e4caf9e15047423 */ /* 0x000fe40000010004 */
[----:B------:R-:W-:Y:S01]  /*1e90*/  LOP3.LUT R12, R18, 0xff800000, RZ, 0xc0, !PT ;  /* 0xff800000120c7812 */ /* 0x000fe200078ec0ff */
[----:B------:R-:W-:Y:S01]  /*1ea0*/  FFMA.FTZ R14, R19, R14, 0.19988867640495300293 ;  /* 0x3e4caf9e130e7423 */ /* 0x000fe2000001000e */
[----:B------:R-:W-:Y:S01]  /*1eb0*/  FFMA.FTZ R4, R21, R4, -0.25000196695327758789 ;  /* 0xbe80004215047423 */ /* 0x000fe20000010004 */
[----:B------:R-:W0:Y:S01]  /*1ec0*/  MUFU.EX2 R18, R24 ;  /* 0x0000001800127308 */ /* 0x000e220000000800 */
[----:B------:R-:W-:Y:S01]  /*1ed0*/  IADD3 R22, PT, PT, -R12, 0x40800000, RZ ;  /* 0x408000000c167810 */ /* 0x000fe20007ffe1ff */
[----:B------:R-:W-:Y:S01]  /*1ee0*/  FFMA.FTZ R14, R19, R14, -0.25000196695327758789 ;  /* 0xbe800042130e7423 */ /* 0x000fe2000001000e */
[----:B------:R-:W-:Y:S01]  /*1ef0*/  FFMA.FTZ R4, R21, R4, 0.33333510160446166992 ;  /* 0x3eaaaae615047423 */ /* 0x000fe20000010004 */
[----:B------:R-:W-:-:S02]  /*1f00*/  IADD3 R23, PT, PT, R9, -R12, RZ ;  /* 0x8000000c09177210 */ /* 0x000fc40007ffe0ff */
[----:B------:R-:W-:Y:S01]  /*1f10*/  FFMA.FTZ R22, R22, R15, -1 ;  /* 0xbf80000016167423 */ /* 0x000fe2000001000f */
[----:B------:R-:W-:Y:S01]  /*1f20*/  FFMA.FTZ R14, R19, R14, 0.33333510160446166992 ;  /* 0x3eaaaae6130e7423 */ /* 0x000fe2000001000e */
[----:B------:R-:W-:Y:S01]  /*1f30*/  FFMA.FTZ R4, R21, R4, -0.5 ;  /* 0xbf00000015047423 */ /* 0x000fe20000010004 */
[----:B------:R-:W-:Y:S01]  /*1f40*/  @P5 FSETP.NEU.FTZ.AND P6, PT, R9, RZ, PT ;  /* 0x000000ff0900520b */ /* 0x000fe20003fdd000 */
[----:B------:R-:W-:Y:S01]  /*1f50*/  FADD.FTZ R23, R23, R22 ;  /* 0x0000001617177221 */ /* 0x000fe20000010000 */
[----:B------:R-:W-:Y:S01]  /*1f60*/  FFMA.FTZ R14, R19, R14, -0.5 ;  /* 0xbf000000130e7423 */ /* 0x000fe2000001000e */
[----:B------:R-:W-:Y:S02]  /*1f70*/  FMUL.FTZ R4, R21, R4 ;  /* 0x0000000415047220 */ /* 0x000fe40000410000 */
[----:B------:R-:W-:Y:S01]  /*1f80*/  FFMA.FTZ R22, R23, -R16, 0.10546888411045074463 ;  /* 0x3dd8001217167423 */ /* 0x000fe20000010810 */
[----:B------:R-:W-:Y:S01]  /*1f90*/  FMUL.FTZ R14, R19, R14 ;  /* 0x0000000e130e7220 */ /* 0x000fe20000410000 */
[----:B------:R-:W-:Y:S01]  /*1fa0*/  FFMA.FTZ R4, R21, R4, R21 ;  /* 0x0000000415047223 */ /* 0x000fe20000010015 */
[----:B------:R-:W-:Y:S01]  /*1fb0*/  @P1 MOV R21, 0x7f800000 ;  /* 0x7f80000000151802 */ /* 0x000fe20000000f00 */
[----:B------:R-:W-:Y:S01]  /*1fc0*/  FFMA.FTZ R22, R23, R22, -0.13229703903198242188 ;  /* 0xbe0778e017167423 */ /* 0x000fe20000010016 */
[----:B------:R-:W-:Y:S01]  /*1fd0*/  FFMA.FTZ R19, R19, R14, R19 ;  /* 0x0000000e13137223 */ /* 0x000fe20000010013 */
[----:B------:R-:W-:Y:S01]  /*1fe0*/  FFMA.FTZ R14, R17, 0.69314718246459960938, R4 ;  /* 0x3f317218110e7823 */ /* 0x000fe20000010004 */
[----:B0-----:R-:W-:Y:S01]  /*1ff0*/  FADD.FTZ.RZ R17, R18, 1 ;  /* 0x3f80000012117421 */ /* 0x001fe2000001c000 */
[----:B------:R-:W-:Y:S01]  /*2000*/  FFMA.FTZ R22, R23, R22, 0.14491446316242218018 ;  /* 0x3e14647517167423 */ /* 0x000fe20000010016 */
[----:B----4-:R-:W-:-:S02]  /*2010*/  HADD2.F32 R4, -RZ, R3.H0_H0 ;  /* 0x20000003ff047230 */ /* 0x010fc40000004100 */
[----:B------:R-:W-:Y:S01]  /*2020*/  @P0 FFMA.FTZ R14, R10, R21, +INF ;  /* 0x7f8000000a0e0423 */ /* 0x000fe20000010015 */
[----:B------:R-:W-:Y:S01]  /*2030*/  ISETP.GE.U32.AND P0, PT, R11, 0x7f800000, PT ;  /* 0x7f8000000b00780c */ /* 0x000fe20003f06070 */
[----:B------:R-:W-:Y:S01]  /*2040*/  FFMA.FTZ R22, R23, R22, -0.16641564667224884033 ;  /* 0xbe2a68dd17167423 */ /* 0x000fe20000010016 */
[----:B------:R-:W-:Y:S01]  /*2050*/  IADD3 R17, PT, PT, R17, -0x3f400000, RZ ;  /* 0xc0c0000011117810 */ /* 0x000fe20007ffe0ff */
[----:B------:R-:W-:Y:S01]  /*2060*/  FMUL.FTZ R26, R4, 1.4426950216293334961 ;  /* 0x3fb8aa3b041a7820 */ /* 0x000fe20000410000 */
[----:B------:R-:W-:Y:S01]  /*2070*/  ISETP.GT.AND P4, PT, R11, -0x40800000, P0 ;  /* 0xbf8000000b00780c */ /* 0x000fe20000784270 */
[----:B------:R-:W-:Y:S01]  /*2080*/  FFMA.FTZ R22, R23, R22, 0.19988867640495300293 ;  /* 0x3e4caf9e17167423 */ /* 0x000fe20000010016 */
[----:B------:R-:W-:Y:S01]  /*2090*/  LOP3.LUT R21, R17, 0xff800000, RZ, 0xc0, !PT ;  /* 0xff80000011157812 */ /* 0x000fe200078ec0ff */
[----:B------:R-:W-:Y:S01]  /*20a0*/  HADD2.F32 R3, -RZ, R3.H1_H1 ;  /* 0x30000003ff037230 */ /* 0x000fe20000004100 */
[----:B------:R0:W1:Y:S01]  /*20b0*/  MUFU.EX2 R17, R26 ;  /* 0x0000001a00117308 */ /* 0x0000620000000800 */
[----:B------:R-:W-:Y:S01]  /*20c0*/  FFMA.FTZ R22, R23, R22, -0.25000196695327758789 ;  /* 0xbe80004217167423 */ /* 0x000fe20000010016 */
[----:B------:R-:W-:-:S02]  /*20d0*/  IADD3 R10, PT, PT, -R21, 0x40800000, RZ ;  /* 0x40800000150a7810 */ /* 0x000fc40007ffe1ff */
[----:B------:R-:W-:Y:S01]  /*20e0*/  IADD3 R25, PT, PT, R18, -R21, RZ ;  /* 0x8000001512197210 */ /* 0x000fe20007ffe0ff */
[----:B------:R-:W-:Y:S01]  /*20f0*/  FFMA.FTZ R22, R23, R22, 0.33333510160446166992 ;  /* 0x3eaaaae617167423 */ /* 0x000fe20000010016 */
[----:B------:R-:W-:Y:S01]  /*2100*/  @P0 FSETP.NEU.FTZ.AND P3, PT, R11, RZ, PT ;  /* 0x000000ff0b00020b */ /* 0x000fe20003f7d000 */
[----:B------:R-:W-:Y:S01]  /*2110*/  FFMA.FTZ R24, R10, R15, -1 ;  /* 0xbf8000000a187423 */ /* 0x000fe2000001000f */
[----:B------:R-:W-:Y:S01]  /*2120*/  FFMA.FTZ R10, R20, 0.69314718246459960938, R19 ;  /* 0x3f317218140a7823 */ /* 0x000fe20000010013 */
[----:B------:R-:W-:Y:S01]  /*2130*/  FFMA.FTZ R22, R23, R22, -0.5 ;  /* 0xbf00000017167423 */ /* 0x000fe20000010016 */
[----:B------:R-:W-:Y:S01]  /*2140*/  @P0 MOV R20, 0x7f800000 ;  /* 0x7f80000000140802 */ /* 0x000fe20000000f00 */
[----:B------:R-:W-:Y:S01]  /*2150*/  FADD.FTZ R25, R25, R24 ;  /* 0x0000001819197221 */ /* 0x000fe20000010000 */
[----:B0-----:R-:W-:Y:S01]  /*2160*/  FMUL.FTZ R26, R3, 1.4426950216293334961 ;  /* 0x3fb8aa3b031a7820 */ /* 0x001fe20000410000 */
[----:B------:R-:W-:Y:S01]  /*2170*/  FMUL.FTZ R22, R23, R22 ;  /* 0x0000001617167220 */ /* 0x000fe20000410000 */
[----:B-1----:R-:W-:Y:S01]  /*2180*/  FADD.FTZ.RZ R19, R17, 1 ;  /* 0x3f80000011137421 */ /* 0x002fe2000001c000 */
[----:B------:R-:W-:Y:S01]  /*2190*/  @P4 FFMA.FTZ R10, R11, R20, +INF ;  /* 0x7f8000000b0a4423 */ /* 0x000fe20000010014 */
[----:B------:R-:W-:Y:S01]  /*21a0*/  FFMA.FTZ R20, R25, -R16, 0.10546888411045074463 ;  /* 0x3dd8001219147423 */ /* 0x000fe20000010810 */
[----:B------:R-:W-:Y:S01]  /*21b0*/  FFMA.FTZ R11, R23, R22, R23 ;  /* 0x00000016170b7223 */ /* 0x000fe20000010017 */
[----:B------:R-:W-:-:S02]  /*21c0*/  ISETP.GT.AND P4, PT, R9, -0x40800000, P5 ;  /* 0xbf8000000900780c */ /* 0x000fc40002f84270 */
[----:B------:R-:W-:Y:S01]  /*21d0*/  IADD3 R23, PT, PT, R19, -0x3f400000, RZ ;  /* 0xc0c0000013177810 */ /* 0x000fe20007ffe0ff */
[----:B------:R-:W-:Y:S01]  /*21e0*/  FFMA.FTZ R22, R25, R20, -0.13229703903198242188 ;  /* 0xbe0778e019167423 */ /* 0x000fe20000010014 */
[----:B------:R-:W-:Y:S01]  /*21f0*/  I2FP.F32.S32 R20, R12 ;  /* 0x0000000c00147245 */ /* 0x000fe20000201400 */
[----:B------:R-:W0:Y:S01]  /*2200*/  MUFU.EX2 R19, R26 ;  /* 0x0000001a00137308 */ /* 0x000e220000000800 */
[----:B------:R-:W-:Y:S01]  /*2210*/  LOP3.LUT R12, R23, 0xff800000, RZ, 0xc0, !PT ;  /* 0xff800000170c7812 */ /* 0x000fe200078ec0ff */
[C---:B------:R-:W-:Y:S01]  /*2220*/  FFMA.FTZ R22, R25.reuse, R22, 0.14491446316242218018 ;  /* 0x3e14647519167423 */ /* 0x040fe20000010016 */
[----:B------:R-:W-:Y:S01]  /*2230*/  I2FP.F32.S32 R21, R21 ;  /* 0x0000001500157245 */ /* 0x000fe20000201400 */
[----:B------:R-:W-:Y:S01]  /*2240*/  FMUL.FTZ R20, R20, 1.1920928955078125e-07 ;  /* 0x3400000014147820 */ /* 0x000fe20000410000 */
[----:B------:R-:W-:Y:S01]  /*2250*/  IADD3 R24, PT, PT, -R12, 0x40800000, RZ ;  /* 0x408000000c187810 */ /* 0x000fe20007ffe1ff */
[----:B------:R-:W-:Y:S01]  /*2260*/  FFMA.FTZ R22, R25, R22, -0.16641564667224884033 ;  /* 0xbe2a68dd19167423 */ /* 0x000fe20000010016 */
[----:B------:R-:W-:Y:S01]  /*2270*/  IADD3 R23, PT, PT, R17, -R12, RZ ;  /* 0x8000000c11177210 */ /* 0x000fe20007ffe0ff */
[----:B------:R-:W-:Y:S01]  /*2280*/  FFMA.FTZ R11, R20, 0.69314718246459960938, R11 ;  /* 0x3f317218140b7823 */ /* 0x000fe2000001000b */
[----:B------:R-:W-:Y:S01]  /*2290*/  @P5 MOV R20, 0x7f800000 ;  /* 0x7f80000000145802 */ /* 0x000fe20000000f00 */
[----:B------:R-:W-:Y:S01]  /*22a0*/  FFMA.FTZ R24, R24, R15, -1 ;  /* 0xbf80000018187423 */ /* 0x000fe2000001000f */
[----:B------:R-:W-:Y:S01]  /*22b0*/  FFMA.FTZ R22, R25, R22, 0.19988867640495300293 ;  /* 0x3e4caf9e19167423 */ /* 0x000fe20000010016 */
[----:B------:R-:W-:Y:S01]  /*22c0*/  @P1 FSEL R14, R14, -RZ, P2 ;  /* 0x800000ff0e0e1208 */ /* 0x000fe20001000000 */
[----:B------:R-:W-:Y:S01]  /*22d0*/  FMUL.FTZ R21, R21, 1.1920928955078125e-07 ;  /* 0x3400000015157820 */ /* 0x000fe20000410000 */
[----:B------:R-:W-:Y:S01]  /*22e0*/  FADD.FTZ R23, R23, R24 ;  /* 0x0000001817177221 */ /* 0x000fe20000010000 */
[----:B------:R-:W-:Y:S01]  /*22f0*/  FFMA.FTZ R22, R25, R22, -0.25000196695327758789 ;  /* 0xbe80004219167423 */ /* 0x000fe20000010016 */
[----:B0-----:R-:W-:Y:S01]  /*2300*/  FADD.FTZ.RZ R24, R19, 1 ;  /* 0x3f80000013187421 */ /* 0x001fe2000001c000 */
[----:B------:R-:W-:Y:S01]  /*2310*/  @P4 FFMA.FTZ R11, R9, R20, +INF ;  /* 0x7f800000090b4423 */ /* 0x000fe20000010014 */
[----:B------:R-:W-:Y:S01]  /*2320*/  FFMA.FTZ R20, R23, -R16, 0.10546888411045074463 ;  /* 0x3dd8001217147423 */ /* 0x000fe20000010810 */
[----:B------:R-:W-:Y:S01]  /*2330*/  FFMA.FTZ R22, R25, R22, 0.33333510160446166992 ;  /* 0x3eaaaae619167423 */ /* 0x000fe20000010016 */
[----:B------:R-:W-:-:S02]  /*2340*/  ISETP.GE.U32.AND P4, PT, R18, 0x7f800000, PT ;  /* 0x7f8000001200780c */ /* 0x000fc40003f86070 */
[----:B------:R-:W-:Y:S01]  /*2350*/  IADD3 R9, PT, PT, R24, -0x3f400000, RZ ;  /* 0xc0c0000018097810 */ /* 0x000fe20007ffe0ff */
[----:B------:R-:W-:Y:S01]  /*2360*/  FFMA.FTZ R24, R23, R20, -0.13229703903198242188 ;  /* 0xbe0778e017187423 */ /* 0x000fe20000010014 */
[----:B------:R-:W-:Y:S01]  /*2370*/  FFMA.FTZ R22, R25, R22, -0.5 ;  /* 0xbf00000019167423 */ /* 0x000fe20000010016 */
[----:B------:R-:W-:Y:S02]  /*2380*/  ISETP.GT.AND P2, PT, R18, -0x40800000, P4 ;  /* 0xbf8000001200780c */ /* 0x000fe40002744270 */
[----:B------:R-:W-:Y:S01]  /*2390*/  FFMA.FTZ R24, R23, R24, 0.14491446316242218018 ;  /* 0x3e14647517187423 */ /* 0x000fe20000010018 */
[----:B------:R-:W-:Y:S01]  /*23a0*/  FMUL.FTZ R20, R25, R22 ;  /* 0x0000001619147220 */ /* 0x000fe20000410000 */
[----:B------:R-:W-:Y:S01]  /*23b0*/  LOP3.LUT R22, R9, 0xff800000, RZ, 0xc0, !PT ;  /* 0xff80000009167812 */ /* 0x000fe200078ec0ff */
[--C-:B-----5:R-:W-:Y:S02]  /*23c0*/  HADD2.F32 R9, -RZ, R13.reuse.H0_H0 ;  /* 0x2000000dff097230 */ /* 0x120fe40000004100 */
[----:B------:R-:W-:Y:S01]  /*23d0*/  FFMA.FTZ R24, R23, R24, -0.16641564667224884033 ;  /* 0xbe2a68dd17187423 */ /* 0x000fe20000010018 */
[----:B------:R-:W-:Y:S01]  /*23e0*/  FFMA.FTZ R20, R25, R20, R25 ;  /* 0x0000001419147223 */ /* 0x000fe20000010019 */
[----:B------:R-:W-:Y:S01]  /*23f0*/  IADD3 R26, PT, PT, -R22, 0x40800000, RZ ;  /* 0x40800000161a7810 */ /* 0x000fe20007ffe1ff */
[----:B------:R-:W-:-:S02]  /*2400*/  HADD2.F32 R13, -RZ, R13.H1_H1 ;  /* 0x3000000dff0d7230 */ /* 0x000fc40000004100 */
[----:B------:R-:W-:Y:S01]  /*2410*/  FFMA.FTZ R24, R23, R24, 0.19988867640495300293 ;  /* 0x3e4caf9e17187423 */ /* 0x000fe20000010018 */
[----:B------:R-:W-:Y:S01]  /*2420*/  IADD3 R25, PT, PT, R19, -R22, RZ ;  /* 0x8000001613197210 */ /* 0x000fe20007ffe0ff */
[----:B------:R-:W-:Y:S01]  /*2430*/  FFMA.FTZ R20, R21, 0.69314718246459960938, R20 ;  /* 0x3f31721815147823 */ /* 0x000fe20000010014 */
[----:B------:R-:W-:Y:S01]  /*2440*/  FFMA.FTZ R26, R26, R15, -1 ;  /* 0xbf8000001a1a7423 */ /* 0x000fe2000001000f */
[----:B------:R-:W-:Y:S01]  /*2450*/  FFMA.FTZ R24, R23, R24, -0.25000196695327758789 ;  /* 0xbe80004217187423 */ /* 0x000fe20000010018 */
[----:B------:R-:W-:Y:S02]  /*2460*/  I2FP.F32.S32 R12, R12 ;  /* 0x0000000c000c7245 */ /* 0x000fe40000201400 */
[----:B------:R-:W-:Y:S01]  /*2470*/  FADD.FTZ R25, R25, R26 ;  /* 0x0000001a19197221 */ /* 0x000fe20000010000 */
[----:B------:R-:W-:Y:S01]  /*2480*/  FFMA.FTZ R24, R23, R24, 0.33333510160446166992 ;  /* 0x3eaaaae617187423 */ /* 0x000fe20000010018 */
[----:B------:R-:W-:Y:S01]  /*2490*/  ISETP.GE.U32.AND P1, PT, R17, 0x7f800000, PT ;  /* 0x7f8000001100780c */ /* 0x000fe20003f26070 */
[----:B------:R-:W-:Y:S01]  /*24a0*/  FMUL.FTZ R12, R12, 1.1920928955078125e-07 ;  /* 0x340000000c0c7820 */ /* 0x000fe20000410000 */
[----:B------:R-:W-:Y:S01]  /*24b0*/  FFMA.FTZ R26, R25, -R16, 0.10546888411045074463 ;  /* 0x3dd80012191a7423 */ /* 0x000fe20000010810 */
[----:B------:R-:W-:Y:S01]  /*24c0*/  FFMA.FTZ R24, R23, R24, -0.5 ;  /* 0xbf00000017187423 */ /* 0x000fe20000010018 */
[----:B------:R-:W-:-:S02]  /*24d0*/  I2FP.F32.S32 R22, R22 ;  /* 0x0000001600167245 */ /* 0x000fc40000201400 */
[----:B------:R-:W-:Y:S01]  /*24e0*/  FFMA.FTZ R26, R25, R26, -0.13229703903198242188 ;  /* 0xbe0778e0191a7423 */ /* 0x000fe2000001001a */
[----:B------:R-:W-:Y:S01]  /*24f0*/  FMUL.FTZ R24, R23, R24 ;  /* 0x0000001817187220 */ /* 0x000fe20000410000 */
[----:B------:R-:W-:Y:S01]  /*2500*/  @P0 FSEL R10, R10, -RZ, P3 ;  /* 0x800000ff0a0a0208 */ /* 0x000fe20001800000 */
[----:B------:R-:W-:Y:S01]  /*2510*/  FMUL.FTZ R22, R22, 1.1920928955078125e-07 ;  /* 0x3400000016167820 */ /* 0x000fe20000410000 */
[----:B------:R-:W-:Y:S01]  /*2520*/  FFMA.FTZ R26, R25, R26, 0.14491446316242218018 ;  /* 0x3e146475191a7423 */ /* 0x000fe2000001001a */
[----:B------:R-:W-:Y:S01]  /*2530*/  FFMA.FTZ R21, R23, R24, R23 ;  /* 0x0000001817157223 */ /* 0x000fe20000010017 */
[----:B------:R-:W-:Y:S02]  /*2540*/  @P4 MOV R23, 0x7f800000 ;  /* 0x7f80000000174802 */ /* 0x000fe40000000f00 */
[----:B------:R-:W-:Y:S01]  /*2550*/  FFMA.FTZ R26, R25, R26, -0.16641564667224884033 ;  /* 0xbe2a68dd191a7423 */ /* 0x000fe2000001001a */
[----:B------:R-:W-:Y:S01]  /*2560*/  FFMA.FTZ R21, R12, 0.69314718246459960938, R21 ;  /* 0x3f3172180c157823 */ /* 0x000fe20000010015 */
[----:B------:R-:W-:Y:S01]  /*2570*/  FMUL.FTZ R12, R13, 1.4426950216293334961 ;  /* 0x3fb8aa3b0d0c7820 */ /* 0x000fe20000410000 */
[----:B------:R-:W-:Y:S01]  /*2580*/  @P2 FFMA.FTZ R20, R18, R23, +INF ;  /* 0x7f80000012142423 */ /* 0x000fe20000010017 */
[----:B------:R-:W-:Y:S01]  /*2590*/  FFMA.FTZ R26, R25, R26, 0.19988867640495300293 ;  /* 0x3e4caf9e191a7423 */ /* 0x000fe2000001001a */
[----:B------:R-:W-:Y:S01]  /*25a0*/  FMUL.FTZ R23, R9, 1.4426950216293334961 ;  /* 0x3fb8aa3b09177820 */ /* 0x000fe20000410000 */
[----:B------:R-:W-:-:S02]  /*25b0*/  ISETP.GT.AND P2, PT, R17, -0x40800000, P1 ;  /* 0xbf8000001100780c */ /* 0x000fc40000f44270 */
[C---:B------:R-:W-:Y:S01]  /*25c0*/  FFMA.FTZ R26, R25.reuse, R26, -0.25000196695327758789 ;  /* 0xbe800042191a7423 */ /* 0x040fe2000001001a */
[----:B------:R-:W-:Y:S01]  /*25d0*/  @P1 MOV R24, 0x7f800000 ;  /* 0x7f80000000181802 */ /* 0x000fe20000000f00 */
[----:B------:R-:W0:Y:S01]  /*25e0*/  MUFU.EX2 R12, R12 ;  /* 0x0000000c000c7308 */ /* 0x000e220000000800 */
[----:B------:R-:W-:Y:S01]  /*25f0*/  @P4 FSETP.NEU.FTZ.AND P3, PT, R18, RZ, PT ;  /* 0x000000ff1200420b */ /* 0x000fe20003f7d000 */
[----:B------:R-:W-:Y:S01]  /*2600*/  FFMA.FTZ R26, R25, R26, 0.33333510160446166992 ;  /* 0x3eaaaae6191a7423 */ /* 0x000fe2000001001a */
[----:B------:R-:W-:Y:S01]  /*2610*/  @P5 FSEL R11, R11, -RZ, P6 ;  /* 0x800000ff0b0b5208 */ /* 0x000fe20003000000 */
[----:B------:R-:W1:Y:S01]  /*2620*/  MUFU.EX2 R23, R23 ;  /* 0x0000001700177308 */ /* 0x000e620000000800 */
[----:B------:R-:W-:Y:S01]  /*2630*/  @P4 FSEL R20, R20, -RZ, P3 ;  /* 0x800000ff14144208 */ /* 0x000fe20001800000 */
[----:B------:R-:W-:-:S03]  /*2640*/  FFMA.FTZ R26, R25, R26, -0.5 ;  /* 0xbf000000191a7423 */ /* 0x000fc6000001001a */
[----:B------:R-:W-:Y:S01]  /*2650*/  @P2 FFMA.FTZ R21, R17, R24, +INF ;  /* 0x7f80000011152423 */ /* 0x000fe20000010018 */
[----:B------:R-:W-:Y:S01]  /*2660*/  ISETP.GE.U32.AND P2, PT, R19, 0x7f800000, PT ;  /* 0x7f8000001300780c */ /* 0x000fe20003f46070 */
[----:B------:R-:W-:Y:S01]  /*2670*/  FMUL.FTZ R26, R25, R26 ;  /* 0x0000001a191a7220 */ /* 0x000fe20000410000 */
[----:B------:R-:W2:Y:S02]  /*2680*/  MUFU.TANH R20, R20 ;  /* 0x0000001400147308 */ /* 0x000ea40000002400 */
[----:B------:R-:W-:Y:S01]  /*2690*/  ISETP.GT.AND P0, PT, R19, -0x40800000, P2 ;  /* 0xbf8000001300780c */ /* 0x000fe20001704270 */
[----:B------:R-:W-:Y:S01]  /*26a0*/  FFMA.FTZ R25, R25, R26, R25 ;  /* 0x0000001a19197223 */ /* 0x000fe20000010019 */
[----:B0-----:R-:W-:Y:S01]  /*26b0*/  ISETP.GE.U32.AND P3, PT, R12, 0x7f800000, PT ;  /* 0x7f8000000c00780c */ /* 0x001fe20003f66070 */
[C---:B-1----:R-:W-:Y:S02]  /*26c0*/  FADD.FTZ.RZ R24, R23.reuse, 1 ;  /* 0x3f80000017187421 */ /* 0x042fe4000001c000 */
[----:B------:R-:W-:Y:S01]  /*26d0*/  FFMA.FTZ R18, R22, 0.69314718246459960938, R25 ;  /* 0x3f31721816127823 */ /* 0x000fe20000010019 */
[----:B------:R-:W-:-:S02]  /*26e0*/  ISETP.GE.U32.AND P5, PT, R23, 0x7f800000, PT ;  /* 0x7f8000001700780c */ /* 0x000fc40003fa6070 */
[----:B------:R-:W-:Y:S01]  /*26f0*/  IADD3 R22, PT, PT, R24, -0x3f400000, RZ ;  /* 0xc0c0000018167810 */ /* 0x000fe20007ffe0ff */
[----:B------:R-:W-:Y:S01]  /*2700*/  FADD.FTZ.RZ R24, R12, 1 ;  /* 0x3f8000000c187421 */ /* 0x000fe2000001c000 */
[----:B------:R-:W-:Y:S02]  /*2710*/  @P2 MOV R26, 0x7f800000 ;  /* 0x7f800000001a2802 */ /* 0x000fe40000000f00 */
[----:B------:R-:W-:Y:S02]  /*2720*/  LOP3.LUT R22, R22, 0xff800000, RZ, 0xc0, !PT ;  /* 0xff80000016167812 */ /* 0x000fe400078ec0ff */
[----:B------:R-:W-:Y:S01]  /*2730*/  IADD3 R25, PT, PT, R24, -0x3f400000, RZ ;  /* 0xc0c0000018197810 */ /* 0x000fe20007ffe0ff */
[----:B------:R-:W-:Y:S01]  /*2740*/  @P0 FFMA.FTZ R18, R19, R26, +INF ;  /* 0x7f80000013120423 */ /* 0x000fe2000001001a */
[----:B------:R-:W-:Y:S01]  /*2750*/  @P1 FSETP.NEU.FTZ.AND P0, PT, R17, RZ, PT ;  /* 0x000000ff1100120b */ /* 0x000fe20003f1d000 */
[----:B--2---:R-:W-:Y:S01]  /*2760*/  FMUL.FTZ R20, R5, R20 ;  /* 0x0000001405147220 */ /* 0x004fe20000410000 */
[----:B------:R-:W-:-:S02]  /*2770*/  IADD3 R24, PT, PT, -R22, 0x40800000, RZ ;  /* 0x4080000016187810 */ /* 0x000fc40007ffe1ff */
[----:B------:R-:W-:Y:S02]  /*2780*/  LOP3.LUT R17, R25, 0xff800000, RZ, 0xc0, !PT ;  /* 0xff80000019117812 */ /* 0x000fe400078ec0ff */
[-C--:B------:R-:W-:Y:S01]  /*2790*/  IADD3 R27, PT, PT, R23, -R22.reuse, RZ ;  /* 0x80000016171b7210 */ /* 0x080fe20007ffe0ff */
[----:B------:R-:W-:Y:S01]  /*27a0*/  FFMA.FTZ R24, R24, R15, -1 ;  /* 0xbf80000018187423 */ /* 0x000fe2000001000f */
[----:B------:R-:W-:Y:S02]  /*27b0*/  IADD3 R26, PT, PT, -R17, 0x40800000, RZ ;  /* 0x40800000111a7810 */ /* 0x000fe40007ffe1ff */
[----:B------:R-:W-:Y:S01]  /*27c0*/  IADD3 R25, PT, PT, R12, -R17, RZ ;  /* 0x800000110c197210 */ /* 0x000fe20007ffe0ff */
[----:B------:R-:W-:Y:S01]  /*27d0*/  FADD.FTZ R27, R27, R24 ;  /* 0x000000181b1b7221 */ /* 0x000fe20000010000 */
[----:B------:R-:W-:Y:S01]  /*27e0*/  ISETP.GT.AND P4, PT, R23, -0x40800000, P5 ;  /* 0xbf8000001700780c */ /* 0x000fe20002f84270 */
[----:B------:R-:W-:Y:S01]  /*27f0*/  FFMA.FTZ R26, R26, R15, -1 ;  /* 0xbf8000001a1a7423 */ /* 0x000fe2000001000f */
[----:B------:R-:W-:Y:S01]  /*2800*/  I2FP.F32.S32 R22, R22 ;  /* 0x0000001600167245 */ /* 0x000fe20000201400 */
[----:B------:R-:W-:Y:S01]  /*2810*/  FFMA.FTZ R24, R27, -R16, 0.10546888411045074463 ;  /* 0x3dd800121b187423 */ /* 0x000fe20000010810 */
[----:B------:R-:W-:Y:S01]  /*2820*/  @P1 FSEL R21, R21, -RZ, P0 ;  /* 0x800000ff15151208 */ /* 0x000fe20000000000 */
[----:B------:R-:W-:Y:S01]  /*2830*/  FADD.FTZ R25, R25, R26 ;  /* 0x0000001a19197221 */ /* 0x000fe20000010000 */
[----:B------:R-:W-:Y:S01]  /*2840*/  ISETP.GT.AND P1, PT, R12, -0x40800000, P3 ;  /* 0xbf8000000c00780c */ /* 0x000fe20001f24270 */
[----:B------:R-:W-:Y:S01]  /*2850*/  FFMA.FTZ R24, R27, R24, -0.13229703903198242188 ;  /* 0xbe0778e01b187423 */ /* 0x000fe20000010018 */
[----:B------:R-:W-:Y:S01]  /*2860*/  I2FP.F32.S32 R17, R17 ;  /* 0x0000001100117245 */ /* 0x000fe20000201400 */
[----:B------:R-:W-:Y:S01]  /*2870*/  FFMA.FTZ R16, R25, -R16, 0.10546888411045074463 ;  /* 0x3dd8001219107423 */ /* 0x000fe20000010810 */
[----:B------:R-:W-:Y:S01]  /*2880*/  FMUL.FTZ R22, R22, 1.1920928955078125e-07 ;  /* 0x3400000016167820 */ /* 0x000fe20000410000 */
[----:B------:R-:W-:Y:S01]  /*2890*/  FFMA.FTZ R24, R27, R24, 0.14491446316242218018 ;  /* 0x3e1464751b187423 */ /* 0x000fe20000010018 */
[----:B------:R-:W-:Y:S01]  /*28a0*/  @P5 FSETP.NEU.FTZ.AND P0, PT, R23, RZ, PT ;  /* 0x000000ff1700520b */ /* 0x000fe20003f1d000 */
[----:B------:R-:W-:Y:S01]  /*28b0*/  FFMA.FTZ R16, R25, R16, -0.13229703903198242188 ;  /* 0xbe0778e019107423 */ /* 0x000fe20000010010 */
[----:B------:R-:W-:Y:S01]  /*28c0*/  FMUL.FTZ R17, R17, 1.1920928955078125e-07 ;  /* 0x3400000011117820 */ /* 0x000fe20000410000 */
[----:B------:R-:W-:Y:S01]  /*28d0*/  FFMA.FTZ R24, R27, R24, -0.16641564667224884033 ;  /* 0xbe2a68dd1b187423 */ /* 0x000fe20000010018 */
[----:B------:R-:W-:Y:S01]  /*28e0*/  @P2 FSETP.NEU.FTZ.AND P6, PT, R19, RZ, PT ;  /* 0x000000ff1300220b */ /* 0x000fe20003fdd000 */
[----:B------:R-:W-:Y:S01]  /*28f0*/  FFMA.FTZ R16, R25, R16, 0.14491446316242218018 ;  /* 0x3e14647519107423 */ /* 0x000fe20000010010 */
[----:B------:R-:W0:Y:S01]  /*2900*/  MUFU.TANH R15, R11 ;  /* 0x0000000b000f7308 */ /* 0x000e220000002400 */
[----:B------:R-:W-:Y:S01]  /*2910*/  FFMA.FTZ R24, R27, R24, 0.19988867640495300293 ;  /* 0x3e4caf9e1b187423 */ /* 0x000fe20000010018 */
[----:B------:R-:W-:Y:S01]  /*2920*/  @P2 FSEL R18, R18, -RZ, P6 ;  /* 0x800000ff12122208 */ /* 0x000fe20003000000 */
[----:B------:R-:W-:-:S02]  /*2930*/  FFMA.FTZ R16, R25, R16, -0.16641564667224884033 ;  /* 0xbe2a68dd19107423 */ /* 0x000fc40000010010 */
[----:B------:R-:W-:Y:S02]  /*2940*/  FFMA.FTZ R24, R27, R24, -0.25000196695327758789 ;  /* 0xbe8000421b187423 */ /* 0x000fe40000010018 */
[----:B------:R-:W-:Y:S01]  /*2950*/  FFMA.FTZ R26, R25, R16, 0.19988867640495300293 ;  /* 0x3e4caf9e191a7423 */ /* 0x000fe20000010010 */
[----:B------:R-:W1:Y:S01]  /*2960*/  MUFU.TANH R19, R14 ;  /* 0x0000000e00137308 */ /* 0x000e620000002400 */
[----:B------:R-:W-:Y:S02]  /*2970*/  FFMA.FTZ R24, R27, R24, 0.33333510160446166992 ;  /* 0x3eaaaae61b187423 */ /* 0x000fe40000010018 */
[----:B------:R-:W-:Y:S02]  /*2980*/  FFMA.FTZ R26, R25, R26, -0.25000196695327758789 ;  /* 0xbe800042191a7423 */ /* 0x000fe4000001001a */
[----:B------:R-:W-:Y:S02]  /*2990*/  FFMA.FTZ R24, R27, R24, -0.5 ;  /* 0xbf0000001b187423 */ /* 0x000fe40000010018 */
[----:B------:R-:W-:Y:S01]  /*29a0*/  FFMA.FTZ R26, R25, R26, 0.33333510160446166992 ;  /* 0x3eaaaae6191a7423 */ /* 0x000fe2000001001a */
[----:B------:R2:W3:Y:S01]  /*29b0*/  MUFU.TANH R16, R10 ;  /* 0x0000000a00107308 */ /* 0x0004e20000002400 */
[----:B------:R-:W-:Y:S01]  /*29c0*/  FMUL.FTZ R24, R27, R24 ;  /* 0x000000181b187220 */ /* 0x000fe20000410000 */
[----:B0-----:R-:W-:Y:S01]  /*29d0*/  FMUL.FTZ R15, R6, R15 ;  /* 0x0000000f060f7220 */ /* 0x001fe20000410000 */
[----:B------:R-:W-:-:S02]  /*29e0*/  FFMA.FTZ R26, R25, R26, -0.5 ;  /* 0xbf000000191a7423 */ /* 0x000fc4000001001a */
[----:B------:R-:W-:Y:S02]  /*29f0*/  FFMA.FTZ R27, R27, R24, R27 ;  /* 0x000000181b1b7223 */ /* 0x000fe4000001001b */
[C---:B------:R-:W-:Y:S01]  /*2a00*/  FMUL.FTZ R26, R25.reuse, R26 ;  /* 0x0000001a191a7220 */ /* 0x040fe20000410000 */
[----:B------:R-:W0:Y:S01]  /*2a10*/  MUFU.TANH R21, R21 ;  /* 0x0000001500157308 */ /* 0x000e220000002400 */
[----:B--2---:R-:W-:Y:S01]  /*2a20*/  @P5 MOV R10, 0x7f800000 ;  /* 0x7f800000000a5802 */ /* 0x004fe20000000f00 */
[----:B------:R-:W-:Y:S01]  /*2a30*/  FFMA.FTZ R22, R22, 0.69314718246459960938, R27 ;  /* 0x3f31721816167823 */ /* 0x000fe2000001001b */
[----:B------:R-:W-:Y:S01]  /*2a40*/  FFMA.FTZ R26, R25, R26, R25 ;  /* 0x0000001a191a7223 */ /* 0x000fe20000010019 */
[----:B------:R-:W-:Y:S01]  /*2a50*/  @P3 MOV R25, 0x7f800000 ;  /* 0x7f80000000193802 */ /* 0x000fe20000000f00 */
[----:B-1----:R-:W-:Y:S01]  /*2a60*/  FMUL.FTZ R19, R8, R19 ;  /* 0x0000001308137220 */ /* 0x002fe20000410000 */
[----:B------:R-:W-:Y:S01]  /*2a70*/  @P4 FFMA.FTZ R22, R23, R10, +INF ;  /* 0x7f80000017164423 */ /* 0x000fe2000001000a */
[----:B------:R-:W-:Y:S01]  /*2a80*/  FFMA.FTZ R17, R17, 0.69314718246459960938, R26 ;  /* 0x3f31721811117823 */ /* 0x000fe2000001001a */
[----:B------:R-:W1:Y:S01]  /*2a90*/  LDC.64 R10, c[0x0][0x388] ;  /* 0x0000e200ff0a7b82 */ /* 0x000e620000000a00 */
[----:B------:R-:W-:Y:S01]  /*2aa0*/  @P1 FFMA.FTZ R17, R12, R25, +INF ;  /* 0x7f8000000c111423 */ /* 0x000fe20000010019 */
[----:B------:R-:W2:Y:S01]  /*2ab0*/  MUFU.TANH R18, R18 ;  /* 0x0000001200127308 */ /* 0x000ea20000002400 */
[----:B------:R-:W-:Y:S01]  /*2ac0*/  @P5 FSEL R22, R22, -RZ, P0 ;  /* 0x800000ff16165208 */ /* 0x000fe20000000000 */
[----:B---3--:R-:W-:Y:S01]  /*2ad0*/  FMUL.FTZ R16, R7, R16 ;  /* 0x0000001007107220 */ /* 0x008fe20000410000 */
[----:B------:R-:W-:-:S02]  /*2ae0*/  @P3 FSETP.NEU.FTZ.AND P0, PT, R12, RZ, PT ;  /* 0x000000ff0c00320b */ /* 0x000fc40003f1d000 */
[----:B------:R-:W-:Y:S02]  /*2af0*/  F2FP.F16.F32.PACK_AB R5, R20, R15 ;  /* 0x0000000f1405723e */ /* 0x000fe400000000ff */
[----:B------:R-:W-:Y:S01]  /*2b00*/  @P3 FSEL R17, R17, -RZ, P0 ;  /* 0x800000ff11113208 */ /* 0x000fe20000000000 */
[----:B------:R-:W3:Y:S01]  /*2b10*/  MUFU.TANH R22, R22 ;  /* 0x0000001600167308 */ /* 0x000ee20000002400 */
[----:B0-----:R-:W-:-:S07]  /*2b20*/  FMUL.FTZ R7, R4, R21 ;  /* 0x0000001504077220 */ /* 0x001fce0000410000 */
[----:B------:R-:W0:Y:S01]  /*2b30*/  MUFU.TANH R12, R17 ;  /* 0x00000011000c7308 */ /* 0x000e220000002400 */
[----:B--2---:R-:W-:Y:S01]  /*2b40*/  FMUL.FTZ R18, R3, R18 ;  /* 0x0000001203127220 */ /* 0x004fe20000410000 */
[----:B------:R-:W-:Y:S01]  /*2b50*/  F2FP.F16.F32.PACK_AB R3, R16, R19 ;  /* 0x000000131003723e */ /* 0x000fe200000000ff */
[----:B-1----:R-:W-:-:S03]  /*2b60*/  IMAD.WIDE.U32 R10, R0, 0x2, R10 ;  /* 0x00000002000a7825 */ /* 0x002fc600078e000a */
[----:B------:R-:W-:Y:S01]  /*2b70*/  F2FP.F16.F32.PACK_AB R7, R18, R7 ;  /* 0x000000071207723e */ /* 0x000fe200000000ff */
[----:B---3--:R-:W-:Y:S01]  /*2b80*/  FMUL.FTZ R9, R9, R22 ;  /* 0x0000001609097220 */ /* 0x008fe20000410000 */
[----:B------:R-:W-:-:S05]  /*2b90*/  IMAD.WIDE.U32 R10, R2, 0x4, R10 ;  /* 0x00000004020a7825 */ /* 0x000fca00078e000a */
[----:B------:R-:W-:Y:S01]  /*2ba0*/  STG.E desc[UR4][R10.64], R3 ;  /* 0x000000030a007986 */ /* 0x000fe2000c101904 */
[----:B0-----:R-:W-:-:S03]  /*2bb0*/  FMUL.FTZ R12, R13, R12 ;  /* 0x0000000c0d0c7220 */ /* 0x001fc60000410000 */
[----:B------:R-:W-:Y:S02]  /*2bc0*/  STG.E desc[UR4][R10.64+0x200], R5 ;  /* 0x000200050a007986 */ /* 0x000fe4000c101904 */
[----:B------:R-:W-:Y:S02]  /*2bd0*/  F2FP.F16.F32.PACK_AB R9, R12, R9 ;  /* 0x000000090c09723e */ /* 0x000fe400000000ff */
[----:B------:R-:W-:Y:S04]  /*2be0*/  STG.E desc[UR4][R10.64+0x400], R7 ;  /* 0x000400070a007986 */ /* 0x000fe8000c101904 */
[----:B------:R-:W-:Y:S01]  /*2bf0*/  STG.E desc[UR4][R10.64+0x600], R9 ;  /* 0x000600090a007986 */ /* 0x000fe2000c101904 */
[----:B------:R-:W-:Y:S05]  /*2c00*/  EXIT ;  /* 0x000000000000794d */ /* 0x000fea0003800000 */
.L_x_5483:
        /* <DEDUP_REMOVED lines=15> */
.L_x_7277:


//--------------------- .text._ZN2at6native29vectorized_elementwise_kernelILi4EZZZNS0_61_GLOBAL__N__b29612f4_23_ActivationMishKernel_cu_9e10b42f_310011mish_kernelERNS_18TensorIteratorBaseEENKUlvE_clEvENKUlvE1_clEvEUlN3c104HalfEE_St5arrayIPcLm2EEEEviT0_T1_ --------------------------
	.section	.text._ZN2at6native29vectorized_elementwise_kernelILi4EZZZNS0_61_GLOBAL__N__b29612f4_23_ActivationMishKernel_cu_9e10b42f_310011mish_kernelERNS_18TensorIteratorBaseEENKUlvE_clEvENKUlvE1_clEvEUlN3c104HalfEE_St5arrayIPcLm2EEEEviT0_T1_,"ax",@progbits
	.align	128
        .global         _ZN2at6native29vectorized_elementwise_kernelILi4EZZZNS0_61_GLOBAL__N__b29612f4_23_ActivationMishKernel_cu_9e10b42f_310011mish_kernelERNS_18TensorIteratorBaseEENKUlvE_clEvENKUlvE1_clEvEUlN3c104HalfEE_St5arrayIPcLm2EEEEviT0_T1_
        .type           _ZN2at6native29vectorized_elementwise_kernelILi4EZZZNS0_61_GLOBAL__N__b29612f4_23_ActivationMishKernel_cu_9e10b42f_310011mish_kernelERNS_18TensorIteratorBaseEENKUlvE_clEvENKUlvE1_clEvEUlN3c104HalfEE_St5arrayIPcLm2EEEEviT0_T1_,@function
        .size           _ZN2at6native29vectorized_elementwise_kernelILi4EZZZNS0_61_GLOBAL__N__b29612f4_23_ActivationMishKernel_cu_9e10b42f_310011mish_kernelERNS_18TensorIteratorBaseEENKUlvE_clEvENKUlvE1_clEvEUlN3c104HalfEE_St5arrayIPcLm2EEEEviT0_T1_,(.L_x_7278 - _ZN2at6native29vectorized_elementwise_kernelILi4EZZZNS0_61_GLOBAL__N__b29612f4_23_ActivationMishKernel_cu_9e10b42f_310011mish_kernelERNS_18TensorIteratorBaseEENKUlvE_clEvENKUlvE1_clEvEUlN3c104HalfEE_St5arrayIPcLm2EEEEviT0_T1_)
        .other          _ZN2at6native29vectorized_elementwise_kernelILi4EZZZNS0_61_GLOBAL__N__b29612f4_23_ActivationMishKernel_cu_9e10b42f_310011mish_kernelERNS_18TensorIteratorBaseEENKUlvE_clEvENKUlvE1_clEvEUlN3c104HalfEE_St5arrayIPcLm2EEEEviT0_T1_,@"STO_CUDA_ENTRY STV_DEFAULT"
_ZN2at6native29vectorized_elementwise_kernelILi4EZZZNS0_61_GLOBAL__N__b29612f4_23_ActivationMishKernel_cu_9e10b42f_310011mish_kernelERNS_18TensorIteratorBaseEENKUlvE_clEvENKUlvE1_clEvEUlN3c104HalfEE_St5arrayIPcLm2EEEEviT0_T1_:
.text._ZN2at6native29vectorized_elementwise_kernelILi4EZZZNS0_61_GLOBAL__N__b29612f4_23_ActivationMishKernel_cu_9e10b42f_310011mish_kernelERNS_18TensorIteratorBaseEENKUlvE_clEvENKUlvE1_clEvEUlN3c104HalfEE_St5arrayIPcLm2EEEEviT0_T1_:
        /* <DEDUP_REMOVED lines=111> */
.L_x_5486:
[----:B------:R-:W-:Y:S05]  /*06f0*/  BSYNC.RECONVERGENT B0 ;  /* 0x0000000000007941 */ /* 0x000fea0003800200 */
.L_x_5485:
        /* <DEDUP_REMOVED lines=39> */
.L_x_5488:
[----:B------:R-:W-:Y:S05]  /*0970*/  BSYNC.RECONVERGENT B0 ;  /* 0x0000000000007941 */ /* 0x000fea0003800200 */
.L_x_5487:
        /* <DEDUP_REMOVED lines=38> */
.L_x_5490:
[----:B------:R-:W-:Y:S05]  /*0be0*/  BSYNC.RECONVERGENT B0 ;  /* 0x0000000000007941 */ /* 0x000fea0003800200 */
.L_x_5489:
        /* <DEDUP_REMOVED lines=39> */
.L_x_5492:
[----:B------:R-:W-:Y:S05]  /*0e60*/  BSYNC.RECONVERGENT B0 ;  /* 0x0000000000007941 */ /* 0x000fea0003800200 */
.L_x_5491:
        /* <DEDUP_REMOVED lines=36> */
.L_x_5494:
[----:B------:R-:W-:Y:S05]  /*10b0*/  BSYNC.RECONVERGENT B0 ;  /* 0x0000000000007941 */ /* 0x000fea0003800200 */
.L_x_5493:
        /* <DEDUP_REMOVED lines=36> */
.L_x_5496:
[----:B------:R-:W-:Y:S05]  /*1300*/  BSYNC.RECONVERGENT B0 ;  /* 0x0000000000007941 */ /* 0x000fea0003800200 */
.L_x_5495:
        /* <DEDUP_REMOVED lines=36> */
.L_x_5498:
[----:B------:R-:W-:Y:S05]  /*1550*/  BSYNC.RECONVERGENT B0 ;  /* 0x0000000000007941 */ /* 0x000fea0003800200 */
.L_x_5497:
        /* <DEDUP_REMOVED lines=36> */
.L_x_5500:
[----:B------:R-:W-:Y:S05]  /*17a0*/  BSYNC.RECONVERGENT B0 ;  /* 0x0000000000007941 */ /* 0x000fea0003800200 */
.L_x_5499:
        /* <DEDUP_REMOVED lines=18> */
.L_x_5503:
[----:B------:R-:W-:-:S13]  /*18d0*/  ISETP.GE.U32.AND P0, PT, R3, R2, PT ;  /* 0x000000020300720c */ /* 0x000fda0003f06070 */
[----:B------:R-:W-:Y:S05]  /*18e0*/  @P0 BRA `(.L_x_5505) ;  /* 0x0000000000300947 */ /* 0x000fea0003800000 */
[----:B0-----:R-:W0:Y:S01]  /*18f0*/  LDC.64 R4, c[0x0][0x388] ;  /* 0x0000e200ff047b82 */ /* 0x001e220000000a00 */
[----:B------:R-:W-:Y:S02]  /*1900*/  IADD3 R7, PT, PT, R0, R3, RZ ;  /* 0x0000000300077210 */ /* 0x000fe40007ffe0ff */
[----:B------:R-:W-:-:S03]  /*1910*/  IADD3 R3, PT, PT, R3, 0x80, RZ ;  /* 0x0000008003037810 */ /* 0x000fc60007ffe0ff */
[----:B0-----:R-:W-:-:S05]  /*1920*/  IMAD.WIDE.U32 R4, R7, 0x2, R4 ;  /* 0x0000000207047825 */ /* 0x001fca00078e0004 */
[----:B------:R1:W-:Y:S02]  /*1930*/  STG.E.U16 desc[UR4][R4.64], R10 ;  /* 0x0000000a04007986 */ /* 0x0003e4000c101504 */
.L_x_5504:
[----:B------:R-:W-:-:S13]  /*1940*/  ISETP.GE.U32.AND P0, PT, R3, R2, PT ;  /* 0x000000020300720c */ /* 0x000fda0003f06070 */
[----:B------:R-:W-:Y:S05]  /*1950*/  @P0 BRA `(.L_x_5506) ;  /* 0x0000000000340947 */ /* 0x000fea0003800000 */
[----:B01----:R-:W0:Y:S01]  /*1960*/  LDC.64 R4, c[0x0][0x388] ;  /* 0x0000e200ff047b82 */ /* 0x003e220000000a00 */
[----:B------:R-:W-:Y:S02]  /*1970*/  IADD3 R7, PT, PT, R0, R3, RZ ;  /* 0x0000000300077210 */ /* 0x000fe40007ffe0ff */
[----:B------:R-:W-:-:S03]  /*1980*/  IADD3 R3, PT, PT, R3, 0x80, RZ ;  /* 0x0000008003037810 */ /* 0x000fc60007ffe0ff */
[----:B0-----:R-:W-:-:S05]  /*1990*/  IMAD.WIDE.U32 R4, R7, 0x2, R4 ;  /* 0x0000000207047825 */ /* 0x001fca00078e0004 */
[----:B------:R1:W-:Y:S02]  /*19a0*/  STG.E.U16 desc[UR4][R4.64], R11 ;  /* 0x0000000b04007986 */ /* 0x0003e4000c101504 */
.L_x_5505:
        /* <DEDUP_REMOVED lines=8> */
.L_x_5506:
[----:B------:R-:W-:Y:S05]  /*1a30*/  BSYNC.RELIABLE B1 ;  /* 0x0000000000017941 */ /* 0x000fea0003800100 */
.L_x_5502:
[----:B------:R-:W-:-:S13]  /*1a40*/  ISETP.GE.U32.AND P0, PT, R3, R2, PT ;  /* 0x000000020300720c */ /* 0x000fda0003f06070 */
[----:B012---:R-:W0:Y:S01]  /*1a50*/  @!P0 LDC.64 R4, c[0x0][0x388] ;  /* 0x0000e200ff048b82 */ /* 0x007e220000000a00 */
[----:B------:R-:W-:Y:S02]  /*1a60*/  @!P0 IADD3 R7, PT, PT, R0, R3, RZ ;  /* 0x0000000300078210 */ /* 0x000fe40007ffe0ff */
[----:B------:R-:W-:-:S03]  /*1a70*/  @!P0 IADD3 R3, PT, PT, R3, 0x80, RZ ;  /* 0x0000008003038810 */ /* 0x000fc60007ffe0ff */
[----:B0-----:R-:W-:-:S05]  /*1a80*/  @!P0 IMAD.WIDE.U32 R4, R7, 0x2, R4 ;  /* 0x0000000207048825 */ /* 0x001fca00078e0004 */
[----:B------:R2:W-:Y:S02]  /*1a90*/  @!P0 STG.E.U16 desc[UR4][R4.64], R13 ;  /* 0x0000000d04008986 */ /* 0x0005e4000c101504 */
.L_x_5507:
[----:B------:R-:W-:Y:S05]  /*1aa0*/  BSYNC.RECONVERGENT B0 ;  /* 0x0000000000007941 */ /* 0x000fea0003800200 */
.L_x_5501:
        /* <DEDUP_REMOVED lines=8> */
.L_x_5484:
[----:B------:R-:W0:Y:S01]  /*1b30*/  S2R R4, SR_TID.X ;  /* 0x0000000000047919 */ /* 0x000e220000002100 */
[----:B------:R-:W1:Y:S02]  /*1b40*/  LDC.64 R2, c[0x0][0x390] ;  /* 0x0000e400ff027b82 */ /* 0x000e640000000a00 */
[----:B-1----:R-:W-:-:S04]  /*1b50*/  IMAD.WIDE.U32 R2, R0, 0x2, R2 ;  /* 0x0000000200027825 */ /* 0x002fc800078e0002 */
[----:B0-----:R-:W-:-:S05]  /*1b60*/  IMAD.WIDE.U32 R6, R4, 0x8, R2 ;  /* 0x0000000804067825 */ /* 0x001fca00078e0002 */
[----:B------:R-:W2:Y:S04]  /*1b70*/  LDG.E.64 R12, desc[UR4][R6.64] ;  /* 0x00000004060c7981 */ /* 0x000ea8000c1e1b00 */
[----:B------:R0:W3:Y:S02]  /*1b80*/  LDG.E.64 R2, desc[UR4][R6.64+0x400] ;  /* 0x0004000406027981 */ /* 0x0000e4000c1e1b00 */
[----:B0-----:R-:W-:Y:S02]  /*1b90*/  HFMA2 R6, -RZ, RZ, 1.625, 0 ;  /* 0x3e800000ff067431 */ /* 0x001fe400000001ff */
[--C-:B--2---:R-:W-:Y:S02]  /*1ba0*/  HADD2.F32 R5, -RZ, R12.reuse.H0_H0 ;  /* 0x2000000cff057230 */ /* 0x104fe40000004100 */
[----:B------:R-:W-:-:S02]  /*1bb0*/  HADD2.F32 R9, -RZ, R12.H1_H1 ;  /* 0x3000000cff097230 */ /* 0x000fc40000004100 */
[--C-:B------:R-:W-:Y:S02]  /*1bc0*/  HADD2.F32 R8, -RZ, R13.reuse.H0_H0 ;  /* 0x2000000dff087230 */ /* 0x100fe40000004100 */
[----:B------:R-:W-:Y:S01]  /*1bd0*/  FMUL.FTZ R19, R5, 1.4426950216293334961 ;  /* 0x3fb8aa3b05137820 */ /* 0x000fe20000410000 */
[----:B------:R-:W-:Y:S02]  /*1be0*/  HADD2.F32 R13, -RZ, R13.H1_H1 ;  /* 0x3000000dff0d7230 */ /* 0x000fe40000004100 */
[----:B------:R-:W-:Y:S01]  /*1bf0*/  FMUL.FTZ R16, R9, 1.4426950216293334961 ;  /* 0x3fb8aa3b09107820 */ /* 0x000fe20000410000 */
[----:B------:R-:W-:Y:S02]  /*1c00*/  FMUL.FTZ R17, R8, 1.4426950216293334961 ;  /* 0x3fb8aa3b08117820 */ /* 0x000fe40000410000 */
[----:B------:R-:W0:Y:S01]  /*1c10*/  MUFU.EX2 R19, R19 ;  /* 0x0000001300137308 */ /* 0x000e220000000800 */
[----:B------:R-:W-:-:S03]  /*1c20*/  FMUL.FTZ R22, R13, 1.4426950216293334961 ;  /* 0x3fb8aa3b0d167820 */ /* 0x000fc60000410000 */
[----:B------:R-:W1:Y:S04]  /*1c30*/  MUFU.EX2 R16, R16 ;  /* 0x0000001000107308 */ /* 0x000e680000000800 */
[----:B------:R-:W2:Y:S01]  /*1c40*/  MUFU.EX2 R17, R17 ;  /* 0x0000001100117308 */ /* 0x000ea20000000800 */
[C---:B0-----:R-:W-:Y:S01]  /*1c50*/  FADD.FTZ.RZ R10, R19.reuse, 1 ;  /* 0x3f800000130a7421 */ /* 0x041fe2000001c000 */
[----:B------:R-:W-:Y:S01]  /*1c60*/  ISETP.GE.U32.AND P1, PT, R19, 0x7f800000, PT ;  /* 0x7f8000001300780c */ /* 0x000fe20003f26070 */
[----:B-1----:R-:W-:-:S03]  /*1c70*/  FADD.FTZ.RZ R11, R16, 1 ;  /* 0x3f800000100b7421 */ /* 0x002fc6000001c000 */
[----:B------:R-:W-:Y:S02]  /*1c80*/  IADD3 R10, PT, PT, R10, -0x3f400000, RZ ;  /* 0xc0c000000a0a7810 */ /* 0x000fe40007ffe0ff */
[----:B------:R-:W-:Y:S01]  /*1c90*/  ISETP.GT.AND P3, PT, R19, -0x40800000, P1 ;  /* 0xbf8000001300780c */ /* 0x000fe20000f64270 */
[----:B--2---:R-:W-:Y:S01]  /*1ca0*/  FADD.FTZ.RZ R12, R17, 1 ;  /* 0x3f800000110c7421 */ /* 0x004fe2000001c000 */
[----:B------:R-:W-:Y:S02]  /*1cb0*/  LOP3.LUT R10, R10, 0xff800000, RZ, 0xc0, !PT ;  /* 0xff8000000a0a7812 */ /* 0x000fe400078ec0ff */
[----:B------:R-:W-:Y:S02]  /*1cc0*/  IADD3 R11, PT, PT, R11, -0x3f400000, RZ ;  /* 0xc0c000000b0b7810 */ /* 0x000fe40007ffe0ff */
[----:B------:R-:W-:Y:S02]  /*1cd0*/  IADD3 R7, PT, PT, -R10, 0x40800000, RZ ;  /* 0x408000000a077810 */ /* 0x000fe40007ffe1ff */
[----:B------:R-:W-:-:S02]  /*1ce0*/  IADD3 R18, PT, PT, R12, -0x3f400000, RZ ;  /* 0xc0c000000c127810 */ /* 0x000fc40007ffe0ff */
[----:B------:R-:W-:Y:S01]  /*1cf0*/  IADD3 R12, PT, PT, R19, -R10, RZ ;  /* 0x8000000a130c7210 */ /* 0x000fe20007ffe0ff */
[-C--:B------:R-:W-:Y:S01]  /*1d00*/  FFMA.FTZ R7, R7, R6.reuse, -1 ;  /* 0xbf80000007077423 */ /* 0x080fe20000010006 */
[----:B------:R-:W-:Y:S02]  /*1d10*/  LOP3.LUT R11, R11, 0xff800000, RZ, 0xc0, !PT ;  /* 0xff8000000b0b7812 */ /* 0x000fe400078ec0ff */
[----:B------:R-:W-:Y:S01]  /*1d20*/  LOP3.LUT R18, R18, 0xff800000, RZ, 0xc0, !PT ;  /* 0xff80000012127812 */ /* 0x000fe200078ec0ff */
[----:B------:R-:W-:Y:S01]  /*1d30*/  FADD.FTZ R12, R12, R7 ;  /* 0x000000070c0c7221 */ /* 0x000fe20000010000 */
[----:B------:R-:W-:Y:S02]  /*1d40*/  IADD3 R15, PT, PT, -R11, 0x40800000, RZ ;  /* 0x408000000b0f7810 */ /* 0x000fe40007ffe1ff */
[----:B------:R-:W-:Y:S02]  /*1d50*/  MOV R7, 0x3d39bf78 ;  /* 0x3d39bf7800077802 */ /* 0x000fe40000000f00 */
[----:B------:R-:W-:Y:S01]  /*1d60*/  IADD3 R23, PT, PT, -R18, 0x40800000, RZ ;  /* 0x4080000012177810 */ /* 0x000fe20007ffe1ff */
[----:B------:R-:W-:Y:S01]  /*1d70*/  FFMA.FTZ R21, R15, R6, -1 ;  /* 0xbf8000000f157423 */ /* 0x000fe20000010006 */
[----:B------:R-:W-:Y:S01]  /*1d80*/  IADD3 R20, PT, PT, R16, -R11, RZ ;  /* 0x8000000b10147210 */ /* 0x000fe20007ffe0ff */
[----:B------:R-:W-:Y:S01]  /*1d90*/  FFMA.FTZ R15, R12, -R7, 0.10546888411045074463 ;  /* 0x3dd800120c0f7423 */ /* 0x000fe20000010807 */
[----:B------:R-:W-:Y:S01]  /*1da0*/  IADD3 R14, PT, PT, R17, -R18, RZ ;  /* 0x80000012110e7210 */ /* 0x000fe20007ffe0ff */
[----:B------:R-:W-:Y:S01]  /*1db0*/  FFMA.FTZ R23, R23, R6, -1 ;  /* 0xbf80000017177423 */ /* 0x000fe20000010006 */
[----:B------:R-:W-:Y:S01]  /*1dc0*/  I2FP.F32.S32 R10, R10 ;  /* 0x0000000a000a7245 */ /* 0x000fe20000201400 */
[----:B------:R-:W-:Y:S01]  /*1dd0*/  FADD.FTZ R20, R20, R21 ;  /* 0x0000001514147221 */ /* 0x000fe20000010000 */
[----:B------:R-:W-:Y:S01]  /*1de0*/  FFMA.FTZ R15, R12, R15, -0.13229703903198242188 ;  /* 0xbe0778e00c0f7423 */ /* 0x000fe2000001000f */
[----:B------:R-:W-:Y:S01]  /*1df0*/  FADD.FTZ R14, R14, R23 ;  /* 0x000000170e0e7221 */ /* 0x000fe20000010000 */
[----:B------:R-:W-:Y:S01]  /*1e00*/  ISETP.GE.U32.AND P0, PT, R16, 0x7f800000, PT ;  /* 0x7f8000001000780c */ /* 0x000fe20003f06070 */
[----:B------:R-:W-:Y:S01]  /*1e10*/  FFMA.FTZ R21, R20, -R7, 0.10546888411045074463 ;  /* 0x3dd8001214157423 */ /* 0x000fe20000010807 */
[----:B------:R-:W-:Y:S01]  /*1e20*/  FFMA.FTZ R15, R12, R15, 0.14491446316242218018 ;  /* 0x3e1464750c0f7423 */ /* 0x000fe2000001000f */
[----:B------:R-:W-:Y:S01]  /*1e30*/  FFMA.FTZ R23, R14, -R7, 0.10546888411045074463 ;  /* 0x3dd800120e177423 */ /* 0x000fe20000010807 */
[----:B------:R-:W-:Y:S01]  /*1e40*/  FMUL.FTZ R10, R10, 1.1920928955078125e-07 ;  /* 0x340000000a0a7820 */ /* 0x000fe20000410000 */
[----:B------:R-:W-:Y:S01]  /*1e50*/  FFMA.FTZ R21, R20, R21, -0.13229703903198242188 ;  /* 0xbe0778e014157423 */ /* 0x000fe20000010015 */
[----:B------:R-:W-:Y:S01]  /*1e60*/  FFMA.FTZ R15, R12, R15, -0.16641564667224884033 ;  /* 0xbe2a68dd0c0f7423 */ /* 0x000fe2000001000f */
[----:B------:R-:W-:Y:S01]  /*1e70*/  FFMA.FTZ R23, R14, R23, -0.13229703903198242188 ;  /* 0xbe0778e00e177423 */ /* 0x000fe20000010017 */
[----:B------:R-:W-:Y:S01]  /*1e80*/  @P1 MOV R26, 0x7f800000 ;  /* 0x7f800000001a1802 */ /* 0x000fe20000000f00 */
[----:B------:R-:W-:Y:S01]  /*1e90*/  FFMA.FTZ R21, R20, R21, 0.14491446316242218018 ;  /* 0x3e14647514157423 */ /* 0x000fe20000010015 */
[----:B------:R-:W-:Y:S01]  /*1ea0*/  FFMA.FTZ R15, R12, R15, 0.19988867640495300293 ;  /* 0x3e4caf9e0c0f7423 */ /* 0x000fe2000001000f */
[----:B------:R-:W-:Y:S01]  /*1eb0*/  FFMA.FTZ R23, R14, R23, 0.14491446316242218018 ;  /* 0x3e1464750e177423 */ /* 0x000fe20000010017 */
[----:B------:R-:W-:Y:S01]  /*1ec0*/  ISETP.GT.AND P4, PT, R16, -0x40800000, P0 ;  /* 0xbf8000001000780c */ /* 0x000fe20000784270 */
[----:B------:R-:W-:Y:S01]  /*1ed0*/  FFMA.FTZ R21, R20, R21, -0.16641564667224884033 ;  /* 0xbe2a68dd14157423 */ /* 0x000fe20000010015 */
[----:B------:R-:W-:Y:S01]  /*1ee0*/  FFMA.FTZ R15, R12, R15, -0.25000196695327758789 ;  /* 0xbe8000420c0f7423 */ /* 0x000fe2000001000f */
[----:B------:R-:W-:Y:S01]  /*1ef0*/  FFMA.FTZ R25, R14, R23, -0.16641564667224884033 ;  /* 0xbe2a68dd0e197423 */ /* 0x000fe20000010017 */
[----:B------:R-:W-:Y:S01]  /*1f00*/  @P1 FSETP.NEU.FTZ.AND P2, PT, R19, RZ, PT ;  /* 0x000000ff1300120b */ /* 0x000fe20003f5d000 */
[----:B------:R-:W-:Y:S01]  /*1f10*/  FFMA.FTZ R23, R20, R21, 0.19988867640495300293 ;  /* 0x3e4caf9e14177423 */ /* 0x000fe20000010015 */
[----:B------:R-:W-:Y:S01]  /*1f20*/  FFMA.FTZ R21, R12, R15, 0.33333510160446166992 ;  /* 0x3eaaaae60c157423 */ /* 0x000fe2000001000f */
[----:B------:R-:W-:Y:S01]  /*1f30*/  FFMA.FTZ R25, R14, R25, 0.19988867640495300293 ;  /* 0x3e4caf9e0e197423 */ /* 0x000fe20000010019 */
[----:B------:R-:W0:Y:S01]  /*1f40*/  MUFU.EX2 R15, R22 ;  /* 0x00000016000f7308 */ /* 0x000e220000000800 */
[----:B------:R-:W-:Y:S01]  /*1f50*/  FFMA.FTZ R23, R20, R23, -0.25000196695327758789 ;  /* 0xbe80004214177423 */ /* 0x000fe20000010017 */
[----:B------:R-:W-:Y:S01]  /*1f60*/  FFMA.FTZ R21, R12, R21, -0.5 ;  /* 0xbf0000000c157423 */ /* 0x000fe20000010015 */
[----:B------:R-:W-:Y:S01]  /*1f70*/  FFMA.FTZ R25, R14, R25, -0.25000196695327758789 ;  /* 0xbe8000420e197423 */ /* 0x000fe20000010019 */
[----:B------:R-:W-:Y:S01]  /*1f80*/  ISETP.GE.U32.AND P5, PT, R17, 0x7f800000, PT ;  /* 0x7f8000001100780c */ /* 0x000fe20003fa6070 */
[----:B------:R-:W-:Y:S01]  /*1f90*/  FFMA.FTZ R23, R20, R23, 0.33333510160446166992 ;  /* 0x3eaaaae614177423 */ /* 0x000fe20000010017 */
[----:B------:R-:W-:Y:S01]  /*1fa0*/  FMUL.FTZ R21, R12, R21 ;  /* 0x000000150c157220 */ /* 0x000fe20000410000 */
[----:B------:R-:W-:Y:S01]  /*1fb0*/  FFMA.FTZ R27, R14, R25, 0.33333510160446166992 ;  /* 0x3eaaaae60e1b7423 */ /* 0x000fe20000010019 */
[----:B------:R-:W-:Y:S01]  /*1fc0*/  I2FP.F32.S32 R18, R18 ;  /* 0x0000001200127245 */ /* 0x000fe20000201400 */
[----:B------:R-:W-:Y:S01]  /*1fd0*/  FFMA.FTZ R25, R20, R23, -0.5 ;  /* 0xbf00000014197423 */ /* 0x000fe20000010017 */
[----:B------:R-:W-:Y:S01]  /*1fe0*/  FFMA.FTZ R23, R12, R21, R12 ;  /* 0x000000150c177223 */ /* 0x000fe2000001000c */
[----:B------:R-:W-:Y:S01]  /*1ff0*/  FFMA.FTZ R27, R14, R27, -0.5 ;  /* 0xbf0000000e1b7423 */ /* 0x000fe2000001001b */
[----:B---3--:R-:W-:-:S02]  /*2000*/  HADD2.F32 R12, -RZ, R2.H0_H0 ;  /* 0x20000002ff0c7230 */ /* 0x008fc40000004100 */
[----:B------:R-:W-:Y:S01]  /*2010*/  FMUL.FTZ R25, R20, R25 ;  /* 0x0000001914197220 */ /* 0x000fe20000410000 */
[----:B0-----:R-:W-:Y:S01]  /*2020*/  FADD.FTZ.RZ R24, R15, 1 ;  /* 0x3f8000000f187421 */ /* 0x001fe2000001c000 */
[----:B------:R-:W-:Y:S01]  /*2030*/  FMUL.FTZ R21, R14, R27 ;  /* 0x0000001b0e157220 */ /* 0x000fe20000410000 */
[----:B------:R-:W-:Y:S02]  /*2040*/  HADD2.F32 R2, -RZ, R2.H1_H1 ;  /* 0x30000002ff027230 */ /* 0x000fe40000004100 */
[----:B------:R-:W-:Y:S01]  /*2050*/  FFMA.FTZ R22, R20, R25, R20 ;  /* 0x0000001914167223 */ /* 0x000fe20000010014 */
[----:B------:R-:W-:Y:S01]  /*2060*/  FMUL.FTZ R18, R18, 1.1920928955078125e-07 ;  /* 0x3400000012127820 */ /* 0x000fe20000410000 */
[----:B------:R-:W-:Y:S01]  /*2070*/  IADD3 R20, PT, PT, R24, -0x3f400000, RZ ;  /* 0xc0c0000018147810 */ /* 0x000fe20007ffe0ff */
[----:B------:R-:W-:Y:S01]  /*2080*/  FFMA.FTZ R21, R14, R21, R14 ;  /* 0x000000150e157223 */ /* 0x000fe2000001000e */
[----:B------:R-:W-:Y:S01]  /*2090*/  FMUL.FTZ R14, R12, 1.4426950216293334961 ;  /* 0x3fb8aa3b0c0e7820 */ /* 0x000fe20000410000 */
[----:B------:R-:W-:Y:S01]  /*20a0*/  I2FP.F32.S32 R24, R11 ;  /* 0x0000000b00187245 */ /* 0x000fe20000201400 */
[----:B------:R-:W-:Y:S01]  /*20b0*/  FFMA.FTZ R11, R10, 0.69314718246459960938, R23 ;  /* 0x3f3172180a0b7823 */ /* 0x000fe20000010017 */
[----:B------:R-:W-:Y:S01]  /*20c0*/  LOP3.LUT R20, R20, 0xff800000, RZ, 0xc0, !PT ;  /* 0xff80000014147812 */ /* 0x000fe200078ec0ff */
[----:B------:R-:W-:Y:S01]  /*20d0*/  @P3 FFMA.FTZ R11, R19, R26, +INF ;  /* 0x7f800000130b3423 */ /* 0x000fe2000001001a */
[----:B------:R-:W-:Y:S01]  /*20e0*/  FMUL.FTZ R26, R2, 1.4426950216293334961 ;  /* 0x3fb8aa3b021a7820 */ /* 0x000fe20000410000 */
[----:B------:R-:W0:Y:S01]  /*20f0*/  MUFU.EX2 R14, R14 ;  /* 0x0000000e000e7308 */ /* 0x000e220000000800 */
[----:B------:R-:W-:Y:S01]  /*2100*/  IADD3 R25, PT, PT, -R20, 0x40800000, RZ ;  /* 0x4080000014197810 */ /* 0x000fe20007ffe1ff */
[----:B------:R-:W-:Y:S01]  /*2110*/  FMUL.FTZ R23, R24, 1.1920928955078125e-07 ;  /* 0x3400000018177820 */ /* 0x000fe20000410000 */
[----:B------:R-:W-:-:S02]  /*2120*/  IADD3 R10, PT, PT, R15, -R20, RZ ;  /* 0x800000140f0a7210 */ /* 0x000fc40007ffe0ff */
[----:B------:R-:W-:Y:S01]  /*2130*/  @P0 FSETP.NEU.FTZ.AND P3, PT, R16, RZ, PT ;  /* 0x000000ff1000020b */ /* 0x000fe20003f7d000 */
[----:B------:R-:W-:Y:S01]  /*2140*/  FFMA.FTZ R25, R25, R6, -1 ;  /* 0xbf80000019197423 */ /* 0x000fe20000010006 */
[----:B------:R-:W-:Y:S02]  /*2150*/  @P5 FSETP.NEU.FTZ.AND P6, PT, R17, RZ, PT ;  /* 0x000000ff1100520b */ /* 0x000fe40003fdd000 */
[----:B------:R-:W-:Y:S01]  /*2160*/  I2FP.F32.S32 R20, R20 ;  /* 0x0000001400147245 */ /* 0x000fe20000201400 */
[----:B------:R-:W-:Y:S01]  /*2170*/  FADD.FTZ R24, R10, R25 ;  /* 0x000000190a187221 */ /* 0x000fe20000010000 */
[----:B------:R-:W-:Y:S01]  /*2180*/  FFMA.FTZ R10, R23, 0.69314718246459960938, R22 ;  /* 0x3f317218170a7823 */ /* 0x000fe20000010016 */
[----:B------:R-:W-:Y:S02]  /*2190*/  @P0 MOV R23, 0x7f800000 ;  /* 0x7f80000000170802 */ /* 0x000fe40000000f00 */
[----:B------:R-:W-:Y:S01]  /*21a0*/  FFMA.FTZ R19, R24, -R7, 0.10546888411045074463 ;  /* 0x3dd8001218137423 */ /* 0x000fe20000010807 */
[----:B0-----:R-:W-:Y:S01]  /*21b0*/  FADD.FTZ.RZ R22, R14, 1 ;  /* 0x3f8000000e167421 */ /* 0x001fe2000001c000 */
[----:B------:R-:W-:Y:S01]  /*21c0*/  FMUL.FTZ R20, R20, 1.1920928955078125e-07 ;  /* 0x3400000014147820 */ /* 0x000fe20000410000 */
[----:B------:R-:W-:Y:S01]  /*21d0*/  @P4 FFMA.FTZ R10, R16, R23, +INF ;  /* 0x7f800000100a4423 */ /* 0x000fe20000010017 */
[----:B------:R-:W-:Y:S01]  /*21e0*/  FFMA.FTZ R19, R24, R19, -0.13229703903198242188 ;  /* 0xbe0778e018137423 */ /* 0x000fe20000010013 */
[----:B------:R-:W-:Y:S01]  /*21f0*/  ISETP.GT.AND P4, PT, R17, -0x40800000, P5 ;  /* 0xbf8000001100780c */ /* 0x000fe20002f84270 */
[----:B------:R-:W-:Y:S01]  /*2200*/  FFMA.FTZ R16, R18, 0.69314718246459960938, R21 ;  /* 0x3f31721812107823 */ /* 0x000fe20000010015 */
[----:B------:R-:W-:Y:S01]  /*2210*/  IADD3 R22, PT, PT, R22, -0x3f400000, RZ ;  /* 0xc0c0000016167810 */ /* 0x000fe20007ffe0ff */
[----:B------:R-:W-:Y:S01]  /*2220*/  FFMA.FTZ R25, R24, R19, 0.14491446316242218018 ;  /* 0x3e14647518197423 */ /* 0x000fe20000010013 */
[----:B------:R-:W-:Y:S01]  /*2230*/  @P1 FSEL R11, R11, -RZ, P2 ;  /* 0x800000ff0b0b1208 */ /* 0x000fe20001000000 */
[----:B------:R-:W0:Y:S01]  /*2240*/  MUFU.EX2 R19, R26 ;  /* 0x0000001a00137308 */ /* 0x000e220000000800 */
[----:B------:R-:W-:Y:S01]  /*2250*/  LOP3.LUT R23, R22, 0xff800000, RZ, 0xc0, !PT ;  /* 0xff80000016177812 */ /* 0x000fe200078ec0ff */
[----:B------:R-:W-:Y:S01]  /*2260*/  FFMA.FTZ R25, R24, R25, -0.16641564667224884033 ;  /* 0xbe2a68dd18197423 */ /* 0x000fe20000010019 */
[----:B------:R-:W-:-:S02]  /*2270*/  @P5 MOV R22, 0x7f800000 ;  /* 0x7f80000000165802 */ /* 0x000fc40000000f00 */
[----:B------:R-:W-:Y:S01]  /*2280*/  IADD3 R27, PT, PT, -R23, 0x40800000, RZ ;  /* 0x40800000171b7810 */ /* 0x000fe20007ffe1ff */
[----:B------:R-:W-:Y:S01]  /*2290*/  FFMA.FTZ R25, R24, R25, 0.19988867640495300293 ;  /* 0x3e4caf9e18197423 */ /* 0x000fe20000010019 */
[----:B------:R-:W-:Y:S01]  /*22a0*/  IADD3 R18, PT, PT, R14, -R23, RZ ;  /* 0x800000170e127210 */ /* 0x000fe20007ffe0ff */
[----:B------:R-:W-:Y:S01]  /*22b0*/  @P4 FFMA.FTZ R16, R17, R22, +INF ;  /* 0x7f80000011104423 */ /* 0x000fe20000010016 */
[----:B------:R-:W-:Y:S01]  /*22c0*/  ISETP.GE.U32.AND P4, PT, R15, 0x7f800000, PT ;  /* 0x7f8000000f00780c */ /* 0x000fe20003f86070 */
[----:B------:R-:W-:Y:S01]  /*22d0*/  FFMA.FTZ R27, R27, R6, -1 ;  /* 0xbf8000001b1b7423 */ /* 0x000fe20000010006 */
[----:B------:R-:W-:Y:S01]  /*22e0*/  FFMA.FTZ R25, R24, R25, -0.25000196695327758789 ;  /* 0xbe80004218197423 */ /* 0x000fe20000010019 */
[----:B------:R-:W-:Y:S01]  /*22f0*/  I2FP.F32.S32 R23, R23 ;  /* 0x0000001700177245 */ /* 0x000fe20000201400 */
[----:B0-----:R-:W-:Y:S01]  /*2300*/  FADD.FTZ.RZ R21, R19, 1 ;  /* 0x3f80000013157421 */ /* 0x001fe2000001c000 */
[----:B------:R-:W-:Y:S01]  /*2310*/  FADD.FTZ R18, R18, R27 ;  /* 0x0000001b12127221 */ /* 0x000fe20000010000 */
[----:B------:R-:W-:Y:S01]  /*2320*/  FFMA.FTZ R25, R24, R25, 0.33333510160446166992 ;  /* 0x3eaaaae618197423 */ /* 0x000fe20000010019 */
[----:B------:R-:W-:Y:S01]  /*2330*/  ISETP.GT.AND P1, PT, R15, -0x40800000, P4 ;  /* 0xbf8000000f00780c */ /* 0x000fe20002724270 */
[----:B------:R-:W-:Y:S01]  /*2340*/  FMUL.FTZ R23, R23, 1.1920928955078125e-07 ;  /* 0x3400000017177820 */ /* 0x000fe20000410000 */
[----:B------:R-:W-:Y:S01]  /*2350*/  FFMA.FTZ R17, R18, -R7, 0.10546888411045074463 ;  /* 0x3dd8001212117423 */ /* 0x000fe20000010807 */
[----:B------:R-:W-:Y:S01]  /*2360*/  IADD3 R22, PT, PT, R21, -0x3f400000, RZ ;  /* 0xc0c0000015167810 */ /* 0x000fe20007ffe0ff */
[----:B------:R-:W-:-:S02]  /*2370*/  FFMA.FTZ R25, R24, R25, -0.5 ;  /* 0xbf00000018197423 */ /* 0x000fc40000010019 */
[----:B------:R-:W-:Y:S01]  /*2380*/  @P4 MOV R26, 0x7f800000 ;  /* 0x7f800000001a4802 */ /* 0x000fe20000000f00 */
[----:B------:R-:W-:Y:S01]  /*2390*/  FFMA.FTZ R21, R18, R17, -0.13229703903198242188 ;  /* 0xbe0778e012157423 */ /* 0x000fe20000010011 */
[----:B------:R-:W-:Y:S01]  /*23a0*/  LOP3.LUT R22, R22, 0xff800000, RZ, 0xc0, !PT ;  /* 0xff80000016167812 */ /* 0x000fe200078ec0ff */
[----:B------:R-:W-:Y:S01]  /*23b0*/  FMUL.FTZ R17, R24, R25 ;  /* 0x0000001918117220 */ /* 0x000fe20000410000 */
[----:B------:R-:W-:Y:S01]  /*23c0*/  ISETP.GE.U32.AND P2, PT, R14, 0x7f800000, PT ;  /* 0x7f8000000e00780c */ /* 0x000fe20003f46070 */
[----:B------:R-:W-:Y:S01]  /*23d0*/  FFMA.FTZ R21, R18, R21, 0.14491446316242218018 ;  /* 0x3e14647512157423 */ /* 0x000fe20000010015 */
[----:B------:R-:W-:Y:S01]  /*23e0*/  IADD3 R25, PT, PT, -R22, 0x40800000, RZ ;  /* 0x4080000016197810 */ /* 0x000fe20007ffe1ff */
[----:B------:R-:W-:Y:S01]  /*23f0*/  FFMA.FTZ R17, R24, R17, R24 ;  /* 0x0000001118117223 */ /* 0x000fe20000010018 */
[-C--:B------:R-:W-:Y:S01]  /*2400*/  IADD3 R24, PT, PT, R19, -R22.reuse, RZ ;  /* 0x8000001613187210 */ /* 0x080fe20007ffe0ff */
[----:B------:R-:W-:Y:S01]  /*2410*/  FFMA.FTZ R21, R18, R21, -0.16641564667224884033 ;  /* 0xbe2a68dd12157423 */ /* 0x000fe20000010015 */
[----:B------:R-:W-:Y:S01]  /*2420*/  I2FP.F32.S32 R22, R22 ;  /* 0x0000001600167245 */ /* 0x000fe20000201400 */
[----:B------:R-:W-:Y:S01]  /*2430*/  FFMA.FTZ R25, R25, R6, -1 ;  /* 0xbf80000019197423 */ /* 0x000fe20000010006 */
[----:B------:R-:W-:Y:S01]  /*2440*/  FFMA.FTZ R20, R20, 0.69314718246459960938, R17 ;  /* 0x3f31721814147823 */ /* 0x000fe20000010011 */
[----:B------:R-:W-:Y:S01]  /*2450*/  FFMA.FTZ R21, R18, R21, 0.19988867640495300293 ;  /* 0x3e4caf9e12157423 */ /* 0x000fe20000010015 */
[C---:B------:R-:W-:Y:S01]  /*2460*/  @P1 FFMA.FTZ R20, R15.reuse, R26, +INF ;  /* 0x7f8000000f141423 */ /* 0x040fe2000001001a */
[----:B------:R-:W-:Y:S01]  /*2470*/  FADD.FTZ R24, R24, R25 ;  /* 0x0000001918187221 */ /* 0x000fe20000010000 */
[----:B------:R-:W-:Y:S01]  /*2480*/  ISETP.GT.AND P1, PT, R14, -0x40800000, P2 ;  /* 0xbf8000000e00780c */ /* 0x000fe20001724270 */
[----:B------:R-:W-:Y:S01]  /*2490*/  FFMA.FTZ R21, R18, R21, -0.25000196695327758789 ;  /* 0xbe80004212157423 */ /* 0x000fe20000010015 */
[----:B------:R-:W-:Y:S01]  /*24a0*/  @P2 MOV R27, 0x7f800000 ;  /* 0x7f800000001b2802 */ /* 0x000fe20000000f00 */
[----:B------:R-:W-:Y:S01]  /*24b0*/  FFMA.FTZ R17, R24, -R7, 0.10546888411045074463 ;  /* 0x3dd8001218117423 */ /* 0x000fe20000010807 */
[----:B------:R-:W-:Y:S01]  /*24c0*/  @P0 FSEL R10, R10, -RZ, P3 ;  /* 0x800000ff0a0a0208 */ /* 0x000fe20001800000 */
[----:B------:R-:W-:Y:S01]  /*24d0*/  FFMA.FTZ R21, R18, R21, 0.33333510160446166992 ;  /* 0x3eaaaae612157423 */ /* 0x000fe20000010015 */
[----:B------:R-:W-:Y:S01]  /*24e0*/  FMUL.FTZ R22, R22, 1.1920928955078125e-07 ;  /* 0x3400000016167820 */ /* 0x000fe20000410000 */
[----:B------:R-:W-:Y:S01]  /*24f0*/  FFMA.FTZ R17, R24, R17, -0.13229703903198242188 ;  /* 0xbe0778e018117423 */ /* 0x000fe20000010011 */
[----:B------:R-:W-:Y:S01]  /*2500*/  @P4 FSETP.NEU.FTZ.AND P3, PT, R15, RZ, PT ;  /* 0x000000ff0f00420b */ /* 0x000fe20003f7d000 */
[----:B------:R-:W-:Y:S01]  /*2510*/  FFMA.FTZ R21, R18, R21, -0.5 ;  /* 0xbf00000012157423 */ /* 0x000fe20000010015 */
[----:B------:R-:W-:Y:S01]  /*2520*/  @P5 FSEL R16, R16, -RZ, P6 ;  /* 0x800000ff10105208 */ /* 0x000fe20003000000 */
[----:B------:R-:W-:Y:S01]  /*2530*/  FFMA.FTZ R17, R24, R17, 0.14491446316242218018 ;  /* 0x3e14647518117423 */ /* 0x000fe20000010011 */
[----:B------:R-:W-:Y:S01]  /*2540*/  @P4 FSEL R20, R20, -RZ, P3 ;  /* 0x800000ff14144208 */ /* 0x000fe20001800000 */
[----:B------:R-:W-:Y:S01]  /*2550*/  FMUL.FTZ R21, R18, R21 ;  /* 0x0000001512157220 */ /* 0x000fe20000410000 */
[----:B------:R-:W0:Y:S01]  /*2560*/  MUFU.TANH R10, R10 ;  /* 0x0000000a000a7308 */ /* 0x000e220000002400 */
[----:B------:R-:W-:-:S02]  /*2570*/  FFMA.FTZ R17, R24, R17, -0.16641564667224884033 ;  /* 0xbe2a68dd18117423 */ /* 0x000fc40000010011 */
[----:B------:R-:W-:Y:S02]  /*2580*/  FFMA.FTZ R18, R18, R21, R18 ;  /* 0x0000001512127223 */ /* 0x000fe40000010012 */
[C---:B------:R-:W-:Y:S01]  /*2590*/  FFMA.FTZ R21, R24.reuse, R17, 0.19988867640495300293 ;  /* 0x3e4caf9e18157423 */ /* 0x040fe20000010011 */
[--C-:B------:R-:W-:Y:S02]  /*25a0*/  HADD2.F32 R17, -RZ, R3.reuse.H0_H0 ;  /* 0x20000003ff117230 */ /* 0x100fe40000004100 */
[----:B------:R-:W1:Y:S01]  /*25b0*/  MUFU.TANH R20, R20 ;  /* 0x0000001400147308 */ /* 0x000e620000002400 */
[C---:B------:R-:W-:Y:S01]  /*25c0*/  FFMA.FTZ R25, R24.reuse, R21, -0.25000196695327758789 ;  /* 0xbe80004218197423 */ /* 0x040fe20000010015 */
[----:B------:R-:W-:Y:S01]  /*25d0*/  FFMA.FTZ R21, R23, 0.69314718246459960938, R18 ;  /* 0x3f31721817157823 */ /* 0x000fe20000010012 */
[----:B------:R-:W-:Y:S01]  /*25e0*/  FMUL.FTZ R23, R17, 1.4426950216293334961 ;  /* 0x3fb8aa3b11177820 */ /* 0x000fe20000410000 */
[----:B------:R-:W-:Y:S02]  /*25f0*/  HADD2.F32 R18, -RZ, R3.H1_H1 ;  /* 0x30000003ff127230 */ /* 0x000fe40000004100 */
[----:B------:R-:W-:Y:S01]  /*2600*/  FFMA.FTZ R25, R24, R25, 0.33333510160446166992 ;  /* 0x3eaaaae618197423 */ /* 0x000fe20000010019 */
[----:B------:R-:W-:Y:S01]  /*2610*/  @P1 FFMA.FTZ R21, R14, R27, +INF ;  /* 0x7f8000000e151423 */ /* 0x000fe2000001001b */
[C---:B------:R-:W-:Y:S01]  /*2620*/  ISETP.GE.U32.AND P1, PT, R19.reuse, 0x7f800000, PT ;  /* 0x7f8000001300780c */ /* 0x040fe20003f26070 */
[----:B------:R-:W2:Y:S01]  /*2630*/  MUFU.EX2 R23, R23 ;  /* 0x0000001700177308 */ /* 0x000ea20000000800 */
[----:B------:R-:W-:Y:S01]  /*2640*/  FMUL.FTZ R3, R18, 1.4426950216293334961 ;  /* 0x3fb8aa3b12037820 */ /* 0x000fe20000410000 */
[----:B------:R-:W-:Y:S01]  /*2650*/  FFMA.FTZ R25, R24, R25, -0.5 ;  /* 0xbf00000018197423 */ /* 0x000fe20000010019 */
[----:B------:R-:W-:Y:S01]  /*2660*/  ISETP.GT.AND P0, PT, R19, -0x40800000, P1 ;  /* 0xbf8000001300780c */ /* 0x000fe20000f04270 */
[----:B0-----:R-:W-:-:S02]  /*2670*/  FMUL.FTZ R9, R9, R10 ;  /* 0x0000000a09097220 */ /* 0x001fc40000410000 */
[C---:B------:R-:W-:Y:S01]  /*2680*/  FMUL.FTZ R25, R24.reuse, R25 ;  /* 0x0000001918197220 */ /* 0x040fe20000410000 */
[----:B------:R-:W0:Y:S01]  /*2690*/  MUFU.EX2 R3, R3 ;  /* 0x0000000300037308 */ /* 0x000e220000000800 */
[----:B-1----:R-:W-:Y:S02]  /*26a0*/  FMUL.FTZ R20, R13, R20 ;  /* 0x000000140d147220 */ /* 0x002fe40000410000 */
[----:B------:R-:W-:Y:S02]  /*26b0*/  FFMA.FTZ R25, R24, R25, R24 ;  /* 0x0000001918197223 */ /* 0x000fe40000010018 */
[----:B------:R-:W-:Y:S02]  /*26c0*/  @P1 MOV R26, 0x7f800000 ;  /* 0x7f800000001a1802 */ /* 0x000fe40000000f00 */
[----:B------:R-:W-:Y:S01]  /*26d0*/  @P1 FSETP.NEU.FTZ.AND P6, PT, R19, RZ, PT ;  /* 0x000000ff1300120b */ /* 0x000fe20003fdd000 */
[----:B--2---:R-:W-:Y:S01]  /*26e0*/  FADD.FTZ.RZ R24, R23, 1 ;  /* 0x3f80000017187421 */ /* 0x004fe2000001c000 */
[----:B------:R-:W-:Y:S01]  /*26f0*/  FFMA.FTZ R15, R22, 0.69314718246459960938, R25 ;  /* 0x3f317218160f7823 */ /* 0x000fe20000010019 */
[----:B------:R-:W-:Y:S01]  /*2700*/  @P0 FFMA.FTZ R15, R19, R26, +INF ;  /* 0x7f800000130f0423 */ /* 0x000fe2000001001a */
[----:B------:R-:W-:Y:S01]  /*2710*/  @P2 FSETP.NEU.FTZ.AND P0, PT, R14, RZ, PT ;  /* 0x000000ff0e00220b */ /* 0x000fe20003f1d000 */
[----:B------:R-:W1:Y:S01]  /*2720*/  MUFU.TANH R19, R16 ;  /* 0x0000001000137308 */ /* 0x000e620000002400 */
[----:B------:R-:W-:Y:S01]  /*2730*/  IADD3 R22, PT, PT, R24, -0x3f400000, RZ ;  /* 0xc0c0000018167810 */ /* 0x000fe20007ffe0ff */
[----:B0-----:R-:W-:Y:S01]  /*2740*/  FADD.FTZ.RZ R24, R3, 1 ;  /* 0x3f80000003187421 */ /* 0x001fe2000001c000 */
[----:B------:R-:W-:-:S02]  /*2750*/  ISETP.GE.U32.AND P5, PT, R23, 0x7f800000, PT ;  /* 0x7f8000001700780c */ /* 0x000fc40003fa6070 */
[----:B------:R-:W-:Y:S02]  /*2760*/  LOP3.LUT R22, R22, 0xff800000, RZ, 0xc0, !PT ;  /* 0xff80000016167812 */ /* 0x000fe400078ec0ff */
[----:B------:R-:W-:Y:S02]  /*2770*/  IADD3 R24, PT, PT, R24, -0x3f400000, RZ ;  /* 0xc0c0000018187810 */ /* 0x000fe40007ffe0ff */
[----:B------:R-:W-:Y:S02]  /*2780*/  IADD3 R25, PT, PT, -R22, 0x40800000, RZ ;  /* 0x4080000016197810 */ /* 0x000fe40007ffe1ff */
[----:B------:R-:W-:Y:S02]  /*2790*/  LOP3.LUT R14, R24, 0xff800000, RZ, 0xc0, !PT ;  /* 0xff800000180e7812 */ /* 0x000fe400078ec0ff */
[----:B------:R-:W-:Y:S01]  /*27a0*/  IADD3 R26, PT, PT, R23, -R22, RZ ;  /* 0x80000016171a7210 */ /* 0x000fe20007ffe0ff */
[-C--:B------:R-:W-:Y:S01]  /*27b0*/  FFMA.FTZ R25, R25, R6.reuse, -1 ;  /* 0xbf80000019197423 */ /* 0x080fe20000010006 */
[----:B------:R-:W-:Y:S01]  /*27c0*/  IADD3 R27, PT, PT, -R14, 0x40800000, RZ ;  /* 0x408000000e1b7810 */ /* 0x000fe20007ffe1ff */
[----:B------:R-:W0:Y:S01]  /*27d0*/  MUFU.TANH R24, R11 ;  /* 0x0000000b00187308 */ /* 0x000e220000002400 */
[----:B------:R-:W-:Y:S01]  /*27e0*/  ISETP.GE.U32.AND P3, PT, R3, 0x7f800000, PT ;  /* 0x7f8000000300780c */ /* 0x000fe20003f66070 */
[----:B------:R-:W-:Y:S01]  /*27f0*/  FADD.FTZ R26, R26, R25 ;  /* 0x000000191a1a7221 */ /* 0x000fe20000010000 */
[----:B------:R-:W-:Y:S01]  /*2800*/  ISETP.GT.AND P4, PT, R23, -0x40800000, P5 ;  /* 0xbf8000001700780c */ /* 0x000fe20002f84270 */
[----:B------:R-:W-:Y:S01]  /*2810*/  FFMA.FTZ R27, R27, R6, -1 ;  /* 0xbf8000001b1b7423 */ /* 0x000fe20000010006 */
[----:B------:R-:W-:Y:S01]  /*2820*/  IADD3 R6, PT, PT, R3, -R14, RZ ;  /* 0x8000000e03067210 */ /* 0x000fe20007ffe0ff */
[----:B------:R-:W-:Y:S01]  /*2830*/  FFMA.FTZ R25, R26, -R7, 0.10546888411045074463 ;  /* 0x3dd800121a197423 */ /* 0x000fe20000010807 */
[----:B------:R-:W-:Y:S01]  /*2840*/  I2FP.F32.S32 R22, R22 ;  /* 0x0000001600167245 */ /* 0x000fe20000201400 */
[----:B-1----:R-:W-:Y:S01]  /*2850*/  FMUL.FTZ R19, R8, R19 ;  /* 0x0000001308137220 */ /* 0x002fe20000410000 */
[----:B------:R-:W-:Y:S01]  /*2860*/  I2FP.F32.S32 R14, R14 ;  /* 0x0000000e000e7245 */ /* 0x000fe20000201400 */
[----:B------:R-:W-:Y:S01]  /*2870*/  FADD.FTZ R6, R6, R27 ;  /* 0x0000001b06067221 */ /* 0x000fe20000010000 */
[----:B------:R-:W-:Y:S01]  /*2880*/  FFMA.FTZ R25, R26, R25, -0.13229703903198242188 ;  /* 0xbe0778e01a197423 */ /* 0x000fe20000010019 */
[----:B------:R-:W-:-:S02]  /*2890*/  @P2 FSEL R21, R21, -RZ, P0 ;  /* 0x800000ff15152208 */ /* 0x000fc40000000000 */
[----:B------:R-:W-:Y:S01]  /*28a0*/  FFMA.FTZ R7, R6, -R7, 0.10546888411045074463 ;  /* 0x3dd8001206077423 */ /* 0x000fe20000010807 */
[----:B------:R-:W-:Y:S01]  /*28b0*/  FFMA.FTZ R25, R26, R25, 0.14491446316242218018 ;  /* 0x3e1464751a197423 */ /* 0x000fe20000010019 */
[----:B------:R-:W-:Y:S01]  /*28c0*/  ISETP.GT.AND P2, PT, R3, -0x40800000, P3 ;  /* 0xbf8000000300780c */ /* 0x000fe20001f44270 */
[----:B------:R-:W-:Y:S01]  /*28d0*/  FMUL.FTZ R14, R14, 1.1920928955078125e-07 ;  /* 0x340000000e0e7820 */ /* 0x000fe20000410000 */
[----:B------:R-:W-:Y:S01]  /*28e0*/  FFMA.FTZ R7, R6, R7, -0.13229703903198242188 ;  /* 0xbe0778e006077423 */ /* 0x000fe20000010007 */
[----:B------:R-:W-:Y:S01]  /*28f0*/  FFMA.FTZ R25, R26, R25, -0.16641564667224884033 ;  /* 0xbe2a68dd1a197423 */ /* 0x000fe20000010019 */
[----:B------:R-:W-:Y:S01]  /*2900*/  @P5 FSETP.NEU.FTZ.AND P0, PT, R23, RZ, PT ;  /* 0x000000ff1700520b */ /* 0x000fe20003f1d000 */
[----:B------:R-:W1:Y:S01]  /*2910*/  MUFU.TANH R21, R21 ;  /* 0x0000001500157308 */ /* 0x000e620000002400 */
[----:B------:R-:W-:Y:S01]  /*2920*/  FFMA.FTZ R7, R6, R7, 0.14491446316242218018 ;  /* 0x3e14647506077423 */ /* 0x000fe20000010007 */
[----:B------:R-:W-:Y:S01]  /*2930*/  FFMA.FTZ R25, R26, R25, 0.19988867640495300293 ;  /* 0x3e4caf9e1a197423 */ /* 0x000fe20000010019 */
[----:B------:R-:W-:Y:S01]  /*2940*/  @P1 FSEL R15, R15, -RZ, P6 ;  /* 0x800000ff0f0f1208 */ /* 0x000fe20003000000 */
[----:B0-----:R-:W-:Y:S01]  /*2950*/  FMUL.FTZ R24, R5, R24 ;  /* 0x0000001805187220 */ /* 0x001fe20000410000 */
[----:B------:R-:W-:Y:S01]  /*2960*/  FFMA.FTZ R7, R6, R7, -0.16641564667224884033 ;  /* 0xbe2a68dd06077423 */ /* 0x000fe20000010007 */
[----:B------:R-:W-:-:S03]  /*2970*/  FFMA.FTZ R25, R26, R25, -0.25000196695327758789 ;  /* 0xbe8000421a197423 */ /* 0x000fc60000010019 */
[----:B------:R-:W-:Y:S01]  /*2980*/  FFMA.FTZ R7, R6, R7, 0.19988867640495300293 ;  /* 0x3e4caf9e06077423 */ /* 0x000fe20000010007 */
[----:B------:R-:W-:Y:S01]  /*2990*/  FFMA.FTZ R25, R26, R25, 0.33333510160446166992 ;  /* 0x3eaaaae61a197423 */ /* 0x000fe20000010019 */
[----:B------:R-:W0:Y:S01]  /*29a0*/  MUFU.TANH R15, R15 ;  /* 0x0000000f000f7308 */ /* 0x000e220000002400 */
[----:B------:R-:W-:Y:S01]  /*29b0*/  F2FP.F16.F32.PACK_AB R24, R9, R24 ;  /* 0x000000180918723e */ /* 0x000fe200000000ff */
[----:B------:R-:W-:Y:S01]  /*29c0*/  FFMA.FTZ R7, R6, R7, -0.25000196695327758789 ;  /* 0xbe80004206077423 */ /* 0x000fe20000010007 */
[----:B------:R-:W-:-:S03]  /*29d0*/  FFMA.FTZ R25, R26, R25, -0.5 ;  /* 0xbf0000001a197423 */ /* 0x000fc60000010019 */
[----:B------:R-:W-:Y:S01]  /*29e0*/  FFMA.FTZ R7, R6, R7, 0.33333510160446166992 ;  /* 0x3eaaaae606077423 */ /* 0x000fe20000010007 */
[----:B------:R-:W-:Y:S01]  /*29f0*/  FMUL.FTZ R25, R26, R25 ;  /* 0x000000191a197220 */ /* 0x000fe20000410000 */
[----:B-1----:R-:W-:Y:S02]  /*2a00*/  FMUL.FTZ R21, R12, R21 ;  /* 0x000000150c157220 */ /* 0x002fe40000410000 */
[----:B------:R-:W-:Y:S01]  /*2a10*/  FFMA.FTZ R7, R6, R7, -0.5 ;  /* 0xbf00000006077423 */ /* 0x000fe20000010007 */
[----:B------:R-:W-:Y:S01]  /*2a20*/  FFMA.FTZ R26, R26, R25, R26 ;  /* 0x000000191a1a7223 */ /* 0x000fe2000001001a */
[----:B------:R-:W-:Y:S02]  /*2a30*/  F2FP.F16.F32.PACK_AB R25, R20, R19 ;  /* 0x000000131419723e */ /* 0x000fe400000000ff */
[----:B------:R-:W-:-:S04]  /*2a40*/  FMUL.FTZ R7, R6, R7 ;  /* 0x0000000706077220 */ /* 0x000fc80000410000 */
[----:B------:R-:W-:Y:S01]  /*2a50*/  FFMA.FTZ R11, R6, R7, R6 ;  /* 0x00000007060b7223 */ /* 0x000fe20000010006 */
[----:B------:R-:W-:Y:S01]  /*2a60*/  FMUL.FTZ R7, R22, 1.1920928955078125e-07 ;  /* 0x3400000016077820 */ /* 0x000fe20000410000 */
[----:B------:R-:W-:Y:S01]  /*2a70*/  @P5 MOV R6, 0x7f800000 ;  /* 0x7f80000000065802 */ /* 0x000fe20000000f00 */
[----:B0-----:R-:W-:Y:S01]  /*2a80*/  FMUL.FTZ R2, R2, R15 ;  /* 0x0000000f02027220 */ /* 0x001fe20000410000 */
[----:B------:R-:W-:Y:S01]  /*2a90*/  FFMA.FTZ R11, R14, 0.69314718246459960938, R11 ;  /* 0x3f3172180e0b7823 */ /* 0x000fe2000001000b */
[----:B------:R-:W-:Y:S01]  /*2aa0*/  FFMA.FTZ R26, R7, 0.69314718246459960938, R26 ;  /* 0x3f317218071a7823 */ /* 0x000fe2000001001a */
[----:B------:R-:W-:Y:S01]  /*2ab0*/  @P3 MOV R14, 0x7f800000 ;  /* 0x7f800000000e3802 */ /* 0x000fe20000000f00 */
[----:B------:R-:W-:Y:S01]  /*2ac0*/  @P4 FFMA.FTZ R26, R23, R6, +INF ;  /* 0x7f800000171a4423 */ /* 0x000fe20000010006 */
[----:B------:R-:W-:Y:S01]  /*2ad0*/  F2FP.F16.F32.PACK_AB R2, R2, R21 ;  /* 0x000000150202723e */ /* 0x000fe200000000ff */
[----:B------:R-:W0:Y:S02]  /*2ae0*/  LDC.64 R6, c[0x0][0x388] ;  /* 0x0000e200ff067b82 */ /* 0x000e240000000a00 */
[----:B------:R-:W-:Y:S01]  /*2af0*/  @P2 FFMA.FTZ R11, R3, R14, +INF ;  /* 0x7f800000030b2423 */ /* 0x000fe2000001000e */
[----:B------:R-:W-:-:S02]  /*2b00*/  @P5 FSEL R26, R26, -RZ, P0 ;  /* 0x800000ff1a1a5208 */ /* 0x000fc40000000000 */
[----:B------:R-:W-:-:S04]  /*2b10*/  @P3 FSETP.NEU.FTZ.AND P0, PT, R3, RZ, PT ;  /* 0x000000ff0300320b */ /* 0x000fc80003f1d000 */
[----:B------:R-:W-:Y:S01]  /*2b20*/  @P3 FSEL R11, R11, -RZ, P0 ;  /* 0x800000ff0b0b3208 */ /* 0x000fe20000000000 */
[----:B------:R-:W1:Y:S08]  /*2b30*/  MUFU.TANH R26, R26 ;  /* 0x0000001a001a7308 */ /* 0x000e700000002400 */
[----:B------:R-:W2:Y:S01]  /*2b40*/  MUFU.TANH R11, R11 ;  /* 0x0000000b000b7308 */ /* 0x000ea20000002400 */
[----:B0-----:R-:W-:-:S04]  /*2b50*/  IMAD.WIDE.U32 R6, R0, 0x2, R6 ;  /* 0x0000000200067825 */ /* 0x001fc800078e0006 */
[----:B-1----:R-:W-:Y:S01]  /*2b60*/  FMUL.FTZ R3, R17, R26 ;  /* 0x0000001a11037220 */ /* 0x002fe20000410000 */
[----:B------:R-:W-:-:S05]  /*2b70*/  IMAD.WIDE.U32 R6, R4, 0x8, R6 ;  /* 0x0000000804067825 */ /* 0x000fca00078e0006 */
[----:B------:R-:W-:Y:S01]  /*2b80*/  STG.E.64 desc[UR4][R6.64], R24 ;  /* 0x0000001806007986 */ /* 0x000fe2000c101b04 */
[----:B--2---:R-:W-:-:S05]  /*2b90*/  FMUL.FTZ R18, R18, R11 ;  /* 0x0000000b12127220 */ /* 0x004fca0000410000 */
[----:B------:R-:W-:-:S05]  /*2ba0*/  F2FP.F16.F32.PACK_AB R3, R18, R3 ;  /* 0x000000031203723e */ /* 0x000fca00000000ff */
[----:B------:R-:W-:Y:S01]  /*2bb0*/  STG.E.64 desc[UR4][R6.64+0x400], R2 ;  /* 0x0004000206007986 */ /* 0x000fe2000c101b04 */
[----:B------:R-:W-:Y:S05]  /*2bc0*/  EXIT ;  /* 0x000000000000794d */ /* 0x000fea0003800000 */
.L_x_5508:
        /* <DEDUP_REMOVED lines=11> */
.L_x_7278:


//--------------------- .text._ZN2at6native29vectorized_elementwise_kernelILi8EZZZNS0_61_GLOBAL__N__b29612f4_23_ActivationMishKernel_cu_9e10b42f_310011mish_kernelERNS_18TensorIteratorBaseEENKUlvE_clEvENKUlvE1_clEvEUlN3c104HalfEE_St5arrayIPcLm2EEEEviT0_T1_ --------------------------
	.section	.text._ZN2at6native29vectorized_elementwise_kernelILi8EZZZNS0_61_GLOBAL__N__b29612f4_23_ActivationMishKernel_cu_9e10b42f_310011mish_kernelERNS_18TensorIteratorBaseEENKUlvE_clEvENKUlvE1_clEvEUlN3c104HalfEE_St5arrayIPcLm2EEEEviT0_T1_,"ax",@progbits
	.align	128
        .global         _ZN2at6native29vectorized_elementwise_kernelILi8EZZZNS0_61_GLOBAL__N__b29612f4_23_ActivationMishKernel_cu_9e10b42f_310011mish_kernelERNS_18TensorIteratorBaseEENKUlvE_clEvENKUlvE1_clEvEUlN3c104HalfEE_St5arrayIPcLm2EEEEviT0_T1_
        .type           _ZN2at6native29vectorized_elementwise_kernelILi8EZZZNS0_61_GLOBAL__N__b29612f4_23_ActivationMishKernel_cu_9e10b42f_310011mish_kernelERNS_18TensorIteratorBaseEENKUlvE_clEvENKUlvE1_clEvEUlN3c104HalfEE_St5arrayIPcLm2EEEEviT0_T1_,@function
        .size           _ZN2at6native29vectorized_elementwise_kernelILi8EZZZNS0_61_GLOBAL__N__b29612f4_23_ActivationMishKernel_cu_9e10b42f_310011mish_kernelERNS_18TensorIteratorBaseEENKUlvE_clEvENKUlvE1_clEvEUlN3c104HalfEE_St5arrayIPcLm2EEEEviT0_T1_,(.L_x_7279 - _ZN2at6native29vectorized_elementwise_kernelILi8EZZZNS0_61_GLOBAL__N__b29612f4_23_ActivationMishKernel_cu_9e10b42f_310011mish_kernelERNS_18TensorIteratorBaseEENKUlvE_clEvENKUlvE1_clEvEUlN3c104HalfEE_St5arrayIPcLm2EEEEviT0_T1_)
        .other          _ZN2at6native29vectorized_elementwise_kernelILi8EZZZNS0_61_GLOBAL__N__b29612f4_23_ActivationMishKernel_cu_9e10b42f_310011mish_kernelERNS_18TensorIteratorBaseEENKUlvE_clEvENKUlvE1_clEvEUlN3c104HalfEE_St5arrayIPcLm2EEEEviT0_T1_,@"STO_CUDA_ENTRY STV_DEFAULT"
_ZN2at6native29vectorized_elementwise_kernelILi8EZZZNS0_61_GLOBAL__N__b29612f4_23_ActivationMishKernel_cu_9e10b42f_310011mish_kernelERNS_18TensorIteratorBaseEENKUlvE_clEvENKUlvE1_clEvEUlN3c104HalfEE_St5arrayIPcLm2EEEEviT0_T1_:
.text._ZN2at6native29vectorized_elementwise_kernelILi8EZZZNS0_61_GLOBAL__N__b29612f4_23_ActivationMishKernel_cu_9e10b42f_310011mish_kernelERNS_18TensorIteratorBaseEENKUlvE_clEvENKUlvE1_clEvEUlN3c104HalfEE_St5arrayIPcLm2EEEEviT0_T1_:
[----:B------:R-:W-:Y:S01]  /*0000*/  LDC R1, c[0x0][0x37c] ;  /* 0x0000df00ff017b82 */ /* 0x000fe20000000800 */
[----:B------:R-:W-:Y:S05]  /*0010*/  EXIT ;  /* 0x000000000000794d */ /* 0x000fea0003800000 */
.L_x_5509:
        /* <DEDUP_REMOVED lines=14> */
.L_x_7279:


//--------------------- .text._ZN2at6native18elementwise_kernelILi128ELi4EZNS0_15gpu_kernel_implIZZZNS0_61_GLOBAL__N__b29612f4_23_ActivationMishKernel_cu_9e10b42f_310011mish_kernelERNS_18TensorIteratorBaseEENKUlvE_clEvENKUlvE0_clEvEUlfE_EEvS5_RKT_EUliE_EEviT1_ --------------------------
	.section	.text._ZN2at6native18elementwise_kernelILi128ELi4EZNS0_15gpu_kernel_implIZZZNS0_61_GLOBAL__N__b29612f4_23_ActivationMishKernel_cu_9e10b42f_310011mish_kernelERNS_18TensorIteratorBaseEENKUlvE_clEvENKUlvE0_clEvEUlfE_EEvS5_RKT_EUliE_EEviT1_,"ax",@progbits
	.align	128
        .global         _ZN2at6native18elementwise_kernelILi128ELi4EZNS0_15gpu_kernel_implIZZZNS0_61_GLOBAL__N__b29612f4_23_ActivationMishKernel_cu_9e10b42f_310011mish_kernelERNS_18TensorIteratorBaseEENKUlvE_clEvENKUlvE0_clEvEUlfE_EEvS5_RKT_EUliE_EEviT1_
        .type           _ZN2at6native18elementwise_kernelILi128ELi4EZNS0_15gpu_kernel_implIZZZNS0_61_GLOBAL__N__b29612f4_23_ActivationMishKernel_cu_9e10b42f_310011mish_kernelERNS_18TensorIteratorBaseEENKUlvE_clEvENKUlvE0_clEvEUlfE_EEvS5_RKT_EUliE_EEviT1_,@function
        .size           _ZN2at6native18elementwise_kernelILi128ELi4EZNS0_15gpu_kernel_implIZZZNS0_61_GLOBAL__N__b29612f4_23_ActivationMishKernel_cu_9e10b42f_310011mish_kernelERNS_18TensorIteratorBaseEENKUlvE_clEvENKUlvE0_clEvEUlfE_EEvS5_RKT_EUliE_EEviT1_,(.L_x_7280 - _ZN2at6native18elementwise_kernelILi128ELi4EZNS0_15gpu_kernel_implIZZZNS0_61_GLOBAL__N__b29612f4_23_ActivationMishKernel_cu_9e10b42f_310011mish_kernelERNS_18TensorIteratorBaseEENKUlvE_clEvENKUlvE0_clEvEUlfE_EEvS5_RKT_EUliE_EEviT1_)
        .other          _ZN2at6native18elementwise_kernelILi128ELi4EZNS0_15gpu_kernel_implIZZZNS0_61_GLOBAL__N__b29612f4_23_ActivationMishKernel_cu_9e10b42f_310011mish_kernelERNS_18TensorIteratorBaseEENKUlvE_clEvENKUlvE0_clEvEUlfE_EEvS5_RKT_EUliE_EEviT1_,@"STO_CUDA_ENTRY STV_DEFAULT"
_ZN2at6native18elementwise_kernelILi128ELi4EZNS0_15gpu_kernel_implIZZZNS0_61_GLOBAL__N__b29612f4_23_ActivationMishKernel_cu_9e10b42f_310011mish_kernelERNS_18TensorIteratorBaseEENKUlvE_clEvENKUlvE0_clEvEUlfE_EEvS5_RKT_EUliE_EEviT1_:
.text._ZN2at6native18elementwise_kernelILi128ELi4EZNS0_15gpu_kernel_implIZZZNS0_61_GLOBAL__N__b29612f4_23_ActivationMishKernel_cu_9e10b42f_310011mish_kernelERNS_18TensorIteratorBaseEENKUlvE_clEvENKUlvE0_clEvEUlfE_EEvS5_RKT_EUliE_EEviT1_:
        /* <DEDUP_REMOVED lines=319> */
.L_x_5512:
        /* <DEDUP_REMOVED lines=18> */
.L_x_5517:
[----:B------:R-:W2:Y:S02]  /*1510*/  LDG.E.U8 R2, desc[UR36][R2.64] ;  /* 0x0000002402027981 */ /* 0x000ea4000c1e1100 */
[----:B--2---:R-:W-:Y:S01]  /*1520*/  I2FP.F32.U32 R4, R2 ;  /* 0x0000000200047245 */ /* 0x004fe20000201000 */
[----:B------:R-:W-:Y:S06]  /*1530*/  BRA `(.L_x_5519) ;  /* 0x0000000c00447947 */ /* 0x000fec0003800000 */
.L_x_5516:
        /* <DEDUP_REMOVED lines=9> */
.L_x_5521:
[----:B------:R-:W2:Y:S02]  /*15d0*/  LDG.E R2, desc[UR36][R2.64] ;  /* 0x0000002402027981 */ /* 0x000ea4000c1e1900 */
[----:B--2---:R-:W-:Y:S01]  /*15e0*/  I2FP.F32.S32 R4, R2 ;  /* 0x0000000200047245 */ /* 0x004fe20000201400 */
[----:B------:R-:W-:Y:S06]  /*15f0*/  BRA `(.L_x_5519) ;  /* 0x0000000c00147947 */ /* 0x000fec0003800000 */
.L_x_5520:
[----:B------:R-:W2:Y:S02]  /*1600*/  LDG.E.U16 R2, desc[UR36][R2.64] ;  /* 0x0000002402027981 */ /* 0x000ea4000c1e1500 */
[----:B--2---:R2:W3:Y:S01]  /*1610*/  I2F.S16 R4, R2 ;  /* 0x0000000200047306 */ /* 0x0044e20000101400 */
[----:B------:R-:W-:Y:S05]  /*1620*/  BRA `(.L_x_5519) ;  /* 0x0000000c00087947 */ /* 0x000fea0003800000 */
.L_x_5515:
        /* <DEDUP_REMOVED lines=8> */
.L_x_5523:
[----:B------:R-:W2:Y:S02]  /*16b0*/  LDG.E.U16 R2, desc[UR36][R2.64] ;  /* 0x0000002402027981 */ /* 0x000ea4000c1e1500 */
[----:B--2---:R-:W-:Y:S01]  /*16c0*/  HADD2.F32 R4, -RZ, R2.H0_H0 ;  /* 0x20000002ff047230 */ /* 0x004fe20000004100 */
[----:B------:R-:W-:Y:S06]  /*16d0*/  BRA `(.L_x_5519) ;  /* 0x0000000800dc7947 */ /* 0x000fec0003800000 */
.L_x_5522:
        /* <DEDUP_REMOVED lines=8> */
.L_x_5525:
[----:B------:R-:W2:Y:S02]  /*1760*/  LDG.E.U16 R2, desc[UR36][R2.64] ;  /* 0x0000002402027981 */ /* 0x000ea4000c1e1500 */
[----:B--2---:R-:W-:Y:S01]  /*1770*/  HADD2.F32 R4, -RZ, R2.H0_H0 ;  /* 0x20000002ff047230 */ /* 0x004fe20000004100 */
[----:B------:R-:W-:Y:S06]  /*1780*/  BRA `(.L_x_5519) ;  /* 0x0000000800b07947 */ /* 0x000fec0003800000 */
.L_x_5524:
        /* <DEDUP_REMOVED lines=11> */
.L_x_5514:
        /* <DEDUP_REMOVED lines=12> */
.L_x_5528:
        /* <DEDUP_REMOVED lines=11> */
.L_x_5527:
        /* <DEDUP_REMOVED lines=25> */
.L_x_5530:
        /* <DEDUP_REMOVED lines=12> */
.L_x_5529:
[----:B------:R-:W2:Y:S02]  /*1c00*/  LDG.E.U16 R2, desc[UR36][R2.64] ;  /* 0x0000002402027981 */ /* 0x000ea4000c1e1500 */
[----:B--2---:R-:W-:Y:S01]  /*1c10*/  SHF.L.U32 R4, R2, 0x10, RZ ;  /* 0x0000001002047819 */ /* 0x004fe200000006ff */
[----:B------:R-:W-:Y:S06]  /*1c20*/  BRA `(.L_x_5519) ;  /* 0x0000000400887947 */ /* 0x000fec0003800000 */
.L_x_5526:
        /* <DEDUP_REMOVED lines=11> */
.L_x_5533:
        /* <DEDUP_REMOVED lines=20> */
.L_x_5535:
[----:B------:R-:W-:Y:S05]  /*1e20*/  BSYNC.RECONVERGENT B0 ;  /* 0x0000000000007941 */ /* 0x000fea0003800200 */
.L_x_5534:
[----:B------:R-:W-:Y:S01]  /*1e30*/  IMAD.SHL.U32 R0, R0, 0x100000, RZ ;  /* 0x0010000000007824 */ /* 0x000fe200078e00ff */
[----:B------:R-:W-:-:S04]  /*1e40*/  LEA R2, R2, 0x3b800000, 0x17 ;  /* 0x3b80000002027811 */ /* 0x000fc800078eb8ff */
[----:B------:R-:W-:Y:S01]  /*1e50*/  LOP3.LUT R4, R2, R0, R7, 0xfe, !PT ;  /* 0x0000000002047212 */ /* 0x000fe200078efe07 */
[----:B------:R-:W-:Y:S06]  /*1e60*/  BRA `(.L_x_5519) ;  /* 0x0000000000f87947 */ /* 0x000fec0003800000 */
.L_x_5532:
        /* <DEDUP_REMOVED lines=20> */
.L_x_5537:
[----:B------:R-:W-:Y:S05]  /*1fb0*/  BSYNC.RECONVERGENT B0 ;  /* 0x0000000000007941 */ /* 0x000fea0003800200 */
.L_x_5536:
[----:B------:R-:W-:Y:S01]  /*1fc0*/  IMAD.SHL.U32 R0, R0, 0x200000, RZ ;  /* 0x0020000000007824 */ /* 0x000fe200078e00ff */
[----:B------:R-:W-:-:S04]  /*1fd0*/  LEA R2, R2, 0x37800000, 0x17 ;  /* 0x3780000002027811 */ /* 0x000fc800078eb8ff */
[----:B------:R-:W-:Y:S01]  /*1fe0*/  LOP3.LUT R4, R2, R0, R7, 0xfe, !PT ;  /* 0x0000000002047212 */ /* 0x000fe200078efe07 */
[----:B------:R-:W-:Y:S06]  /*1ff0*/  BRA `(.L_x_5519) ;  /* 0x0000000000947947 */ /* 0x000fec0003800000 */
.L_x_5531:
[----:B------:R-:W-:-:S09]  /*2000*/  UISETP.NE.AND UP0, UPT, UR4, 0x1c, UPT ;  /* 0x0000001c0400788c */ /* 0x000fd2000bf05270 */
[----:B------:R-:W-:Y:S05]  /*2010*/  BRA.U !UP0, `(.L_x_5538) ;  /* 0x0000000108847547 */ /* 0x000fea000b800000 */
[----:B------:R-:W-:-:S09]  /*2020*/  UISETP.NE.AND UP0, UPT, UR4, 0x1d, UPT ;  /* 0x0000001d0400788c */ /* 0x000fd2000bf05270 */
[----:B------:R-:W-:Y:S05]  /*2030*/  BRA.U !UP0, `(.L_x_5539) ;  /* 0x0000000108707547 */ /* 0x000fea000b800000 */
[----:B------:R-:W-:-:S09]  /*2040*/  UISETP.NE.AND UP0, UPT, UR4, 0x2c, UPT ;  /* 0x0000002c0400788c */ /* 0x000fd2000bf05270 */
[----:B------:R-:W-:Y:S05]  /*2050*/  BRA.U !UP0, `(.L_x_5540) ;  /* 0x0000000108487547 */ /* 0x000fea000b800000 */
.L_x_5518:
        /* <DEDUP_REMOVED lines=16> */
.L_x_5541:
[----:B------:R-:W-:Y:S01]  /*2160*/  IMAD.MOV.U32 R4, RZ, RZ, RZ ;  /* 0x000000ffff047224 */ /* 0x000fe200078e00ff */
[----:B------:R-:W-:Y:S06]  /*2170*/  BRA `(.L_x_5519) ;  /* 0x0000000000347947 */ /* 0x000fec0003800000 */
.L_x_5540:
[----:B------:R-:W2:Y:S01]  /*2180*/  LDG.E.U8 R2, desc[UR36][R2.64] ;  /* 0x0000002402027981 */ /* 0x000ea2000c1e1100 */
[----:B------:R-:W-:Y:S02]  /*2190*/  MOV R4, 0x400000 ;  /* 0x0040000000047802 */ /* 0x000fe40000000f00 */
[----:B--2---:R-:W-:-:S13]  /*21a0*/  ISETP.NE.AND P0, PT, R2, RZ, PT ;  /* 0x000000ff0200720c */ /* 0x004fda0003f05270 */
[----:B------:R-:W-:Y:S05]  /*21b0*/  @!P0 BRA `(.L_x_5519) ;  /* 0x0000000000248947 */ /* 0x000fea0003800000 */
[----:B------:R-:W-:-:S13]  /*21c0*/  ISETP.NE.AND P0, PT, R2, 0xff, PT ;  /* 0x000000ff0200780c */ /* 0x000fda0003f05270 */
[----:B------:R-:W-:Y:S02]  /*21d0*/  @!P0 IMAD.MOV.U32 R4, RZ, RZ, 0x7f800001 ;  /* 0x7f800001ff048424 */ /* 0x000fe400078e00ff */
[----:B------:R-:W-:Y:S01]  /*21e0*/  @P0 IMAD.SHL.U32 R4, R2, 0x800000, RZ ;  /* 0x0080000002040824 */ /* 0x000fe200078e00ff */
[----:B------:R-:W-:Y:S06]  /*21f0*/  BRA `(.L_x_5519) ;  /* 0x0000000000147947 */ /* 0x000fec0003800000 */
.L_x_5539:
[----:B------:R-:W2:Y:S02]  /*2200*/  LDG.E.64 R4, desc[UR36][R2.64] ;  /* 0x0000002402047981 */ /* 0x000ea4000c1e1b00 */
[----:B--2---:R0:W1:Y:S02]  /*2210*/  I2F.U64 R4, R4 ;  /* 0x0000000400047312 */ /* 0x0040640000301000 */
[----:B01----:R-:W-:Y:S05]  /*2220*/  BRA `(.L_x_5519) ;  /* 0x0000000000087947 */ /* 0x003fea0003800000 */
.L_x_5538:
[----:B------:R-:W2:Y:S02]  /*2230*/  LDG.E R2, desc[UR36][R2.64] ;  /* 0x0000002402027981 */ /* 0x000ea4000c1e1900 */
[----:B--2---:R-:W-:-:S07]  /*2240*/  I2FP.F32.U32 R4, R2 ;  /* 0x0000000200047245 */ /* 0x004fce0000201000 */
.L_x_5519:
[----:B------:R-:W-:Y:S05]  /*2250*/  BSYNC.RECONVERGENT B6 ;  /* 0x0000000000067941 */ /* 0x000fea0003800200 */
.L_x_5513:
[----:B0--3-5:R-:W-:Y:S01]  /*2260*/  FMUL.FTZ R0, R4, 1.4426950216293334961 ;  /* 0x3fb8aa3b04007820 */ /* 0x029fe20000410000 */
[----:B------:R-:W-:Y:S02]  /*2270*/  IMAD.MOV.U32 R6, RZ, RZ, 0x3e800000 ;  /* 0x3e800000ff067424 */ /* 0x000fe400078e00ff */
[----:B------:R-:W-:Y:S01]  /*2280*/  HFMA2 R8, -RZ, RZ, 1.3056640625, -1.8671875 ;  /* 0x3d39bf78ff087431 */ /* 0x000fe200000001ff */
[----:B------:R-:W0:Y:S01]  /*2290*/  LDCU.64 UR6, c[0x0][0x580] ;  /* 0x0000b000ff0677ac */ /* 0x000e220008000a00 */
[----:B------:R-:W1:Y:S01]  /*22a0*/  MUFU.EX2 R7, R0 ;  /* 0x0000000000077308 */ /* 0x000e620000000800 */
[----:B------:R-:W-:-:S04]  /*22b0*/  UPRMT UR4, UR42, 0x9910, URZ ;  /* 0x000099102a047896 */ /* 0x000fc800080000ff */
[----:B------:R-:W-:Y:S01]  /*22c0*/  UISETP.GT.AND UP0, UPT, UR4, 0x9, UPT ;  /* 0x000000090400788c */ /* 0x000fe2000bf04270 */
[C---:B-12-4-:R-:W-:Y:S01]  /*22d0*/  FADD.FTZ.RZ R2, R7.reuse, 1 ;  /* 0x3f80000007027421 */ /* 0x056fe2000001c000 */
        /* <DEDUP_REMOVED lines=8> */
[----:B------:R-:W-:Y:S02]  /*2360*/  @P0 IMAD.MOV.U32 R5, RZ, RZ, 0x7f800000 ;  /* 0x7f800000ff050424 */ /* 0x000fe400078e00ff */
[----:B------:R-:W-:Y:S01]  /*2370*/  FMUL.FTZ R2, R2, 1.1920928955078125e-07 ;  /* 0x3400000002027820 */ /* 0x000fe20000410000 */
        /* <DEDUP_REMOVED lines=15> */
[----:B0-----:R-:W-:Y:S02]  /*2470*/  IADD3 R2, P0, PT, R16, UR6, RZ ;  /* 0x0000000610027c10 */ /* 0x001fe4000ff1e0ff */
[----:B------:R-:W0:Y:S03]  /*2480*/  MUFU.TANH R5, R0 ;  /* 0x0000000000057308 */ /* 0x000e260000002400 */
[----:B------:R-:W-:Y:S02]  /*2490*/  IMAD.X R3, RZ, RZ, UR7, P0 ;  /* 0x00000007ff037e24 */ /* 0x000fe400080e06ff */
[----:B0-----:R-:W-:Y:S01]  /*24a0*/  FMUL.FTZ R4, R5, R4 ;  /* 0x0000000405047220 */ /* 0x001fe20000410000 */
        /* <DEDUP_REMOVED lines=12> */
.L_x_5545:
[----:B------:R-:W0:Y:S02]  /*2570*/  F2I.S64.TRUNC R4, R4 ;  /* 0x0000000400047311 */ /* 0x000e24000020d900 */
[----:B0-----:R-:W-:-:S05]  /*2580*/  MOV R7, R4 ;  /* 0x0000000400077202 */ /* 0x001fca0000000f00 */
[----:B------:R0:W-:Y:S01]  /*2590*/  STG.E.U8 desc[UR36][R2.64], R7 ;  /* 0x0000000702007986 */ /* 0x0001e2000c101124 */
[----:B------:R-:W-:Y:S05]  /*25a0*/  BRA `(.L_x_5547) ;  /* 0x0000000c002c7947 */ /* 0x000fea0003800000 */
.L_x_5544:
        /* <DEDUP_REMOVED lines=9> */
.L_x_5549:
[----:B------:R-:W0:Y:S02]  /*2640*/  F2I.FTZ.TRUNC.NTZ R5, R4 ;  /* 0x0000000400057305 */ /* 0x000e24000021f100 */
[----:B0-----:R0:W-:Y:S01]  /*2650*/  STG.E desc[UR36][R2.64], R5 ;  /* 0x0000000502007986 */ /* 0x0011e2000c101924 */
[----:B------:R-:W-:Y:S05]  /*2660*/  BRA `(.L_x_5547) ;  /* 0x0000000800fc7947 */ /* 0x000fea0003800000 */
.L_x_5548:
[----:B------:R-:W0:Y:S02]  /*2670*/  F2I.FTZ.TRUNC.NTZ R5, R4 ;  /* 0x0000000400057305 */ /* 0x000e24000021f100 */
[----:B0-----:R0:W-:Y:S01]  /*2680*/  STG.E.U16 desc[UR36][R2.64], R5 ;  /* 0x0000000502007986 */ /* 0x0011e2000c101524 */
[----:B------:R-:W-:Y:S05]  /*2690*/  BRA `(.L_x_5547) ;  /* 0x0000000800f07947 */ /* 0x000fea0003800000 */
.L_x_5543:
        /* <DEDUP_REMOVED lines=8> */
.L_x_5551:
[----:B------:R-:W-:-:S05]  /*2720*/  F2FP.F16.F32.PACK_AB R4, RZ, R4 ;  /* 0x00000004ff04723e */ /* 0x000fca00000000ff */
[----:B------:R0:W-:Y:S01]  /*2730*/  STG.E.U16 desc[UR36][R2.64], R4 ;  /* 0x0000000402007986 */ /* 0x0001e2000c101524 */
[----:B------:R-:W-:Y:S05]  /*2740*/  BRA `(.L_x_5547) ;  /* 0x0000000800c47947 */ /* 0x000fea0003800000 */
.L_x_5550:
[----:B------:R-:W-:-:S09]  /*2750*/  UISETP.NE.AND UP0, UPT, UR4, 0x7, UPT ;  /* 0x000000070400788c */ /* 0x000fd2000bf05270 */
[----:B------:R-:W-:Y:S05]  /*2760*/  BRA.U !UP0, `(.L_x_5552) ;  /* 0x00000001082c7547 */ /* 0x000fea000b800000 */
[----:B------:R-:W-:-:S09]  /*2770*/  UISETP.NE.AND UP0, UPT, UR4, 0x8, UPT ;  /* 0x000000080400788c */ /* 0x000fd2000bf05270 */
[----:B------:R-:W-:Y:S05]  /*2780*/  BRA.U !UP0, `(.L_x_5553) ;  /* 0x0000000108147547 */ /* 0x000fea000b800000 */
[----:B------:R-:W-:-:S09]  /*2790*/  UISETP.NE.AND UP0, UPT, UR4, 0x9, UPT ;  /* 0x000000090400788c */ /* 0x000fd2000bf05270 */
[----:B------:R-:W-:Y:S05]  /*27a0*/  BRA.U UP0, `(.L_x_5546) ;  /* 0x0000000900187547 */ /* 0x000fea000b800000 */
[----:B------:R-:W-:-:S05]  /*27b0*/  IMAD.MOV.U32 R5, RZ, RZ, RZ ;  /* 0x000000ffff057224 */ /* 0x000fca00078e00ff */
[----:B------:R0:W-:Y:S01]  /*27c0*/  STG.E.64 desc[UR36][R2.64], R4 ;  /* 0x0000000402007986 */ /* 0x0001e2000c101b24 */
[----:B------:R-:W-:Y:S05]  /*27d0*/  BRA `(.L_x_5547) ;  /* 0x0000000800a07947 */ /* 0x000fea0003800000 */
.L_x_5553:
[----:B------:R-:W-:-:S04]  /*27e0*/  F2FP.F16.F32.PACK_AB R5, RZ, R4 ;  /* 0x00000004ff05723e */ /* 0x000fc800000000ff */
[----:B------:R-:W-:-:S05]  /*27f0*/  PRMT R5, R5, 0x5410, RZ ;  /* 0x0000541005057816 */ /* 0x000fca00000000ff */
[----:B------:R0:W-:Y:S01]  /*2800*/  STG.E desc[UR36][R2.64], R5 ;  /* 0x0000000502007986 */ /* 0x0001e2000c101924 */
[----:B------:R-:W-:Y:S05]  /*2810*/  BRA `(.L_x_5547) ;  /* 0x0000000800907947 */ /* 0x000fea0003800000 */
.L_x_5552:
[----:B------:R-:W-:-:S06]  /*2820*/  FMUL.FTZ R4, R4, 1 ;  /* 0x3f80000004047820 */ /* 0x000fcc0000410000 */
[----:B------:R-:W0:Y:S02]  /*2830*/  F2F.F64.F32 R4, R4 ;  /* 0x0000000400047310 */ /* 0x000e240000201800 */
[----:B0-----:R0:W-:Y:S01]  /*2840*/  STG.E.64 desc[UR36][R2.64], R4 ;  /* 0x0000000402007986 */ /* 0x0011e2000c101b24 */
[----:B------:R-:W-:Y:S05]  /*2850*/  BRA `(.L_x_5547) ;  /* 0x0000000800807947 */ /* 0x000fea0003800000 */
.L_x_5542:
        /* <DEDUP_REMOVED lines=12> */
.L_x_5556:
[----:B------:R-:W-:Y:S01]  /*2920*/  FMUL.FTZ R4, R4, 1 ;  /* 0x3f80000004047820 */ /* 0x000fe20000410000 */
[----:B------:R-:W-:-:S05]  /*2930*/  CS2R R6, SRZ ;  /* 0x0000000000067805 */ /* 0x000fca000001ff00 */
[----:B------:R-:W0:Y:S02]  /*2940*/  F2F.F64.F32 R4, R4 ;  /* 0x0000000400047310 */ /* 0x000e240000201800 */
[----:B0-----:R0:W-:Y:S01]  /*2950*/  STG.E.128 desc[UR36][R2.64], R4 ;  /* 0x0000000402007986 */ /* 0x0011e2000c101d24 */
[----:B------:R-:W-:Y:S05]  /*2960*/  BRA `(.L_x_5547) ;  /* 0x00000008003c7947 */ /* 0x000fea0003800000 */
.L_x_5555:
        /* <DEDUP_REMOVED lines=18> */
.L_x_5560:
[----:B------:R-:W-:Y:S05]  /*2a90*/  BSYNC.RECONVERGENT B0 ;  /* 0x0000000000007941 */ /* 0x000fea0003800200 */
.L_x_5559:
[----:B------:R-:W-:-:S05]  /*2aa0*/  LOP3.LUT R7, R0, 0x80, R7, 0xf8, !PT ;  /* 0x0000008000077812 */ /* 0x000fca00078ef807 */
[----:B------:R0:W-:Y:S01]  /*2ab0*/  STG.E.U8 desc[UR36][R2.64], R7 ;  /* 0x0000000702007986 */ /* 0x0001e2000c101124 */
[----:B------:R-:W-:Y:S05]  /*2ac0*/  BRA `(.L_x_5547) ;  /* 0x0000000400e47947 */ /* 0x000fea0003800000 */
.L_x_5558:
[----:B------:R-:W-:Y:S01]  /*2ad0*/  LOP3.LUT R6, R4, 0x7fffffff, RZ, 0xc0, !PT ;  /* 0x7fffffff04067812 */ /* 0x000fe200078ec0ff */
[----:B------:R-:W-:Y:S01]  /*2ae0*/  BSSY.RECONVERGENT B0, `(.L_x_5561) ;  /* 0x000000d000007945 */ /* 0x000fe20003800200 */
        /* <DEDUP_REMOVED lines=12> */
.L_x_5562:
[----:B------:R-:W-:Y:S05]  /*2bb0*/  BSYNC.RECONVERGENT B0 ;  /* 0x0000000000007941 */ /* 0x000fea0003800200 */
.L_x_5561:
[----:B------:R-:W-:-:S05]  /*2bc0*/  LOP3.LUT R5, R0, 0x80, R7, 0xf8, !PT ;  /* 0x0000008000057812 */ /* 0x000fca00078ef807 */
[----:B------:R0:W-:Y:S01]  /*2bd0*/  STG.E.U8 desc[UR36][R2.64], R5 ;  /* 0x0000000502007986 */ /* 0x0001e2000c101124 */
[----:B------:R-:W-:Y:S05]  /*2be0*/  BRA `(.L_x_5547) ;  /* 0x00000004009c7947 */ /* 0x000fea0003800000 */
.L_x_5557:
[----:B------:R-:W-:-:S05]  /*2bf0*/  F2FP.BF16.F32.PACK_AB R4, RZ, R4 ;  /* 0x00000004ff04723e */ /* 0x000fca00000010ff */
[----:B------:R0:W-:Y:S01]  /*2c00*/  STG.E.U16 desc[UR36][R2.64], R4 ;  /* 0x0000000402007986 */ /* 0x0001e2000c101524 */
[----:B------:R-:W-:Y:S05]  /*2c10*/  BRA `(.L_x_5547) ;  /* 0x0000000400907947 */ /* 0x000fea0003800000 */
.L_x_5554:
        /* <DEDUP_REMOVED lines=11> */
.L_x_5565:
        /* <DEDUP_REMOVED lines=12> */
.L_x_5568:
[----:B------:R-:W-:-:S04]  /*2d90*/  SHF.R.U32.HI R0, RZ, 0x14, R4 ;  /* 0x00000014ff007819 */ /* 0x000fc80000011604 */
[----:B------:R-:W-:-:S04]  /*2da0*/  LOP3.LUT R5, R0, 0x1, RZ, 0xc0, !PT ;  /* 0x0000000100057812 */ /* 0x000fc800078ec0ff */
[----:B------:R-:W-:-:S04]  /*2db0*/  IADD3 R0, PT, PT, R4, 0x487ffff, R5 ;  /* 0x0487ffff04007810 */ /* 0x000fc80007ffe005 */
[----:B------:R-:W-:-:S04]  /*2dc0*/  SHF.R.U32.HI R0, RZ, 0x14, R0 ;  /* 0x00000014ff007819 */ /* 0x000fc80000011600 */
[----:B------:R-:W-:-:S07]  /*2dd0*/  LOP3.LUT R5, R0, 0xff, RZ, 0xc0, !PT ;  /* 0x000000ff00057812 */ /* 0x000fce00078ec0ff */
.L_x_5569:
[----:B------:R-:W-:-:S04]  /*2de0*/  SHF.R.U32.HI R4, RZ, 0x18, R4 ;  /* 0x00000018ff047819 */ /* 0x000fc80000011604 */
[----:B------:R-:W-:-:S04]  /*2df0*/  LOP3.LUT R5, R5, 0x80, R4, 0xf8, !PT ;  /* 0x0000008005057812 */ /* 0x000fc800078ef804 */
[----:B------:R-:W-:-:S07]  /*2e00*/  PRMT R0, R5, 0x7610, R0 ;  /* 0x0000761005007816 */ /* 0x000fce0000000000 */
.L_x_5567:
[----:B------:R-:W-:Y:S05]  /*2e10*/  BSYNC.RECONVERGENT B0 ;  /* 0x0000000000007941 */ /* 0x000fea0003800200 */
.L_x_5566:
[----:B------:R4:W-:Y:S01]  /*2e20*/  STG.E.U8 desc[UR36][R2.64], R0 ;  /* 0x0000000002007986 */ /* 0x0009e2000c101124 */
[----:B------:R-:W-:Y:S05]  /*2e30*/  BRA `(.L_x_5547) ;  /* 0x0000000400087947 */ /* 0x000fea0003800000 */
.L_x_5564:
        /* <DEDUP_REMOVED lines=12> */
.L_x_5572:
[----:B------:R-:W-:-:S04]  /*2f00*/  SHF.R.U32.HI R0, RZ, 0x15, R4 ;  /* 0x00000015ff007819 */ /* 0x000fc80000011604 */
[----:B------:R-:W-:-:S04]  /*2f10*/  LOP3.LUT R5, R0, 0x1, RZ, 0xc0, !PT ;  /* 0x0000000100057812 */ /* 0x000fc800078ec0ff */
[----:B------:R-:W-:-:S04]  /*2f20*/  IADD3 R0, PT, PT, R4, 0x88fffff, R5 ;  /* 0x088fffff04007810 */ /* 0x000fc80007ffe005 */
[----:B------:R-:W-:-:S04]  /*2f30*/  SHF.R.U32.HI R0, RZ, 0x15, R0 ;  /* 0x00000015ff007819 */ /* 0x000fc80000011600 */
[----:B------:R-:W-:-:S07]  /*2f40*/  LOP3.LUT R5, R0, 0xff, RZ, 0xc0, !PT ;  /* 0x000000ff00057812 */ /* 0x000fce00078ec0ff */
.L_x_5573:
[----:B------:R-:W-:-:S04]  /*2f50*/  SHF.R.U32.HI R4, RZ, 0x18, R4 ;  /* 0x00000018ff047819 */ /* 0x000fc80000011604 */
[----:B------:R-:W-:-:S04]  /*2f60*/  LOP3.LUT R5, R5, 0x80, R4, 0xf8, !PT ;  /* 0x0000008005057812 */ /* 0x000fc800078ef804 */
[----:B------:R-:W-:-:S07]  /*2f70*/  PRMT R0, R5, 0x7610, R0 ;  /* 0x0000761005007816 */ /* 0x000fce0000000000 */
.L_x_5571:
[----:B------:R-:W-:Y:S05]  /*2f80*/  BSYNC.RECONVERGENT B0 ;  /* 0x0000000000007941 */ /* 0x000fea0003800200 */
.L_x_5570:
[----:B------:R3:W-:Y:S01]  /*2f90*/  STG.E.U8 desc[UR36][R2.64], R0 ;  /* 0x0000000002007986 */ /* 0x0007e2000c101124 */
[----:B------:R-:W-:Y:S05]  /*2fa0*/  BRA `(.L_x_5547) ;  /* 0x0000000000ac7947 */ /* 0x000fea0003800000 */
.L_x_5563:
[----:B------:R-:W-:-:S09]  /*2fb0*/  UISETP.NE.AND UP0, UPT, UR4, 0x1c, UPT ;  /* 0x0000001c0400788c */ /* 0x000fd2000bf05270 */
[----:B------:R-:W-:Y:S05]  /*2fc0*/  BRA.U !UP0, `(.L_x_5574) ;  /* 0x00000001089c7547 */ /* 0x000fea000b800000 */
[----:B------:R-:W-:-:S09]  /*2fd0*/  UISETP.NE.AND UP0, UPT, UR4, 0x1d, UPT ;  /* 0x0000001d0400788c */ /* 0x000fd2000bf05270 */
[----:B------:R-:W-:Y:S05]  /*2fe0*/  BRA.U !UP0, `(.L_x_5575) ;  /* 0x0000000108887547 */ /* 0x000fea000b800000 */
[----:B------:R-:W-:-:S09]  /*2ff0*/  UISETP.NE.AND UP0, UPT, UR4, 0x2c, UPT ;  /* 0x0000002c0400788c */ /* 0x000fd2000bf05270 */
[----:B------:R-:W-:Y:S05]  /*3000*/  BRA.U !UP0, `(.L_x_5576) ;  /* 0x0000000108447547 */ /* 0x000fea000b800000 */
.L_x_5546:
        /* <DEDUP_REMOVED lines=16> */
.L_x_5577:
[----:B------:R-:W-:Y:S05]  /*3110*/  BRA `(.L_x_5547) ;  /* 0x0000000000507947 */ /* 0x000fea0003800000 */
.L_x_5576:
        /* <DEDUP_REMOVED lines=15> */
.L_x_5575:
[----:B------:R-:W0:Y:S02]  /*3210*/  F2I.U64.TRUNC R4, R4 ;  /* 0x0000000400047311 */ /* 0x000e24000020d800 */
[----:B0-----:R1:W-:Y:S01]  /*3220*/  STG.E.64 desc[UR36][R2.64], R4 ;  /* 0x0000000402007986 */ /* 0x0013e2000c101b24 */
[----:B------:R-:W-:Y:S05]  /*3230*/  BRA `(.L_x_5547) ;  /* 0x0000000000087947 */ /* 0x000fea0003800000 */
.L_x_5574:
[----:B------:R-:W0:Y:S02]  /*3240*/  F2I.FTZ.U32.TRUNC.NTZ R5, R4 ;  /* 0x0000000400057305 */ /* 0x000e24000021f000 */
[----:B0-----:R0:W-:Y:S02]  /*3250*/  STG.E desc[UR36][R2.64], R5 ;  /* 0x0000000502007986 */ /* 0x0011e4000c101924 */
.L_x_5547:
[----:B------:R-:W-:-:S07]  /*3260*/  VIADD R17, R17, 0x80 ;  /* 0x0000008011117836 */ /* 0x000fce0000000000 */
.L_x_5511:
[----:B------:R-:W-:Y:S05]  /*3270*/  BSYNC.RECONVERGENT B7 ;  /* 0x0000000000077941 */ /* 0x000fea0003800200 */
.L_x_5510:
[----:B------:R-:W5:Y:S01]  /*3280*/  LDCU UR4, c[0x0][0x380] ;  /* 0x00007000ff0477ac */ /* 0x000f620008000800 */
[----:B------:R-:W-:Y:S01]  /*3290*/  BSSY.RECONVERGENT B7, `(.L_x_5578) ;  /* 0x0000319000077945 */ /* 0x000fe20003800200 */
[----:B-----5:R-:W-:-:S13]  /*32a0*/  ISETP.GE.AND P0, PT, R17, UR4, PT ;  /* 0x0000000411007c0c */ /* 0x020fda000bf06270 */
[----:B------:R-:W-:Y:S05]  /*32b0*/  @P0 BRA `(.L_x_5579) ;  /* 0x0000003000580947 */ /* 0x000fea0003800000 */
[----:B------:R-:W5:Y:S01]  /*32c0*/  LDCU UR4, c[0x0][0x388] ;  /* 0x00007100ff0477ac */ /* 0x000f620008000800 */
[----:B------:R-:W-:Y:S02]  /*32d0*/  HFMA2 R16, -RZ, RZ, 0, 0 ;  /* 0x00000000ff107431 */ /* 0x000fe400000001ff */
[----:B---34-:R-:W-:Y:S01]  /*32e0*/  IMAD.MOV.U32 R0, RZ, RZ, RZ ;  /* 0x000000ffff007224 */ /* 0x018fe200078e00ff */
[----:B-----5:R-:W-:-:S09]  /*32f0*/  UISETP.NE.AND UP0, UPT, UR4, URZ, UPT ;  /* 0x000000ff0400728c */ /* 0x020fd2000bf05270 */
[----:B------:R-:W-:Y:S05]  /*3300*/  BRA.U !UP0, `(.L_x_5580) ;  /* 0x0000001108a87547 */ /* 0x000fea000b800000 */
[----:B------:R-:W0:Y:S01]  /*3310*/  LDCU.64 UR4, c[0x0][0x390] ;  /* 0x00007200ff0477ac */ /* 0x000e220008000a00 */
[----:B------:R-:W-:Y:S01]  /*3320*/  IMAD.MOV.U32 R16, RZ, RZ, RZ ;  /* 0x000000ffff107224 */ /* 0x000fe200078e00ff */
[----:B------:R-:W3:Y:S01]  /*3330*/  LDCU UR6, c[0x0][0x38c] ;  /* 0x00007180ff0677ac */ /* 0x000ee20008000800 */
[----:B------:R-:W4:Y:S01]  /*3340*/  LDCU.64 UR8, c[0x0][0x4b8] ;  /* 0x00009700ff0877ac */ /* 0x000f220008000a00 */
[----:B------:R-:W-:Y:S01]  /*3350*/  UISETP.NE.AND UP0, UPT, UR40, URZ, UPT ;  /* 0x000000ff2800728c */ /* 0x000fe2000bf05270 */
[----:B012---:R-:W-:-:S05]  /*3360*/  IMAD.HI.U32 R2, R17, UR4, R16 ;  /* 0x0000000411027c27 */ /* 0x007fca000f8e0010 */
[----:B------:R-:W-:-:S05]  /*3370*/  SHF.R.U32.HI R3, RZ, UR5, R2 ;  /* 0x00000005ff037c19 */ /* 0x000fca0008011602 */
[----:B------:R-:W-:-:S04]  /*3380*/  IMAD.MOV R0, RZ, RZ, -R3 ;  /* 0x000000ffff007224 */ /* 0x000fc800078e0a03 */
[----:B---3--:R-:W-:-:S04]  /*3390*/  IMAD R0, R0, UR6, R17 ;  /* 0x0000000600007c24 */ /* 0x008fc8000f8e0211 */
[C---:B----4-:R-:W-:Y:S02]  /*33a0*/  IMAD R16, R0.reuse, UR8, RZ ;  /* 0x0000000800107c24 */ /* 0x050fe4000f8e02ff */
        /* <DEDUP_REMOVED lines=288> */
.L_x_5580:
[----:B------:R-:W0:Y:S01]  /*45b0*/  LDCU.64 UR6, c[0x0][0x588] ;  /* 0x0000b100ff0677ac */ /* 0x000e220008000a00 */
[----:B------:R-:W-:Y:S01]  /*45c0*/  BSSY.RECONVERGENT B6, `(.L_x_5581) ;  /* 0x00000e5000067945 */ /* 0x000fe20003800200 */
[----:B------:R-:W-:-:S04]  /*45d0*/  UPRMT UR4, UR41, 0x9910, URZ ;  /* 0x0000991029047896 */ /* 0x000fc800080000ff */
[----:B------:R-:W-:Y:S01]  /*45e0*/  UISETP.GT.AND UP0, UPT, UR4, 0x9, UPT ;  /* 0x000000090400788c */ /* 0x000fe2000bf04270 */
[----:B012---:R-:W-:-:S04]  /*45f0*/  IADD3 R2, P0, PT, R0, UR6, RZ ;  /* 0x0000000600027c10 */ /* 0x007fc8000ff1e0ff */
        /* <DEDUP_REMOVED lines=13> */
.L_x_5585:
[----:B------:R-:W2:Y:S02]  /*46d0*/  LDG.E.U8 R2, desc[UR36][R2.64] ;  /* 0x0000002402027981 */ /* 0x000ea4000c1e1100 */
[----:B--2---:R-:W-:Y:S01]  /*46e0*/  I2FP.F32.U32 R4, R2 ;  /* 0x0000000200047245 */ /* 0x004fe20000201000 */
[----:B------:R-:W-:Y:S06]  /*46f0*/  BRA `(.L_x_5587) ;  /* 0x0000000c00447947 */ /* 0x000fec0003800000 */
.L_x_5584:
        /* <DEDUP_REMOVED lines=9> */
.L_x_5589:
[----:B------:R-:W2:Y:S02]  /*4790*/  LDG.E R2, desc[UR36][R2.64] ;  /* 0x0000002402027981 */ /* 0x000ea4000c1e1900 */
[----:B--2---:R-:W-:Y:S01]  /*47a0*/  I2FP.F32.S32 R4, R2 ;  /* 0x0000000200047245 */ /* 0x004fe20000201400 */
[----:B------:R-:W-:Y:S06]  /*47b0*/  BRA `(.L_x_5587) ;  /* 0x0000000c00147947 */ /* 0x000fec0003800000 */
.L_x_5588:
[----:B------:R-:W2:Y:S02]  /*47c0*/  LDG.E.U16 R2, desc[UR36][R2.64] ;  /* 0x0000002402027981 */ /* 0x000ea4000c1e1500 */
[----:B--2---:R2:W3:Y:S01]  /*47d0*/  I2F.S16 R4, R2 ;  /* 0x0000000200047306 */ /* 0x0044e20000101400 */
[----:B------:R-:W-:Y:S05]  /*47e0*/  BRA `(.L_x_5587) ;  /* 0x0000000c00087947 */ /* 0x000fea0003800000 */
.L_x_5583:
        /* <DEDUP_REMOVED lines=8> */
.L_x_5591:
[----:B------:R-:W2:Y:S02]  /*4870*/  LDG.E.U16 R2, desc[UR36][R2.64] ;  /* 0x0000002402027981 */ /* 0x000ea4000c1e1500 */
[----:B--2---:R-:W-:Y:S01]  /*4880*/  HADD2.F32 R4, -RZ, R2.H0_H0 ;  /* 0x20000002ff047230 */ /* 0x004fe20000004100 */
[----:B------:R-:W-:Y:S06]  /*4890*/  BRA `(.L_x_5587) ;  /* 0x0000000800dc7947 */ /* 0x000fec0003800000 */
.L_x_5590:
        /* <DEDUP_REMOVED lines=8> */
.L_x_5593:
[----:B------:R-:W2:Y:S02]  /*4920*/  LDG.E.U16 R2, desc[UR36][R2.64] ;  /* 0x0000002402027981 */ /* 0x000ea4000c1e1500 */
[----:B--2---:R-:W-:Y:S01]  /*4930*/  HADD2.F32 R4, -RZ, R2.H0_H0 ;  /* 0x20000002ff047230 */ /* 0x004fe20000004100 */
[----:B------:R-:W-:Y:S06]  /*4940*/  BRA `(.L_x_5587) ;  /* 0x0000000800b07947 */ /* 0x000fec0003800000 */
.L_x_5592:
        /* <DEDUP_REMOVED lines=11> */
.L_x_5582:
        /* <DEDUP_REMOVED lines=12> */
.L_x_5596:
        /* <DEDUP_REMOVED lines=11> */
.L_x_5595:
        /* <DEDUP_REMOVED lines=23> */
[----:B------:R-:W-:Y:S01]  /*4ce0*/  LOP3.LUT R4, R5, 0x80000000, R4, 0xf8, !PT ;  /* 0x8000000005047812 */ /* 0x000fe200078ef804 */
[----:B------:R-:W-:Y:S06]  /*4cf0*/  BRA `(.L_x_5587) ;  /* 0x0000000400c47947 */ /* 0x000fec0003800000 */
.L_x_5598:
        /* <DEDUP_REMOVED lines=12> */
.L_x_5597:
[----:B------:R-:W2:Y:S02]  /*4dc0*/  LDG.E.U16 R2, desc[UR36][R2.64] ;  /* 0x0000002402027981 */ /* 0x000ea4000c1e1500 */
[----:B--2---:R-:W-:Y:S01]  /*4dd0*/  IMAD.U32 R4, R2, 0x10000, RZ ;  /* 0x0001000002047824 */ /* 0x004fe200078e00ff */
[----:B------:R-:W-:Y:S06]  /*4de0*/  BRA `(.L_x_5587) ;  /* 0x0000000400887947 */ /* 0x000fec0003800000 */
.L_x_5594:
        /* <DEDUP_REMOVED lines=11> */
.L_x_5601:
        /* <DEDUP_REMOVED lines=20> */
.L_x_5603:
[----:B------:R-:W-:Y:S05]  /*4fe0*/  BSYNC.RECONVERGENT B0 ;  /* 0x0000000000007941 */ /* 0x000fea0003800200 */
.L_x_5602:
[----:B------:R-:W-:Y:S02]  /*4ff0*/  SHF.L.U32 R0, R0, 0x14, RZ ;  /* 0x0000001400007819 */ /* 0x000fe400000006ff */
[----:B------:R-:W-:-:S04]  /*5000*/  LEA R2, R2, 0x3b800000, 0x17 ;  /* 0x3b80000002027811 */ /* 0x000fc800078eb8ff */
[----:B------:R-:W-:Y:S01]  /*5010*/  LOP3.LUT R4, R2, R0, R7, 0xfe, !PT ;  /* 0x0000000002047212 */ /* 0x000fe200078efe07 */
[----:B------:R-:W-:Y:S06]  /*5020*/  BRA `(.L_x_5587) ;  /* 0x0000000000f87947 */ /* 0x000fec0003800000 */
.L_x_5600:
        /* <DEDUP_REMOVED lines=20> */
.L_x_5605:
[----:B------:R-:W-:Y:S05]  /*5170*/  BSYNC.RECONVERGENT B0 ;  /* 0x0000000000007941 */ /* 0x000fea0003800200 */
.L_x_5604:
[----:B------:R-:W-:Y:S01]  /*5180*/  IMAD.SHL.U32 R0, R0, 0x200000, RZ ;  /* 0x0020000000007824 */ /* 0x000fe200078e00ff */
[----:B------:R-:W-:-:S04]  /*5190*/  LEA R2, R2, 0x37800000, 0x17 ;  /* 0x3780000002027811 */ /* 0x000fc800078eb8ff */
[----:B------:R-:W-:Y:S01]  /*51a0*/  LOP3.LUT R4, R2, R0, R7, 0xfe, !PT ;  /* 0x0000000002047212 */ /* 0x000fe200078efe07 */
[----:B------:R-:W-:Y:S06]  /*51b0*/  BRA `(.L_x_5587) ;  /* 0x0000000000947947 */ /* 0x000fec0003800000 */
.L_x_5599:
        /* <DEDUP_REMOVED lines=14> */
.L_x_5586:
        /* <DEDUP_REMOVED lines=16> */
.L_x_5608:
[----:B------:R-:W-:Y:S01]  /*53a0*/  MOV R4, RZ ;  /* 0x000000ff00047202 */ /* 0x000fe20000000f00 */
[----:B------:R-:W-:Y:S06]  /*53b0*/  BRA `(.L_x_5587) ;  /* 0x0000000000147947 */ /* 0x000fec0003800000 */
.L_x_5607:
[----:B------:R-:W2:Y:S02]  /*53c0*/  LDG.E.64 R4, desc[UR36][R2.64] ;  /* 0x0000002402047981 */ /* 0x000ea4000c1e1b00 */
[----:B--2---:R0:W1:Y:S02]  /*53d0*/  I2F.U64 R4, R4 ;  /* 0x0000000400047312 */ /* 0x0040640000301000 */
[----:B01----:R-:W-:Y:S05]  /*53e0*/  BRA `(.L_x_5587) ;  /* 0x0000000000087947 */ /* 0x003fea0003800000 */
.L_x_5606:
[----:B------:R-:W2:Y:S02]  /*53f0*/  LDG.E R2, desc[UR36][R2.64] ;  /* 0x0000002402027981 */ /* 0x000ea4000c1e1900 */
[----:B--2---:R-:W-:-:S07]  /*5400*/  I2FP.F32.U32 R4, R2 ;  /* 0x0000000200047245 */ /* 0x004fce0000201000 */
.L_x_5587:
[----:B------:R-:W-:Y:S05]  /*5410*/  BSYNC.RECONVERGENT B6 ;  /* 0x0000000000067941 */ /* 0x000fea0003800200 */
.L_x_5581:
[----:B0--3-5:R-:W-:Y:S01]  /*5420*/  FMUL.FTZ R0, R4, 1.4426950216293334961 ;  /* 0x3fb8aa3b04007820 */ /* 0x029fe20000410000 */
[----:B------:R-:W-:Y:S01]  /*5430*/  IMAD.MOV.U32 R6, RZ, RZ, 0x3e800000 ;  /* 0x3e800000ff067424 */ /* 0x000fe200078e00ff */
[----:B------:R-:W0:Y:S01]  /*5440*/  LDCU.64 UR6, c[0x0][0x580] ;  /* 0x0000b000ff0677ac */ /* 0x000e220008000a00 */
[----:B------:R-:W-:Y:S01]  /*5450*/  IMAD.MOV.U32 R8, RZ, RZ, 0x3d39bf78 ;  /* 0x3d39bf78ff087424 */ /* 0x000fe200078e00ff */
[----:B------:R-:W1:Y:S01]  /*5460*/  MUFU.EX2 R7, R0 ;  /* 0x0000000000077308 */ /* 0x000e620000000800 */
[----:B------:R-:W-:-:S04]  /*5470*/  UPRMT UR4, UR42, 0x9910, URZ ;  /* 0x000099102a047896 */ /* 0x000fc800080000ff */
[----:B------:R-:W-:Y:S01]  /*5480*/  UISETP.GT.AND UP0, UPT, UR4, 0x9, UPT ;  /* 0x000000090400788c */ /* 0x000fe2000bf04270 */
[C---:B-12-4-:R-:W-:Y:S01]  /*5490*/  FADD.FTZ.RZ R2, R7.reuse, 1 ;  /* 0x3f80000007027421 */ /* 0x056fe2000001c000 */
        /* <DEDUP_REMOVED lines=25> */
[----:B0-----:R-:W-:Y:S02]  /*5630*/  IADD3 R2, P0, PT, R16, UR6, RZ ;  /* 0x0000000610027c10 */ /* 0x001fe4000ff1e0ff */
[----:B------:R-:W0:Y:S02]  /*5640*/  MUFU.TANH R5, R0 ;  /* 0x0000000000057308 */ /* 0x000e240000002400 */
[----:B------:R-:W-:Y:S01]  /*5650*/  IADD3.X R3, PT, PT, RZ, UR7, RZ, P0, !PT ;  /* 0x00000007ff037c10 */ /* 0x000fe200087fe4ff */
[----:B0-----:R-:W-:Y:S01]  /*5660*/  FMUL.FTZ R4, R5, R4 ;  /* 0x0000000405047220 */ /* 0x001fe20000410000 */
        /* <DEDUP_REMOVED lines=12> */
.L_x_5612:
[----:B------:R-:W0:Y:S02]  /*5730*/  F2I.S64.TRUNC R4, R4 ;  /* 0x0000000400047311 */ /* 0x000e24000020d900 */
[----:B0-----:R-:W-:-:S05]  /*5740*/  IMAD.MOV.U32 R7, RZ, RZ, R4 ;  /* 0x000000ffff077224 */ /* 0x001fca00078e0004 */
[----:B------:R3:W-:Y:S01]  /*5750*/  STG.E.U8 desc[UR36][R2.64], R7 ;  /* 0x0000000702007986 */ /* 0x0007e2000c101124 */
[----:B------:R-:W-:Y:S05]  /*5760*/  BRA `(.L_x_5614) ;  /* 0x0000000c00287947 */ /* 0x000fea0003800000 */
.L_x_5611:
        /* <DEDUP_REMOVED lines=9> */
.L_x_5616:
[----:B------:R-:W0:Y:S02]  /*5800*/  F2I.FTZ.TRUNC.NTZ R5, R4 ;  /* 0x0000000400057305 */ /* 0x000e24000021f100 */
[----:B0-----:R2:W-:Y:S01]  /*5810*/  STG.E desc[UR36][R2.64], R5 ;  /* 0x0000000502007986 */ /* 0x0015e2000c101924 */
[----:B------:R-:W-:Y:S05]  /*5820*/  BRA `(.L_x_5614) ;  /* 0x0000000800f87947 */ /* 0x000fea0003800000 */
.L_x_5615:
[----:B------:R-:W0:Y:S02]  /*5830*/  F2I.FTZ.TRUNC.NTZ R5, R4 ;  /* 0x0000000400057305 */ /* 0x000e24000021f100 */
[----:B0-----:R0:W-:Y:S01]  /*5840*/  STG.E.U16 desc[UR36][R2.64], R5 ;  /* 0x0000000502007986 */ /* 0x0011e2000c101524 */
[----:B------:R-:W-:Y:S05]  /*5850*/  BRA `(.L_x_5614) ;  /* 0x0000000800ec7947 */ /* 0x000fea0003800000 */
.L_x_5610:
        /* <DEDUP_REMOVED lines=8> */
.L_x_5618:
[----:B------:R-:W-:-:S05]  /*58e0*/  F2FP.F16.F32.PACK_AB R4, RZ, R4 ;  /* 0x00000004ff04723e */ /* 0x000fca00000000ff */
[----:B------:R0:W-:Y:S01]  /*58f0*/  STG.E.U16 desc[UR36][R2.64], R4 ;  /* 0x0000000402007986 */ /* 0x0001e2000c101524 */
[----:B------:R-:W-:Y:S05]  /*5900*/  BRA `(.L_x_5614) ;  /* 0x0000000800c07947 */ /* 0x000fea0003800000 */
.L_x_5617:
        /* <DEDUP_REMOVED lines=9> */
.L_x_5620:
[----:B------:R-:W-:-:S04]  /*59a0*/  F2FP.F16.F32.PACK_AB R5, RZ, R4 ;  /* 0x00000004ff05723e */ /* 0x000fc800000000ff */
[----:B------:R-:W-:-:S05]  /*59b0*/  PRMT R5, R5, 0x5410, RZ ;  /* 0x0000541005057816 */ /* 0x000fca00000000ff */
[----:B------:R0:W-:Y:S01]  /*59c0*/  STG.E desc[UR36][R2.64], R5 ;  /* 0x0000000502007986 */ /* 0x0001e2000c101924 */
[----:B------:R-:W-:Y:S05]  /*59d0*/  BRA `(.L_x_5614) ;  /* 0x00000008008c7947 */ /* 0x000fea0003800000 */
.L_x_5619:
[----:B------:R-:W-:-:S06]  /*59e0*/  FMUL.FTZ R4, R4, 1 ;  /* 0x3f80000004047820 */ /* 0x000fcc0000410000 */
[----:B------:R-:W0:Y:S02]  /*59f0*/  F2F.F64.F32 R4, R4 ;  /* 0x0000000400047310 */ /* 0x000e240000201800 */
[----:B0-----:R0:W-:Y:S01]  /*5a00*/  STG.E.64 desc[UR36][R2.64], R4 ;  /* 0x0000000402007986 */ /* 0x0011e2000c101b24 */
[----:B------:R-:W-:Y:S05]  /*5a10*/  BRA `(.L_x_5614) ;  /* 0x00000008007c7947 */ /* 0x000fea0003800000 */
.L_x_5609:
        /* <DEDUP_REMOVED lines=13> */
.L_x_5624:
        /* <DEDUP_REMOVED lines=16> */
.L_x_5627:
[----:B------:R-:W-:-:S04]  /*5bf0*/  SHF.R.U32.HI R4, RZ, 0x18, R4 ;  /* 0x00000018ff047819 */ /* 0x000fc80000011604 */
[----:B------:R-:W-:-:S04]  /*5c00*/  LOP3.LUT R4, R5, 0x80, R4, 0xf8, !PT ;  /* 0x0000008005047812 */ /* 0x000fc800078ef804 */
[----:B------:R-:W-:-:S07]  /*5c10*/  PRMT R0, R4, 0x7610, R0 ;  /* 0x0000761004007816 */ /* 0x000fce0000000000 */
.L_x_5626:
[----:B------:R-:W-:Y:S05]  /*5c20*/  BSYNC.RECONVERGENT B0 ;  /* 0x0000000000007941 */ /* 0x000fea0003800200 */
.L_x_5625:
[----:B------:R0:W-:Y:S01]  /*5c30*/  STG.E.U8 desc[UR36][R2.64], R0 ;  /* 0x0000000002007986 */ /* 0x0001e2000c101124 */
[----:B------:R-:W-:Y:S05]  /*5c40*/  BRA `(.L_x_5614) ;  /* 0x0000000400f07947 */ /* 0x000fea0003800000 */
.L_x_5623:
        /* <DEDUP_REMOVED lines=16> */
.L_x_5630:
[----:B------:R-:W-:-:S04]  /*5d50*/  SHF.R.U32.HI R4, RZ, 0x18, R4 ;  /* 0x00000018ff047819 */ /* 0x000fc80000011604 */
[----:B------:R-:W-:-:S04]  /*5d60*/  LOP3.LUT R5, R5, 0x80, R4, 0xf8, !PT ;  /* 0x0000008005057812 */ /* 0x000fc800078ef804 */
[----:B------:R-:W-:-:S07]  /*5d70*/  PRMT R0, R5, 0x7610, R0 ;  /* 0x0000761005007816 */ /* 0x000fce0000000000 */
.L_x_5629:
[----:B------:R-:W-:Y:S05]  /*5d80*/  BSYNC.RECONVERGENT B0 ;  /* 0x0000000000007941 */ /* 0x000fea0003800200 */
.L_x_5628:
[----:B------:R0:W-:Y:S01]  /*5d90*/  STG.E.U8 desc[UR36][R2.64], R0 ;  /* 0x0000000002007986 */ /* 0x0001e2000c101124 */
[----:B------:R-:W-:Y:S05]  /*5da0*/  BRA `(.L_x_5614) ;  /* 0x0000000400987947 */ /* 0x000fea0003800000 */
.L_x_5622:
        /* <DEDUP_REMOVED lines=21> */
.L_x_5632:
[----:B------:R-:W0:Y:S02]  /*5f00*/  F2I.U64.TRUNC R4, R4 ;  /* 0x0000000400047311 */ /* 0x000e24000020d800 */
[----:B0-----:R0:W-:Y:S01]  /*5f10*/  STG.E.64 desc[UR36][R2.64], R4 ;  /* 0x0000000402007986 */ /* 0x0011e2000c101b24 */
[----:B------:R-:W-:Y:S05]  /*5f20*/  BRA `(.L_x_5614) ;  /* 0x0000000400387947 */ /* 0x000fea0003800000 */
.L_x_5631:
[----:B------:R-:W0:Y:S02]  /*5f30*/  F2I.FTZ.U32.TRUNC.NTZ R5, R4 ;  /* 0x0000000400057305 */ /* 0x000e24000021f000 */
[----:B0-----:R0:W-:Y:S01]  /*5f40*/  STG.E desc[UR36][R2.64], R5 ;  /* 0x0000000502007986 */ /* 0x0011e2000c101924 */
[----:B------:R-:W-:Y:S05]  /*5f50*/  BRA `(.L_x_5614) ;  /* 0x00000004002c7947 */ /* 0x000fea0003800000 */
.L_x_5621:
        /* <DEDUP_REMOVED lines=10> */
.L_x_5634:
[----:B------:R-:W-:Y:S01]  /*6000*/  FMUL.FTZ R4, R4, 1 ;  /* 0x3f80000004047820 */ /* 0x000fe20000410000 */
[----:B------:R-:W-:-:S05]  /*6010*/  CS2R R6, SRZ ;  /* 0x0000000000067805 */ /* 0x000fca000001ff00 */
[----:B------:R-:W0:Y:S02]  /*6020*/  F2F.F64.F32 R4, R4 ;  /* 0x0000000400047310 */ /* 0x000e240000201800 */
[----:B0-----:R0:W-:Y:S01]  /*6030*/  STG.E.128 desc[UR36][R2.64], R4 ;  /* 0x0000000402007986 */ /* 0x0011e2000c101d24 */
[----:B------:R-:W-:Y:S05]  /*6040*/  BRA `(.L_x_5614) ;  /* 0x0000000000f07947 */ /* 0x000fea0003800000 */
.L_x_5633:
[----:B------:R-:W-:-:S09]  /*6050*/  UISETP.NE.AND UP0, UPT, UR4, 0xf, UPT ;  /* 0x0000000f0400788c */ /* 0x000fd2000bf05270 */
[----:B------:R-:W-:Y:S05]  /*6060*/  BRA.U !UP0, `(.L_x_5635) ;  /* 0x0000000108e07547 */ /* 0x000fea000b800000 */
[----:B------:R-:W-:-:S09]  /*6070*/  UISETP.NE.AND UP0, UPT, UR4, 0x17, UPT ;  /* 0x000000170400788c */ /* 0x000fd2000bf05270 */
[----:B------:R-:W-:Y:S05]  /*6080*/  BRA.U !UP0, `(.L_x_5636) ;  /* 0x00000001088c7547 */ /* 0x000fea000b800000 */
[----:B------:R-:W-:-:S09]  /*6090*/  UISETP.NE.AND UP0, UPT, UR4, 0x18, UPT ;  /* 0x000000180400788c */ /* 0x000fd2000bf05270 */
[----:B------:R-:W-:Y:S05]  /*60a0*/  BRA.U !UP0, `(.L_x_5637) ;  /* 0x0000000108447547 */ /* 0x000fea000b800000 */
.L_x_5613:
        /* <DEDUP_REMOVED lines=16> */
.L_x_5638:
[----:B------:R-:W-:Y:S05]  /*61b0*/  BRA `(.L_x_5614) ;  /* 0x0000000000947947 */ /* 0x000fea0003800000 */
.L_x_5637:
        /* <DEDUP_REMOVED lines=12> */
.L_x_5640:
[----:B------:R-:W-:Y:S05]  /*6280*/  BSYNC.RECONVERGENT B0 ;  /* 0x0000000000007941 */ /* 0x000fea0003800200 */
.L_x_5639:
[----:B------:R-:W-:-:S05]  /*6290*/  LOP3.LUT R5, R0, 0x80, R7, 0xf8, !PT ;  /* 0x0000008000057812 */ /* 0x000fca00078ef807 */
[----:B------:R0:W-:Y:S01]  /*62a0*/  STG.E.U8 desc[UR36][R2.64], R5 ;  /* 0x0000000502007986 */ /* 0x0001e2000c101124 */
[----:B------:R-:W-:Y:S05]  /*62b0*/  BRA `(.L_x_5614) ;  /* 0x0000000000547947 */ /* 0x000fea0003800000 */
.L_x_5636:
        /* <DEDUP_REMOVED lines=11> */
.L_x_5642:
[----:B------:R-:W-:Y:S01]  /*6370*/  HFMA2 R0, -RZ, RZ, 0, 7.569789886474609375e-06 ;  /* 0x0000007fff007431 */ /* 0x000fe200000001ff */
[----:B------:R-:W-:-:S04]  /*6380*/  ISETP.GT.U32.AND P0, PT, R6, 0x7f800000, PT ;  /* 0x7f8000000600780c */ /* 0x000fc80003f04070 */
[----:B------:R-:W-:-:S09]  /*6390*/  SEL R0, R0, 0x7c, P0 ;  /* 0x0000007c00007807 */ /* 0x000fd20000000000 */
.L_x_5643:
[----:B------:R-:W-:Y:S05]  /*63a0*/  BSYNC.RECONVERGENT B0 ;  /* 0x0000000000007941 */ /* 0x000fea0003800200 */
.L_x_5641:
[----:B------:R-:W-:-:S04]  /*63b0*/  SHF.R.U32.HI R5, RZ, 0x18, R4 ;  /* 0x00000018ff057819 */ /* 0x000fc80000011604 */
[----:B------:R-:W-:-:S05]  /*63c0*/  LOP3.LUT R5, R0, 0x80, R5, 0xf8, !PT ;  /* 0x0000008000057812 */ /* 0x000fca00078ef805 */
[----:B------:R0:W-:Y:S01]  /*63d0*/  STG.E.U8 desc[UR36][R2.64], R5 ;  /* 0x0000000502007986 */ /* 0x0001e2000c101124 */
[----:B------:R-:W-:Y:S05]  /*63e0*/  BRA `(.L_x_5614) ;  /* 0x0000000000087947 */ /* 0x000fea0003800000 */
.L_x_5635:
[----:B------:R-:W-:-:S05]  /*63f0*/  F2FP.BF16.F32.PACK_AB R4, RZ, R4 ;  /* 0x00000004ff04723e */ /* 0x000fca00000010ff */
[----:B------:R0:W-:Y:S02]  /*6400*/  STG.E.U16 desc[UR36][R2.64], R4 ;  /* 0x0000000402007986 */ /* 0x0001e4000c101524 */
.L_x_5614:
[----:B------:R-:W-:-:S07]  /*6410*/  VIADD R17, R17, 0x80 ;  /* 0x0000008011117836 */ /* 0x000fce0000000000 */
.L_x_5579:
[----:B------:R-:W-:Y:S05]  /*6420*/  BSYNC.RECONVERGENT B7 ;  /* 0x0000000000077941 */ /* 0x000fea0003800200 */
.L_x_5578:
[----:B------:R-:W5:Y:S01]  /*6430*/  LDCU UR4, c[0x0][0x380] ;  /* 0x00007000ff0477ac */ /* 0x000f620008000800 */
[----:B------:R-:W-:Y:S01]  /*6440*/  BSSY.RECONVERGENT B7, `(.L_x_5644) ;  /* 0x0000319000077945 */ /* 0x000fe20003800200 */
[----:B-----5:R-:W-:-:S13]  /*6450*/  ISETP.GE.AND P0, PT, R17, UR4, PT ;  /* 0x0000000411007c0c */ /* 0x020fda000bf06270 */
[----:B------:R-:W-:Y:S05]  /*6460*/  @P0 BRA `(.L_x_5645) ;  /* 0x0000003000580947 */ /* 0x000fea0003800000 */
[----:B------:R-:W5:Y:S01]  /*6470*/  LDCU UR4, c[0x0][0x388] ;  /* 0x00007100ff0477ac */ /* 0x000f620008000800 */
[----:B0--34-:R-:W-:Y:S01]  /*6480*/  MOV R0, RZ ;  /* 0x000000ff00007202 */ /* 0x019fe20000000f00 */
[----:B------:R-:W-:Y:S01]  /*6490*/  IMAD.MOV.U32 R16, RZ, RZ, RZ ;  /* 0x000000ffff107224 */ /* 0x000fe200078e00ff */
[----:B-----5:R-:W-:-:S09]  /*64a0*/  UISETP.NE.AND UP0, UPT, UR4, URZ, UPT ;  /* 0x000000ff0400728c */ /* 0x020fd2000bf05270 */
[----:B------:R-:W-:Y:S05]  /*64b0*/  BRA.U !UP0, `(.L_x_5646) ;  /* 0x0000001108a87547 */ /* 0x000fea000b800000 */
[----:B------:R-:W1:Y:S01]  /*64c0*/  LDCU.64 UR4, c[0x0][0x390] ;  /* 0x00007200ff0477ac */ /* 0x000e620008000a00 */
[----:B------:R-:W-:Y:S01]  /*64d0*/  HFMA2 R16, -RZ, RZ, 0, 0 ;  /* 0x00000000ff107431 */ /* 0x000fe200000001ff */
[----:B------:R-:W0:Y:S01]  /*64e0*/  LDCU UR6, c[0x0][0x38c] ;  /* 0x00007180ff0677ac */ /* 0x000e220008000800 */
[----:B------:R-:W3:Y:S01]  /*64f0*/  LDCU.64 UR8, c[0x0][0x4b8] ;  /* 0x00009700ff0877ac */ /* 0x000ee20008000a00 */
[----:B------:R-:W-:Y:S02]  /*6500*/  UISETP.NE.AND UP0, UPT, UR40, URZ, UPT ;  /* 0x000000ff2800728c */ /* 0x000fe4000bf05270 */
[----:B-12---:R-:W-:-:S05]  /*6510*/  IMAD.HI.U32 R2, R17, UR4, R16 ;  /* 0x0000000411027c27 */ /* 0x006fca000f8e0010 */
[----:B------:R-:W-:-:S05]  /*6520*/  SHF.R.U32.HI R3, RZ, UR5, R2 ;  /* 0x00000005ff037c19 */ /* 0x000fca0008011602 */
[----:B------:R-:W-:-:S04]  /*6530*/  IMAD.MOV R0, RZ, RZ, -R3 ;  /* 0x000000ffff007224 */ /* 0x000fc800078e0a03 */
[----:B0-----:R-:W-:-:S04]  /*6540*/  IMAD R0, R0, UR6, R17 ;  /* 0x0000000600007c24 */ /* 0x001fc8000f8e0211 */
[C---:B---3--:R-:W-:Y:S02]  /*6550*/  IMAD R16, R0.reuse, UR8, RZ ;  /* 0x0000000800107c24 */ /* 0x048fe4000f8e02ff */
        /* <DEDUP_REMOVED lines=288> */
.L_x_5646:
[----:B------:R-:W1:Y:S01]  /*7760*/  LDCU.64 UR6, c[0x0][0x588] ;  /* 0x0000b100ff0677ac */ /* 0x000e620008000a00 */
[----:B------:R-:W-:Y:S01]  /*7770*/  BSSY.RECONVERGENT B6, `(.L_x_5647) ;  /* 0x00000e5000067945 */ /* 0x000fe20003800200 */
[----:B------:R-:W-:-:S04]  /*7780*/  UPRMT UR4, UR41, 0x9910, URZ ;  /* 0x0000991029047896 */ /* 0x000fc800080000ff */
[----:B------:R-:W-:Y:S01]  /*7790*/  UISETP.GT.AND UP0, UPT, UR4, 0x9, UPT ;  /* 0x000000090400788c */ /* 0x000fe2000bf04270 */
[----:B-12---:R-:W-:-:S04]  /*77a0*/  IADD3 R2, P0, PT, R0, UR6, RZ ;  /* 0x0000000600027c10 */ /* 0x006fc8000ff1e0ff */
        /* <DEDUP_REMOVED lines=11> */
[----:B--2---:R0:W1:Y:S01]  /*7860*/  I2F.S16 R4, R2 ;  /* 0x0000000200047306 */ /* 0x0040620000101400 */
[----:B------:R-:W-:Y:S05]  /*7870*/  BRA `(.L_x_5653) ;  /* 0x0000000c00507947 */ /* 0x000fea0003800000 */
.L_x_5651:
[----:B------:R-:W2:Y:S02]  /*7880*/  LDG.E.U8 R2, desc[UR36][R2.64] ;  /* 0x0000002402027981 */ /* 0x000ea4000c1e1100 */
[----:B--2---:R-:W-:Y:S01]  /*7890*/  I2FP.F32.U32 R4, R2 ;  /* 0x0000000200047245 */ /* 0x004fe20000201000 */
[----:B------:R-:W-:Y:S06]  /*78a0*/  BRA `(.L_x_5653) ;  /* 0x0000000c00447947 */ /* 0x000fec0003800000 */
.L_x_5650:
        /* <DEDUP_REMOVED lines=9> */
.L_x_5655:
[----:B------:R-:W2:Y:S02]  /*7940*/  LDG.E R2, desc[UR36][R2.64] ;  /* 0x0000002402027981 */ /* 0x000ea4000c1e1900 */
[----:B--2---:R-:W-:Y:S01]  /*7950*/  I2FP.F32.S32 R4, R2 ;  /* 0x0000000200047245 */ /* 0x004fe20000201400 */
[----:B------:R-:W-:Y:S06]  /*7960*/  BRA `(.L_x_5653) ;  /* 0x0000000c00147947 */ /* 0x000fec0003800000 */
.L_x_5654:
[----:B------:R-:W2:Y:S02]  /*7970*/  LDG.E.U16 R2, desc[UR36][R2.64] ;  /* 0x0000002402027981 */ /* 0x000ea4000c1e1500 */
[----:B--2---:R2:W3:Y:S01]  /*7980*/  I2F.S16 R4, R2 ;  /* 0x0000000200047306 */ /* 0x0044e20000101400 */
[----:B------:R-:W-:Y:S05]  /*7990*/  BRA `(.L_x_5653) ;  /* 0x0000000c00087947 */ /* 0x000fea0003800000 */
.L_x_5649:
        /* <DEDUP_REMOVED lines=8> */
.L_x_5657:
[----:B------:R-:W2:Y:S02]  /*7a20*/  LDG.E.U16 R2, desc[UR36][R2.64] ;  /* 0x0000002402027981 */ /* 0x000ea4000c1e1500 */
[----:B--2---:R-:W-:Y:S01]  /*7a30*/  HADD2.F32 R4, -RZ, R2.H0_H0 ;  /* 0x20000002ff047230 */ /* 0x004fe20000004100 */
[----:B------:R-:W-:Y:S06]  /*7a40*/  BRA `(.L_x_5653) ;  /* 0x0000000800dc7947 */ /* 0x000fec0003800000 */
.L_x_5656:
        /* <DEDUP_REMOVED lines=8> */
.L_x_5659:
[----:B------:R-:W2:Y:S02]  /*7ad0*/  LDG.E.U16 R2, desc[UR36][R2.64] ;  /* 0x0000002402027981 */ /* 0x000ea4000c1e1500 */
[----:B--2---:R-:W-:Y:S01]  /*7ae0*/  HADD2.F32 R4, -RZ, R2.H0_H0 ;  /* 0x20000002ff047230 */ /* 0x004fe20000004100 */
[----:B------:R-:W-:Y:S06]  /*7af0*/  BRA `(.L_x_5653) ;  /* 0x0000000800b07947 */ /* 0x000fec0003800000 */
.L_x_5658:
        /* <DEDUP_REMOVED lines=11> */
.L_x_5648:
        /* <DEDUP_REMOVED lines=12> */
.L_x_5662:
        /* <DEDUP_REMOVED lines=11> */
.L_x_5661:
        /* <DEDUP_REMOVED lines=23> */
[----:B------:R-:W-:Y:S01]  /*7e90*/  LOP3.LUT R4, R5, 0x80000000, R4, 0xf8, !PT ;  /* 0x8000000005047812 */ /* 0x000fe200078ef804 */
[----:B------:R-:W-:Y:S06]  /*7ea0*/  BRA `(.L_x_5653) ;  /* 0x0000000400c47947 */ /* 0x000fec0003800000 */
.L_x_5664:
        /* <DEDUP_REMOVED lines=12> */
.L_x_5663:
[----:B------:R-:W2:Y:S02]  /*7f70*/  LDG.E.U16 R2, desc[UR36][R2.64] ;  /* 0x0000002402027981 */ /* 0x000ea4000c1e1500 */
[----:B--2---:R-:W-:Y:S01]  /*7f80*/  SHF.L.U32 R4, R2, 0x10, RZ ;  /* 0x0000001002047819 */ /* 0x004fe200000006ff */
[----:B------:R-:W-:Y:S06]  /*7f90*/  BRA `(.L_x_5653) ;  /* 0x0000000400887947 */ /* 0x000fec0003800000 */
.L_x_5660:
        /* <DEDUP_REMOVED lines=11> */
.L_x_5667:
        /* <DEDUP_REMOVED lines=20> */
.L_x_5669:
[----:B------:R-:W-:Y:S05]  /*8190*/  BSYNC.RECONVERGENT B0 ;  /* 0x0000000000007941 */ /* 0x000fea0003800200 */
.L_x_5668:
[----:B------:R-:W-:Y:S01]  /*81a0*/  IMAD.SHL.U32 R0, R0, 0x100000, RZ ;  /* 0x0010000000007824 */ /* 0x000fe200078e00ff */
[----:B------:R-:W-:-:S04]  /*81b0*/  LEA R2, R2, 0x3b800000, 0x17 ;  /* 0x3b80000002027811 */ /* 0x000fc800078eb8ff */
[----:B------:R-:W-:Y:S01]  /*81c0*/  LOP3.LUT R4, R2, R0, R7, 0xfe, !PT ;  /* 0x0000000002047212 */ /* 0x000fe200078efe07 */
[----:B------:R-:W-:Y:S06]  /*81d0*/  BRA `(.L_x_5653) ;  /* 0x0000000000f87947 */ /* 0x000fec0003800000 */
.L_x_5666:
        /* <DEDUP_REMOVED lines=20> */
.L_x_5671:
[----:B------:R-:W-:Y:S05]  /*8320*/  BSYNC.RECONVERGENT B0 ;  /* 0x0000000000007941 */ /* 0x000fea0003800200 */
.L_x_5670:
[----:B------:R-:W-:Y:S02]  /*8330*/  SHF.L.U32 R0, R0, 0x15, RZ ;  /* 0x0000001500007819 */ /* 0x000fe400000006ff */
[----:B------:R-:W-:-:S04]  /*8340*/  LEA R2, R2, 0x37800000, 0x17 ;  /* 0x3780000002027811 */ /* 0x000fc800078eb8ff */
[----:B------:R-:W-:Y:S01]  /*8350*/  LOP3.LUT R4, R2, R0, R7, 0xfe, !PT ;  /* 0x0000000002047212 */ /* 0x000fe200078efe07 */
[----:B------:R-:W-:Y:S06]  /*8360*/  BRA `(.L_x_5653) ;  /* 0x0000000000947947 */ /* 0x000fec0003800000 */
.L_x_5665:
        /* <DEDUP_REMOVED lines=14> */
.L_x_5652:
        /* <DEDUP_REMOVED lines=16> */
.L_x_5674:
[----:B------:R-:W-:Y:S01]  /*8550*/  IMAD.MOV.U32 R4, RZ, RZ, RZ ;  /* 0x000000ffff047224 */ /* 0x000fe200078e00ff */
[----:B------:R-:W-:Y:S06]  /*8560*/  BRA `(.L_x_5653) ;  /* 0x0000000000147947 */ /* 0x000fec0003800000 */
.L_x_5673:
[----:B------:R-:W2:Y:S02]  /*8570*/  LDG.E.64 R4, desc[UR36][R2.64] ;  /* 0x0000002402047981 */ /* 0x000ea4000c1e1b00 */
[----:B--2---:R0:W1:Y:S02]  /*8580*/  I2F.U64 R4, R4 ;  /* 0x0000000400047312 */ /* 0x0040640000301000 */
[----:B01----:R-:W-:Y:S05]  /*8590*/  BRA `(.L_x_5653) ;  /* 0x0000000000087947 */ /* 0x003fea0003800000 */
.L_x_5672:
[----:B------:R-:W2:Y:S02]  /*85a0*/  LDG.E R2, desc[UR36][R2.64] ;  /* 0x0000002402027981 */ /* 0x000ea4000c1e1900 */
[----:B--2---:R-:W-:-:S07]  /*85b0*/  I2FP.F32.U32 R4, R2 ;  /* 0x0000000200047245 */ /* 0x004fce0000201000 */
.L_x_5653:
[----:B------:R-:W-:Y:S05]  /*85c0*/  BSYNC.RECONVERGENT B6 ;  /* 0x0000000000067941 */ /* 0x000fea0003800200 */
.L_x_5647:
[----:B-1-3-5:R-:W-:Y:S01]  /*85d0*/  FMUL.FTZ R0, R4, 1.4426950216293334961 ;  /* 0x3fb8aa3b04007820 */ /* 0x02afe20000410000 */
[----:B------:R-:W-:Y:S01]  /*85e0*/  IMAD.MOV.U32 R6, RZ, RZ, 0x3e800000 ;  /* 0x3e800000ff067424 */ /* 0x000fe200078e00ff */
[----:B------:R-:W1:Y:S01]  /*85f0*/  LDCU.64 UR6, c[0x0][0x580] ;  /* 0x0000b000ff0677ac */ /* 0x000e620008000a00 */
[----:B------:R-:W-:Y:S01]  /*8600*/  IMAD.MOV.U32 R8, RZ, RZ, 0x3d39bf78 ;  /* 0x3d39bf78ff087424 */ /* 0x000fe200078e00ff */
[----:B------:R-:W0:Y:S01]  /*8610*/  MUFU.EX2 R7, R0 ;  /* 0x0000000000077308 */ /* 0x000e220000000800 */
[----:B------:R-:W-:-:S04]  /*8620*/  UPRMT UR4, UR42, 0x9910, URZ ;  /* 0x000099102a047896 */ /* 0x000fc800080000ff */
[----:B------:R-:W-:Y:S01]  /*8630*/  UISETP.GT.AND UP0, UPT, UR4, 0x9, UPT ;  /* 0x000000090400788c */ /* 0x000fe2000bf04270 */
[C---:B0-2-4-:R-:W-:Y:S01]  /*8640*/  FADD.FTZ.RZ R2, R7.reuse, 1 ;  /* 0x3f80000007027421 */ /* 0x055fe2000001c000 */
        /* <DEDUP_REMOVED lines=25> */
[----:B-1----:R-:W-:Y:S02]  /*87e0*/  IADD3 R2, P0, PT, R16, UR6, RZ ;  /* 0x0000000610027c10 */ /* 0x002fe4000ff1e0ff */
        /* <DEDUP_REMOVED lines=15> */
.L_x_5678:
[----:B------:R-:W0:Y:S02]  /*88e0*/  F2I.S64.TRUNC R4, R4 ;  /* 0x0000000400047311 */ /* 0x000e24000020d900 */
[----:B0-----:R-:W-:-:S05]  /*88f0*/  MOV R7, R4 ;  /* 0x0000000400077202 */ /* 0x001fca0000000f00 */
[----:B------:R0:W-:Y:S01]  /*8900*/  STG.E.U8 desc[UR36][R2.64], R7 ;  /* 0x0000000702007986 */ /* 0x0001e2000c101124 */
[----:B------:R-:W-:Y:S05]  /*8910*/  BRA `(.L_x_5680) ;  /* 0x0000000c00287947 */ /* 0x000fea0003800000 */
.L_x_5677:
        /* <DEDUP_REMOVED lines=9> */
.L_x_5682:
[----:B------:R-:W0:Y:S02]  /*89b0*/  F2I.FTZ.TRUNC.NTZ R5, R4 ;  /* 0x0000000400057305 */ /* 0x000e24000021f100 */
[----:B0-----:R0:W-:Y:S01]  /*89c0*/  STG.E desc[UR36][R2.64], R5 ;  /* 0x0000000502007986 */ /* 0x0011e2000c101924 */
[----:B------:R-:W-:Y:S05]  /*89d0*/  BRA `(.L_x_5680) ;  /* 0x0000000800f87947 */ /* 0x000fea0003800000 */
.L_x_5681:
[----:B------:R-:W0:Y:S02]  /*89e0*/  F2I.FTZ.TRUNC.NTZ R5, R4 ;  /* 0x0000000400057305 */ /* 0x000e24000021f100 */
[----:B0-----:R0:W-:Y:S01]  /*89f0*/  STG.E.U16 desc[UR36][R2.64], R5 ;  /* 0x0000000502007986 */ /* 0x0011e2000c101524 */
[----:B------:R-:W-:Y:S05]  /*8a00*/  BRA `(.L_x_5680) ;  /* 0x0000000800ec7947 */ /* 0x000fea0003800000 */
.L_x_5676:
        /* <DEDUP_REMOVED lines=8> */
.L_x_5684:
[----:B------:R-:W-:-:S05]  /*8a90*/  F2FP.F16.F32.PACK_AB R4, RZ, R4 ;  /* 0x00000004ff04723e */ /* 0x000fca00000000ff */
[----:B------:R0:W-:Y:S01]  /*8aa0*/  STG.E.U16 desc[UR36][R2.64], R4 ;  /* 0x0000000402007986 */ /* 0x0001e2000c101524 */
[----:B------:R-:W-:Y:S05]  /*8ab0*/  BRA `(.L_x_5680) ;  /* 0x0000000800c07947 */ /* 0x000fea0003800000 */
.L_x_5683:
        /* <DEDUP_REMOVED lines=9> */
.L_x_5686:
[----:B------:R-:W-:-:S04]  /*8b50*/  F2FP.F16.F32.PACK_AB R5, RZ, R4 ;  /* 0x00000004ff05723e */ /* 0x000fc800000000ff */
[----:B------:R-:W-:-:S05]  /*8b60*/  PRMT R5, R5, 0x5410, RZ ;  /* 0x0000541005057816 */ /* 0x000fca00000000ff */
[----:B------:R0:W-:Y:S01]  /*8b70*/  STG.E desc[UR36][R2.64], R5 ;  /* 0x0000000502007986 */ /* 0x0001e2000c101924 */
[----:B------:R-:W-:Y:S05]  /*8b80*/  BRA `(.L_x_5680) ;  /* 0x00000008008c7947 */ /* 0x000fea0003800000 */
.L_x_5685:
[----:B------:R-:W-:-:S06]  /*8b90*/  FMUL.FTZ R4, R4, 1 ;  /* 0x3f80000004047820 */ /* 0x000fcc0000410000 */
[----:B------:R-:W0:Y:S02]  /*8ba0*/  F2F.F64.F32 R4, R4 ;  /* 0x0000000400047310 */ /* 0x000e240000201800 */
[----:B0-----:R0:W-:Y:S01]  /*8bb0*/  STG.E.64 desc[UR36][R2.64], R4 ;  /* 0x0000000402007986 */ /* 0x0011e2000c101b24 */
[----:B------:R-:W-:Y:S05]  /*8bc0*/  BRA `(.L_x_5680) ;  /* 0x00000008007c7947 */ /* 0x000fea0003800000 */
.L_x_5675:
        /* <DEDUP_REMOVED lines=13> */
.L_x_5690:
        /* <DEDUP_REMOVED lines=16> */
.L_x_5693:
[----:B------:R-:W-:-:S04]  /*8da0*/  SHF.R.U32.HI R4, RZ, 0x18, R4 ;  /* 0x00000018ff047819 */ /* 0x000fc80000011604 */
[----:B------:R-:W-:-:S04]  /*8db0*/  LOP3.LUT R4, R5, 0x80, R4, 0xf8, !PT ;  /* 0x0000008005047812 */ /* 0x000fc800078ef804 */
[----:B------:R-:W-:-:S07]  /*8dc0*/  PRMT R0, R4, 0x7610, R0 ;  /* 0x0000761004007816 */ /* 0x000fce0000000000 */
.L_x_5692:
[----:B------:R-:W-:Y:S05]  /*8dd0*/  BSYNC.RECONVERGENT B0 ;  /* 0x0000000000007941 */ /* 0x000fea0003800200 */
.L_x_5691:
[----:B------:R0:W-:Y:S01]  /*8de0*/  STG.E.U8 desc[UR36][R2.64], R0 ;  /* 0x0000000002007986 */ /* 0x0001e2000c101124 */
[----:B------:R-:W-:Y:S05]  /*8df0*/  BRA `(.L_x_5680) ;  /* 0x0000000400f07947 */ /* 0x000fea0003800000 */
.L_x_5689:
        /* <DEDUP_REMOVED lines=16> */
.L_x_5696:
[----:B------:R-:W-:-:S04]  /*8f00*/  SHF.R.U32.HI R4, RZ, 0x18, R4 ;  /* 0x00000018ff047819 */ /* 0x000fc80000011604 */
[----:B------:R-:W-:-:S04]  /*8f10*/  LOP3.LUT R5, R5, 0x80, R4, 0xf8, !PT ;  /* 0x0000008005057812 */ /* 0x000fc800078ef804 */
[----:B------:R-:W-:-:S07]  /*8f20*/  PRMT R0, R5, 0x7610, R0 ;  /* 0x0000761005007816 */ /* 0x000fce0000000000 */
.L_x_5695:
[----:B------:R-:W-:Y:S05]  /*8f30*/  BSYNC.RECONVERGENT B0 ;  /* 0x0000000000007941 */ /* 0x000fea0003800200 */
.L_x_5694:
[----:B------:R0:W-:Y:S01]  /*8f40*/  STG.E.U8 desc[UR36][R2.64], R0 ;  /* 0x0000000002007986 */ /* 0x0001e2000c101124 */
[----:B------:R-:W-:Y:S05]  /*8f50*/  BRA `(.L_x_5680) ;  /* 0x0000000400987947 */ /* 0x000fea0003800000 */
.L_x_5688:
        /* <DEDUP_REMOVED lines=21> */
.L_x_5698:
[----:B------:R-:W0:Y:S02]  /*90b0*/  F2I.U64.TRUNC R4, R4 ;  /* 0x0000000400047311 */ /* 0x000e24000020d800 */
[----:B0-----:R0:W-:Y:S01]  /*90c0*/  STG.E.64 desc[UR36][R2.64], R4 ;  /* 0x0000000402007986 */ /* 0x0011e2000c101b24 */
[----:B------:R-:W-:Y:S05]  /*90d0*/  BRA `(.L_x_5680) ;  /* 0x0000000400387947 */ /* 0x000fea0003800000 */
.L_x_5697:
[----:B------:R-:W0:Y:S02]  /*90e0*/  F2I.FTZ.U32.TRUNC.NTZ R5, R4 ;  /* 0x0000000400057305 */ /* 0x000e24000021f000 */
[----:B0-----:R0:W-:Y:S01]  /*90f0*/  STG.E desc[UR36][R2.64], R5 ;  /* 0x0000000502007986 */ /* 0x0011e2000c101924 */
[----:B------:R-:W-:Y:S05]  /*9100*/  BRA `(.L_x_5680) ;  /* 0x00000004002c7947 */ /* 0x000fea0003800000 */
.L_x_5687:
        /* <DEDUP_REMOVED lines=10> */
.L_x_5700:
[----:B------:R-:W-:Y:S01]  /*91b0*/  FMUL.FTZ R4, R4, 1 ;  /* 0x3f80000004047820 */ /* 0x000fe20000410000 */
[----:B------:R-:W-:-:S05]  /*91c0*/  CS2R R6, SRZ ;  /* 0x0000000000067805 */ /* 0x000fca000001ff00 */
[----:B------:R-:W0:Y:S02]  /*91d0*/  F2F.F64.F32 R4, R4 ;  /* 0x0000000400047310 */ /* 0x000e240000201800 */
[----:B0-----:R4:W-:Y:S01]  /*91e0*/  STG.E.128 desc[UR36][R2.64], R4 ;  /* 0x0000000402007986 */ /* 0x0019e2000c101d24 */
[----:B------:R-:W-:Y:S05]  /*91f0*/  BRA `(.L_x_5680) ;  /* 0x0000000000f07947 */ /* 0x000fea0003800000 */
.L_x_5699:
[----:B------:R-:W-:-:S09]  /*9200*/  UISETP.NE.AND UP0, UPT, UR4, 0xf, UPT ;  /* 0x0000000f0400788c */ /* 0x000fd2000bf05270 */
[----:B------:R-:W-:Y:S05]  /*9210*/  BRA.U !UP0, `(.L_x_5701) ;  /* 0x0000000108e07547 */ /* 0x000fea000b800000 */
[----:B------:R-:W-:-:S09]  /*9220*/  UISETP.NE.AND UP0, UPT, UR4, 0x17, UPT ;  /* 0x000000170400788c */ /* 0x000fd2000bf05270 */
[----:B------:R-:W-:Y:S05]  /*9230*/  BRA.U !UP0, `(.L_x_5702) ;  /* 0x00000001088c7547 */ /* 0x000fea000b800000 */
[----:B------:R-:W-:-:S09]  /*9240*/  UISETP.NE.AND UP0, UPT, UR4, 0x18, UPT ;  /* 0x000000180400788c */ /* 0x000fd2000bf05270 */
[----:B------:R-:W-:Y:S05]  /*9250*/  BRA.U !UP0, `(.L_x_5703) ;  /* 0x0000000108447547 */ /* 0x000fea000b800000 */
.L_x_5679:
        /* <DEDUP_REMOVED lines=16> */
.L_x_5704:
[----:B------:R-:W-:Y:S05]  /*9360*/  BRA `(.L_x_5680) ;  /* 0x0000000000947947 */ /* 0x000fea0003800000 */
.L_x_5703:
        /* <DEDUP_REMOVED lines=12> */
.L_x_5706:
[----:B------:R-:W-:Y:S05]  /*9430*/  BSYNC.RECONVERGENT B0 ;  /* 0x0000000000007941 */ /* 0x000fea0003800200 */
.L_x_5705:
[----:B------:R-:W-:-:S05]  /*9440*/  LOP3.LUT R5, R0, 0x80, R7, 0xf8, !PT ;  /* 0x0000008000057812 */ /* 0x000fca00078ef807 */
[----:B------:R2:W-:Y:S01]  /*9450*/  STG.E.U8 desc[UR36][R2.64], R5 ;  /* 0x0000000502007986 */ /* 0x0005e2000c101124 */
[----:B------:R-:W-:Y:S05]  /*9460*/  BRA `(.L_x_5680) ;  /* 0x0000000000547947 */ /* 0x000fea0003800000 */
.L_x_5702:
        /* <DEDUP_REMOVED lines=11> */
.L_x_5708:
[----:B------:R-:W-:Y:S01]  /*9520*/  HFMA2 R0, -RZ, RZ, 0, 7.569789886474609375e-06 ;  /* 0x0000007fff007431 */ /* 0x000fe200000001ff */
[----:B------:R-:W-:-:S04]  /*9530*/  ISETP.GT.U32.AND P0, PT, R6, 0x7f800000, PT ;  /* 0x7f8000000600780c */ /* 0x000fc80003f04070 */
[----:B------:R-:W-:-:S09]  /*9540*/  SEL R0, R0, 0x7c, P0 ;  /* 0x0000007c00007807 */ /* 0x000fd20000000000 */
.L_x_5709:
[----:B------:R-:W-:Y:S05]  /*9550*/  BSYNC.RECONVERGENT B0 ;  /* 0x0000000000007941 */ /* 0x000fea0003800200 */
.L_x_5707:
[----:B------:R-:W-:-:S04]  /*9560*/  SHF.R.U32.HI R5, RZ, 0x18, R4 ;  /* 0x00000018ff057819 */ /* 0x000fc80000011604 */
[----:B------:R-:W-:-:S05]  /*9570*/  LOP3.LUT R5, R0, 0x80, R5, 0xf8, !PT ;  /* 0x0000008000057812 */ /* 0x000fca00078ef805 */
[----:B------:R1:W-:Y:S01]  /*9580*/  STG.E.U8 desc[UR36][R2.64], R5 ;  /* 0x0000000502007986 */ /* 0x0003e2000c101124 */
[----:B------:R-:W-:Y:S05]  /*9590*/  BRA `(.L_x_5680) ;  /* 0x0000000000087947 */ /* 0x000fea0003800000 */
.L_x_5701:
[----:B------:R-:W-:-:S05]  /*95a0*/  F2FP.BF16.F32.PACK_AB R4, RZ, R4 ;  /* 0x00000004ff04723e */ /* 0x000fca00000010ff */
[----:B------:R0:W-:Y:S02]  /*95b0*/  STG.E.U16 desc[UR36][R2.64], R4 ;  /* 0x0000000402007986 */ /* 0x0001e4000c101524 */
.L_x_5680:
[----:B------:R-:W-:-:S07]  /*95c0*/  VIADD R17, R17, 0x80 ;  /* 0x0000008011117836 */ /* 0x000fce0000000000 */
.L_x_5645:
[----:B------:R-:W-:Y:S05]  /*95d0*/  BSYNC.RECONVERGENT B7 ;  /* 0x0000000000077941 */ /* 0x000fea0003800200 */
.L_x_5644:
[----:B------:R-:W5:Y:S02]  /*95e0*/  LDCU UR4, c[0x0][0x380] ;  /* 0x00007000ff0477ac */ /* 0x000f640008000800 */
[----:B-----5:R-:W-:-:S13]  /*95f0*/  ISETP.GE.AND P0, PT, R17, UR4, PT ;  /* 0x0000000411007c0c */ /* 0x020fda000bf06270 */
[----:B------:R-:W-:Y:S05]  /*9600*/  @P0 EXIT ;  /* 0x000000000000094d */ /* 0x000fea0003800000 */
        /* <DEDUP_REMOVED lines=303> */
.L_x_5710:
[----:B------:R-:W1:Y:S01]  /*a900*/  LDCU.128 UR8, c[0x0][0x580] ;  /* 0x0000b000ff0877ac */ /* 0x000e620008000c00 */
[----:B------:R-:W-:Y:S01]  /*a910*/  BSSY.RECONVERGENT B6, `(.L_x_5711) ;  /* 0x00000e7000067945 */ /* 0x000fe20003800200 */
[----:B------:R-:W-:-:S04]  /*a920*/  UPRMT UR4, UR41, 0x9910, URZ ;  /* 0x0000991029047896 */ /* 0x000fc800080000ff */
[----:B------:R-:W-:Y:S01]  /*a930*/  UISETP.GT.AND UP0, UPT, UR4, 0x9, UPT ;  /* 0x000000090400788c */ /* 0x000fe2000bf04270 */
[----:B-1----:R-:W-:Y:S02]  /*a940*/  IADD3 R4, P1, PT, R0, UR10, RZ ;  /* 0x0000000a00047c10 */ /* 0x002fe4000ff3e0ff */
[----:B------:R-:W-:-:S03]  /*a950*/  IADD3 R16, P0, PT, R16, UR8, RZ ;  /* 0x0000000810107c10 */ /* 0x000fc6000ff1e0ff */
[----:B--2---:R-:W-:Y:S01]  /*a960*/  IMAD.X R5, RZ, RZ, UR11, P1 ;  /* 0x0000000bff057e24 */ /* 0x004fe200088e06ff */
        /* <DEDUP_REMOVED lines=11> */
[----:B--2---:R-:W2:Y:S01]  /*aa20*/  I2F.S16 R2, R2 ;  /* 0x0000000200027306 */ /* 0x004ea20000101400 */
[----:B------:R-:W-:Y:S05]  /*aa30*/  BRA `(.L_x_5717) ;  /* 0x0000000c00507947 */ /* 0x000fea0003800000 */
.L_x_5715:
[----:B------:R-:W2:Y:S02]  /*aa40*/  LDG.E.U8 R2, desc[UR36][R4.64] ;  /* 0x0000002404027981 */ /* 0x000ea4000c1e1100 */
[----:B--2---:R-:W-:Y:S01]  /*aa50*/  I2FP.F32.U32 R2, R2 ;  /* 0x0000000200027245 */ /* 0x004fe20000201000 */
[----:B------:R-:W-:Y:S06]  /*aa60*/  BRA `(.L_x_5717) ;  /* 0x0000000c00447947 */ /* 0x000fec0003800000 */
.L_x_5714:
[----:B------:R-:W-:-:S09]  /*aa70*/  UISETP.NE.AND UP0, UPT, UR4, 0x2, UPT ;  /* 0x000000020400788c */ /* 0x000fd2000bf05270 */
[----:B------:R-:W-:Y:S05]  /*aa80*/  BRA.U !UP0, `(.L_x_5718) ;  /* 0x0000000108287547 */ /* 0x000fea000b800000 */
[----:B------:R-:W-:-:S09]  /*aa90*/  UISETP.NE.AND UP0, UPT, UR4, 0x3, UPT ;  /* 0x000000030400788c */ /* 0x000fd2000bf05270 */
[----:B------:R-:W-:Y:S05]  /*aaa0*/  BRA.U !UP0, `(.L_x_5719) ;  /* 0x0000000108147547 */ /* 0x000fea000b800000 */
[----:B------:R-:W-:-:S09]  /*aab0*/  UISETP.NE.AND UP0, UPT, UR4, 0x4, UPT ;  /* 0x000000040400788c */ /* 0x000fd2000bf05270 */
[----:B------:R-:W-:Y:S05]  /*aac0*/  BRA.U UP0, `(.L_x_5716) ;  /* 0x0000000900d07547 */ /* 0x000fea000b800000 */
[----:B------:R-:W2:Y:S02]  /*aad0*/  LDG.E.64 R2, desc[UR36][R4.64] ;  /* 0x0000002404027981 */ /* 0x000ea4000c1e1b00 */
[----:B--2---:R3:W4:Y:S02]  /*aae0*/  I2F.S64 R2, R2 ;  /* 0x0000000200027312 */ /* 0x0047240000301400 */
[----:B---34-:R-:W-:Y:S05]  /*aaf0*/  BRA `(.L_x_5717) ;  /* 0x0000000c00207947 */ /* 0x018fea0003800000 */
.L_x_5719:
[----:B------:R-:W2:Y:S02]  /*ab00*/  LDG.E R2, desc[UR36][R4.64] ;  /* 0x0000002404027981 */ /* 0x000ea4000c1e1900 */
[----:B--2---:R-:W-:Y:S01]  /*ab10*/  I2FP.F32.S32 R2, R2 ;  /* 0x0000000200027245 */ /* 0x004fe20000201400 */
[----:B------:R-:W-:Y:S06]  /*ab20*/  BRA `(.L_x_5717) ;  /* 0x0000000c00147947 */ /* 0x000fec0003800000 */
.L_x_5718:
[----:B------:R-:W2:Y:S02]  /*ab30*/  LDG.E.U16 R2, desc[UR36][R4.64] ;  /* 0x0000002404027981 */ /* 0x000ea4000c1e1500 */
[----:B--2---:R-:W3:Y:S01]  /*ab40*/  I2F.S16 R2, R2 ;  /* 0x0000000200027306 */ /* 0x004ee20000101400 */
[----:B------:R-:W-:Y:S05]  /*ab50*/  BRA `(.L_x_5717) ;  /* 0x0000000c00087947 */ /* 0x000fea0003800000 */
.L_x_5713:
        /* <DEDUP_REMOVED lines=8> */
.L_x_5721:
[----:B------:R-:W2:Y:S02]  /*abe0*/  LDG.E.U16 R2, desc[UR36][R4.64] ;  /* 0x0000002404027981 */ /* 0x000ea4000c1e1500 */
[----:B--2---:R-:W-:Y:S01]  /*abf0*/  HADD2.F32 R2, -RZ, R2.H0_H0 ;  /* 0x20000002ff027230 */ /* 0x004fe20000004100 */
[----:B------:R-:W-:Y:S06]  /*ac00*/  BRA `(.L_x_5717) ;  /* 0x0000000800dc7947 */ /* 0x000fec0003800000 */
.L_x_5720:
        /* <DEDUP_REMOVED lines=8> */
.L_x_5723:
[----:B------:R-:W2:Y:S02]  /*ac90*/  LDG.E.U16 R2, desc[UR36][R4.64] ;  /* 0x0000002404027981 */ /* 0x000ea4000c1e1500 */
[----:B--2---:R-:W-:Y:S01]  /*aca0*/  HADD2.F32 R2, -RZ, R2.H0_H0 ;  /* 0x20000002ff027230 */ /* 0x004fe20000004100 */
[----:B------:R-:W-:Y:S06]  /*acb0*/  BRA `(.L_x_5717) ;  /* 0x0000000800b07947 */ /* 0x000fec0003800000 */
.L_x_5722:
        /* <DEDUP_REMOVED lines=11> */
.L_x_5712:
        /* <DEDUP_REMOVED lines=12> */
.L_x_5726:
        /* <DEDUP_REMOVED lines=11> */
.L_x_5725:
        /* <DEDUP_REMOVED lines=25> */
.L_x_5728:
        /* <DEDUP_REMOVED lines=12> */
.L_x_5727:
[----:B------:R-:W2:Y:S02]  /*b130*/  LDG.E.U16 R2, desc[UR36][R4.64] ;  /* 0x0000002404027981 */ /* 0x000ea4000c1e1500 */
[----:B--2---:R-:W-:Y:S01]  /*b140*/  IMAD.U32 R2, R2, 0x10000, RZ ;  /* 0x0001000002027824 */ /* 0x004fe200078e00ff */
[----:B------:R-:W-:Y:S06]  /*b150*/  BRA `(.L_x_5717) ;  /* 0x0000000400887947 */ /* 0x000fec0003800000 */
.L_x_5724:
        /* <DEDUP_REMOVED lines=11> */
.L_x_5731:
        /* <DEDUP_REMOVED lines=20> */
.L_x_5733:
[----:B------:R-:W-:Y:S05]  /*b350*/  BSYNC.RECONVERGENT B0 ;  /* 0x0000000000007941 */ /* 0x000fea0003800200 */
.L_x_5732:
[----:B------:R-:W-:Y:S02]  /*b360*/  SHF.L.U32 R0, R0, 0x14, RZ ;  /* 0x0000001400007819 */ /* 0x000fe400000006ff */
[----:B------:R-:W-:-:S04]  /*b370*/  LEA R2, R2, 0x3b800000, 0x17 ;  /* 0x3b80000002027811 */ /* 0x000fc800078eb8ff */
[----:B------:R-:W-:Y:S01]  /*b380*/  LOP3.LUT R2, R2, R0, R7, 0xfe, !PT ;  /* 0x0000000002027212 */ /* 0x000fe200078efe07 */
[----:B------:R-:W-:Y:S06]  /*b390*/  BRA `(.L_x_5717) ;  /* 0x0000000000f87947 */ /* 0x000fec0003800000 */
.L_x_5730:
        /* <DEDUP_REMOVED lines=20> */
.L_x_5735:
[----:B------:R-:W-:Y:S05]  /*b4e0*/  BSYNC.RECONVERGENT B0 ;  /* 0x0000000000007941 */ /* 0x000fea0003800200 */
.L_x_5734:
[----:B------:R-:W-:Y:S01]  /*b4f0*/  IMAD.SHL.U32 R0, R0, 0x200000, RZ ;  /* 0x0020000000007824 */ /* 0x000fe200078e00ff */
[----:B------:R-:W-:-:S04]  /*b500*/  LEA R2, R2, 0x37800000, 0x17 ;  /* 0x3780000002027811 */ /* 0x000fc800078eb8ff */
[----:B------:R-:W-:Y:S01]  /*b510*/  LOP3.LUT R2, R2, R0, R7, 0xfe, !PT ;  /* 0x0000000002027212 */ /* 0x000fe200078efe07 */
[----:B------:R-:W-:Y:S06]  /*b520*/  BRA `(.L_x_5717) ;  /* 0x0000000000947947 */ /* 0x000fec0003800000 */
.L_x_5729:
        /* <DEDUP_REMOVED lines=14> */
.L_x_5716:
        /* <DEDUP_REMOVED lines=16> */
.L_x_5738:
[----:B------:R-:W-:Y:S01]  /*b710*/  MOV R2, RZ ;  /* 0x000000ff00027202 */ /* 0x000fe20000000f00 */
[----:B------:R-:W-:Y:S06]  /*b720*/  BRA `(.L_x_5717) ;  /* 0x0000000000147947 */ /* 0x000fec0003800000 */
.L_x_5737:
[----:B------:R-:W2:Y:S02]  /*b730*/  LDG.E.64 R2, desc[UR36][R4.64] ;  /* 0x0000002404027981 */ /* 0x000ea4000c1e1b00 */
[----:B--2---:R0:W1:Y:S02]  /*b740*/  I2F.U64 R2, R2 ;  /* 0x0000000200027312 */ /* 0x0040640000301000 */
[----:B01----:R-:W-:Y:S05]  /*b750*/  BRA `(.L_x_5717) ;  /* 0x0000000000087947 */ /* 0x003fea0003800000 */
.L_x_5736:
[----:B------:R-:W2:Y:S02]  /*b760*/  LDG.E R2, desc[UR36][R4.64] ;  /* 0x0000002404027981 */ /* 0x000ea4000c1e1900 */
[----:B--2---:R-:W-:-:S07]  /*b770*/  I2FP.F32.U32 R2, R2 ;  /* 0x0000000200027245 */ /* 0x004fce0000201000 */
.L_x_5717:
[----:B------:R-:W-:Y:S05]  /*b780*/  BSYNC.RECONVERGENT B6 ;  /* 0x0000000000067941 */ /* 0x000fea0003800200 */
.L_x_5711:
[----:B--23-5:R-:W-:Y:S01]  /*b790*/  FMUL.FTZ R0, R2, 1.4426950216293334961 ;  /* 0x3fb8aa3b02007820 */ /* 0x02cfe20000410000 */
[----:B------:R-:W-:Y:S01]  /*b7a0*/  HFMA2 R6, -RZ, RZ, 1.625, 0 ;  /* 0x3e800000ff067431 */ /* 0x000fe200000001ff */
[----:B------:R-:W-:Y:S01]  /*b7b0*/  MOV R7, 0x3d39bf78 ;  /* 0x3d39bf7800077802 */ /* 0x000fe20000000f00 */
[----:B------:R-:W-:-:S03]  /*b7c0*/  UPRMT UR4, UR42, 0x9910, URZ ;  /* 0x000099102a047896 */ /* 0x000fc600080000ff */
[----:B------:R-:W2:Y:S01]  /*b7d0*/  MUFU.EX2 R0, R0 ;  /* 0x0000000000007308 */ /* 0x000ea20000000800 */
[----:B------:R-:W-:Y:S01]  /*b7e0*/  UISETP.GT.AND UP0, UPT, UR4, 0x9, UPT ;  /* 0x000000090400788c */ /* 0x000fe2000bf04270 */
[C---:B--2---:R-:W-:Y:S01]  /*b7f0*/  FADD.FTZ.RZ R3, R0.reuse, 1 ;  /* 0x3f80000000037421 */ /* 0x044fe2000001c000 */
[----:B------:R-:W-:-:S03]  /*b800*/  ISETP.GE.U32.AND P0, PT, R0, 0x7f800000, PT ;  /* 0x7f8000000000780c */ /* 0x000fc60003f06070 */
[----:B------:R-:W-:Y:S01]  /*b810*/  VIADD R3, R3, 0xc0c00000 ;  /* 0xc0c0000003037836 */ /* 0x000fe20000000000 */
[----:B------:R-:W-:-:S04]  /*b820*/  ISETP.GT.AND P1, PT, R0, -0x40800000, P0 ;  /* 0xbf8000000000780c */ /* 0x000fc80000724270 */
[----:B------:R-:W-:-:S04]  /*b830*/  LOP3.LUT R3, R3, 0xff800000, RZ, 0xc0, !PT ;  /* 0xff80000003037812 */ /* 0x000fc800078ec0ff */
[----:B01----:R-:W-:Y:S01]  /*b840*/  IADD3 R5, PT, PT, -R3, 0x40800000, RZ ;  /* 0x4080000003057810 */ /* 0x003fe20007ffe1ff */
        /* <DEDUP_REMOVED lines=34> */
.L_x_5742:
[----:B------:R-:W0:Y:S02]  /*ba70*/  F2I.S64.TRUNC R2, R2 ;  /* 0x0000000200027311 */ /* 0x000e24000020d900 */
[----:B0-----:R-:W-:-:S05]  /*ba80*/  MOV R5, R2 ;  /* 0x0000000200057202 */ /* 0x001fca0000000f00 */
[----:B------:R-:W-:Y:S01]  /*ba90*/  STG.E.U8 desc[UR36][R16.64], R5 ;  /* 0x0000000510007986 */ /* 0x000fe2000c101124 */
[----:B------:R-:W-:Y:S05]  /*baa0*/  EXIT ;  /* 0x000000000000794d */ /* 0x000fea0003800000 */
.L_x_5741:
        /* <DEDUP_REMOVED lines=9> */
.L_x_5745:
[----:B------:R-:W0:Y:S02]  /*bb40*/  F2I.FTZ.TRUNC.NTZ R3, R2 ;  /* 0x0000000200037305 */ /* 0x000e24000021f100 */
[----:B0-----:R-:W-:Y:S01]  /*bb50*/  STG.E desc[UR36][R16.64], R3 ;  /* 0x0000000310007986 */ /* 0x001fe2000c101924 */
[----:B------:R-:W-:Y:S05]  /*bb60*/  EXIT ;  /* 0x000000000000794d */ /* 0x000fea0003800000 */
.L_x_5744:
[----:B------:R-:W0:Y:S02]  /*bb70*/  F2I.FTZ.TRUNC.NTZ R3, R2 ;  /* 0x0000000200037305 */ /* 0x000e24000021f100 */
[----:B0-----:R-:W-:Y:S01]  /*bb80*/  STG.E.U16 desc[UR36][R16.64], R3 ;  /* 0x0000000310007986 */ /* 0x001fe2000c101524 */
[----:B------:R-:W-:Y:S05]  /*bb90*/  EXIT ;  /* 0x000000000000794d */ /* 0x000fea0003800000 */
.L_x_5740:
        /* <DEDUP_REMOVED lines=8> */
.L_x_5747:
[----:B------:R-:W-:-:S05]  /*bc20*/  F2FP.F16.F32.PACK_AB R2, RZ, R2 ;  /* 0x00000002ff02723e */ /* 0x000fca00000000ff */
[----:B------:R-:W-:Y:S01]  /*bc30*/  STG.E.U16 desc[UR36][R16.64], R2 ;  /* 0x0000000210007986 */ /* 0x000fe2000c101524 */
[----:B------:R-:W-:Y:S05]  /*bc40*/  EXIT ;  /* 0x000000000000794d */ /* 0x000fea0003800000 */
.L_x_5746:
        /* <DEDUP_REMOVED lines=9> */
.L_x_5749:
[----:B------:R-:W-:-:S04]  /*bce0*/  F2FP.F16.F32.PACK_AB R3, RZ, R2 ;  /* 0x00000002ff03723e */ /* 0x000fc800000000ff */
[----:B------:R-:W-:-:S05]  /*bcf0*/  PRMT R3, R3, 0x5410, RZ ;  /* 0x0000541003037816 */ /* 0x000fca00000000ff */
[----:B------:R-:W-:Y:S01]  /*bd00*/  STG.E desc[UR36][R16.64], R3 ;  /* 0x0000000310007986 */ /* 0x000fe2000c101924 */
[----:B------:R-:W-:Y:S05]  /*bd10*/  EXIT ;  /* 0x000000000000794d */ /* 0x000fea0003800000 */
.L_x_5748:
[----:B------:R-:W-:-:S06]  /*bd20*/  FMUL.FTZ R2, R2, 1 ;  /* 0x3f80000002027820 */ /* 0x000fcc0000410000 */
[----:B------:R-:W0:Y:S02]  /*bd30*/  F2F.F64.F32 R2, R2 ;  /* 0x0000000200027310 */ /* 0x000e240000201800 */
[----:B0-----:R-:W-:Y:S01]  /*bd40*/  STG.E.64 desc[UR36][R16.64], R2 ;  /* 0x0000000210007986 */ /* 0x001fe2000c101b24 */
[----:B------:R-:W-:Y:S05]  /*bd50*/  EXIT ;  /* 0x000000000000794d */ /* 0x000fea0003800000 */
.L_x_5739:
        /* <DEDUP_REMOVED lines=13> */
.L_x_5753:
        /* <DEDUP_REMOVED lines=16> */
.L_x_5756:
[----:B------:R-:W-:-:S04]  /*bf30*/  SHF.R.U32.HI R2, RZ, 0x18, R2 ;  /* 0x00000018ff027819 */ /* 0x000fc80000011602 */
[----:B------:R-:W-:-:S04]  /*bf40*/  LOP3.LUT R2, R3, 0x80, R2, 0xf8, !PT ;  /* 0x0000008003027812 */ /* 0x000fc800078ef802 */
[----:B------:R-:W-:-:S07]  /*bf50*/  PRMT R8, R2, 0x7610, R8 ;  /* 0x0000761002087816 */ /* 0x000fce0000000008 */
.L_x_5755:
[----:B------:R-:W-:Y:S05]  /*bf60*/  BSYNC.RECONVERGENT B0 ;  /* 0x0000000000007941 */ /* 0x000fea0003800200 */
.L_x_5754:
[----:B------:R-:W-:Y:S01]  /*bf70*/  STG.E.U8 desc[UR36][R16.64], R8 ;  /* 0x0000000810007986 */ /* 0x000fe2000c101124 */
[----:B------:R-:W-:Y:S05]  /*bf80*/  EXIT ;  /* 0x000000000000794d */ /* 0x000fea0003800000 */
.L_x_5752:
        /* <DEDUP_REMOVED lines=16> */
.L_x_5759:
[----:B------:R-:W-:-:S04]  /*c090*/  SHF.R.U32.HI R2, RZ, 0x18, R2 ;  /* 0x00000018ff027819 */ /* 0x000fc80000011602 */
[----:B------:R-:W-:-:S04]  /*c0a0*/  LOP3.LUT R3, R3, 0x80, R2, 0xf8, !PT ;  /* 0x0000008003037812 */ /* 0x000fc800078ef802 */
[----:B------:R-:W-:-:S07]  /*c0b0*/  PRMT R8, R3, 0x7610, R8 ;  /* 0x0000761003087816 */ /* 0x000fce0000000008 */
.L_x_5758:
[----:B------:R-:W-:Y:S05]  /*c0c0*/  BSYNC.RECONVERGENT B0 ;  /* 0x0000000000007941 */ /* 0x000fea0003800200 */
.L_x_5757:
[----:B------:R-:W-:Y:S01]  /*c0d0*/  STG.E.U8 desc[UR36][R16.64], R8 ;  /* 0x0000000810007986 */ /* 0x000fe2000c101124 */
[----:B------:R-:W-:Y:S05]  /*c0e0*/  EXIT ;  /* 0x000000000000794d */ /* 0x000fea0003800000 */
.L_x_5751:
        /* <DEDUP_REMOVED lines=21> */
.L_x_5761:
[----:B------:R-:W0:Y:S02]  /*c240*/  F2I.U64.TRUNC R2, R2 ;  /* 0x0000000200027311 */ /* 0x000e24000020d800 */
[----:B0-----:R-:W-:Y:S01]  /*c250*/  STG.E.64 desc[UR36][R16.64], R2 ;  /* 0x0000000210007986 */ /* 0x001fe2000c101b24 */
[----:B------:R-:W-:Y:S05]  /*c260*/  EXIT ;  /* 0x000000000000794d */ /* 0x000fea0003800000 */
.L_x_5760:
[----:B------:R-:W0:Y:S02]  /*c270*/  F2I.FTZ.U32.TRUNC.NTZ R3, R2 ;  /* 0x0000000200037305 */ /* 0x000e24000021f000 */
[----:B0-----:R-:W-:Y:S01]  /*c280*/  STG.E desc[UR36][R16.64], R3 ;  /* 0x0000000310007986 */ /* 0x001fe2000c101924 */
[----:B------:R-:W-:Y:S05]  /*c290*/  EXIT ;  /* 0x000000000000794d */ /* 0x000fea0003800000 */
.L_x_5750:
        /* <DEDUP_REMOVED lines=10> */
.L_x_5763:
[----:B------:R-:W-:Y:S01]  /*c340*/  FMUL.FTZ R4, R2, 1 ;  /* 0x3f80000002047820 */ /* 0x000fe20000410000 */
[----:B------:R-:W-:-:S05]  /*c350*/  CS2R R6, SRZ ;  /* 0x0000000000067805 */ /* 0x000fca000001ff00 */
[----:B------:R-:W0:Y:S02]  /*c360*/  F2F.F64.F32 R4, R4 ;  /* 0x0000000400047310 */ /* 0x000e240000201800 */
[----:B0-----:R-:W-:Y:S01]  /*c370*/  STG.E.128 desc[UR36][R16.64], R4 ;  /* 0x0000000410007986 */ /* 0x001fe2000c101d24 */
[----:B------:R-:W-:Y:S05]  /*c380*/  EXIT ;  /* 0x000000000000794d */ /* 0x000fea0003800000 */
.L_x_5762:
[----:B------:R-:W-:-:S09]  /*c390*/  UISETP.NE.AND UP0, UPT, UR4, 0xf, UPT ;  /* 0x0000000f0400788c */ /* 0x000fd2000bf05270 */
[----:B------:R-:W-:Y:S05]  /*c3a0*/  BRA.U !UP0, `(.L_x_5764) ;  /* 0x0000000108e07547 */ /* 0x000fea000b800000 */
[----:B------:R-:W-:-:S09]  /*c3b0*/  UISETP.NE.AND UP0, UPT, UR4, 0x17, UPT ;  /* 0x000000170400788c */ /* 0x000fd2000bf05270 */
[----:B------:R-:W-:Y:S05]  /*c3c0*/  BRA.U !UP0, `(.L_x_5765) ;  /* 0x00000001088c7547 */ /* 0x000fea000b800000 */
[----:B------:R-:W-:-:S09]  /*c3d0*/  UISETP.NE.AND UP0, UPT, UR4, 0x18, UPT ;  /* 0x000000180400788c */ /* 0x000fd2000bf05270 */
[----:B------:R-:W-:Y:S05]  /*c3e0*/  BRA.U !UP0, `(.L_x_5766) ;  /* 0x0000000108447547 */ /* 0x000fea000b800000 */
.L_x_5743:
        /* <DEDUP_REMOVED lines=16> */
.L_x_5767:
[----:B------:R-:W-:Y:S05]  /*c4f0*/  EXIT ;  /* 0x000000000000794d */ /* 0x000fea0003800000 */
.L_x_5766:
        /* <DEDUP_REMOVED lines=12> */
.L_x_5769:
[----:B------:R-:W-:Y:S05]  /*c5c0*/  BSYNC.RECONVERGENT B0 ;  /* 0x0000000000007941 */ /* 0x000fea0003800200 */
.L_x_5768:
[----:B------:R-:W-:-:S05]  /*c5d0*/  LOP3.LUT R3, R0, 0x80, R5, 0xf8, !PT ;  /* 0x0000008000037812 */ /* 0x000fca00078ef805 */
[----:B------:R-:W-:Y:S01]  /*c5e0*/  STG.E.U8 desc[UR36][R16.64], R3 ;  /* 0x0000000310007986 */ /* 0x000fe2000c101124 */
[----:B------:R-:W-:Y:S05]  /*c5f0*/  EXIT ;  /* 0x000000000000794d */ /* 0x000fea0003800000 */
.L_x_5765:
        /* <DEDUP_REMOVED lines=11> */
.L_x_5771:
[----:B------:R-:W-:Y:S01]  /*c6b0*/  HFMA2 R0, -RZ, RZ, 0, 7.569789886474609375e-06 ;  /* 0x0000007fff007431 */ /* 0x000fe200000001ff */
[----:B------:R-:W-:-:S04]  /*c6c0*/  ISETP.GT.U32.AND P0, PT, R4, 0x7f800000, PT ;  /* 0x7f8000000400780c */ /* 0x000fc80003f04070 */
[----:B------:R-:W-:-:S09]  /*c6d0*/  SEL R0, R0, 0x7c, P0 ;  /* 0x0000007c00007807 */ /* 0x000fd20000000000 */
.L_x_5772:
[----:B------:R-:W-:Y:S05]  /*c6e0*/  BSYNC.RECONVERGENT B0 ;  /* 0x0000000000007941 */ /* 0x000fea0003800200 */
.L_x_5770:
[----:B------:R-:W-:-:S04]  /*c6f0*/  SHF.R.U32.HI R3, RZ, 0x18, R2 ;  /* 0x00000018ff037819 */ /* 0x000fc80000011602 */
[----:B------:R-:W-:-:S05]  /*c700*/  LOP3.LUT R3, R0, 0x80, R3, 0xf8, !PT ;  /* 0x0000008000037812 */ /* 0x000fca00078ef803 */
[----:B------:R-:W-:Y:S01]  /*c710*/  STG.E.U8 desc[UR36][R16.64], R3 ;  /* 0x0000000310007986 */ /* 0x000fe2000c101124 */
[----:B------:R-:W-:Y:S05]  /*c720*/  EXIT ;  /* 0x000000000000794d */ /* 0x000fea0003800000 */
.L_x_5764:
[----:B------:R-:W-:-:S05]  /*c730*/  F2FP.BF16.F32.PACK_AB R2, RZ, R2 ;  /* 0x00000002ff02723e */ /* 0x000fca00000010ff */
[----:B------:R-:W-:Y:S01]  /*c740*/  STG.E.U16 desc[UR36][R16.64], R2 ;  /* 0x0000000210007986 */ /* 0x000fe2000c101524 */
[----:B------:R-:W-:Y:S05]  /*c750*/  EXIT ;  /* 0x000000000000794d */ /* 0x000fea0003800000 */
.L_x_5773:
        /* <DEDUP_REMOVED lines=10> */
.L_x_7280:


//--------------------- .text._ZN2at6native27unrolled_elementwise_kernelIZZZNS0_61_GLOBAL__N__b29612f4_23_ActivationMishKernel_cu_9e10b42f_310011mish_kernelERNS_18TensorIteratorBaseEENKUlvE_clEvENKUlvE0_clEvEUlfE_St5arrayIPcLm2EELi4E23TrivialOffsetCalculatorILi1EjESC_NS0_6memory12LoadWithCastILi1EEENSD_13StoreWithCastILi1EEEEEviT_T0_T2_T3_T4_T5_ --------------------------
	.section	.text._ZN2at6native27unrolled_elementwise_kernelIZZZNS0_61_GLOBAL__N__b29612f4_23_ActivationMishKernel_cu_9e10b42f_310011mish_kernelERNS_18TensorIteratorBaseEENKUlvE_clEvENKUlvE0_clEvEUlfE_St5arrayIPcLm2EELi4E23TrivialOffsetCalculatorILi1EjESC_NS0_6memory12LoadWithCastILi1EEENSD_13StoreWithCastILi1EEEEEviT_T0_T2_T3_T4_T5_,"ax",@progbits
	.align	128
        .global         _ZN2at6native27unrolled_elementwise_kernelIZZZNS0_61_GLOBAL__N__b29612f4_23_ActivationMishKernel_cu_9e10b42f_310011mish_kernelERNS_18TensorIteratorBaseEENKUlvE_clEvENKUlvE0_clEvEUlfE_St5arrayIPcLm2EELi4E23TrivialOffsetCalculatorILi1EjESC_NS0_6memory12LoadWithCastILi1EEENSD_13StoreWithCastILi1EEEEEviT_T0_T2_T3_T4_T5_
        .type           _ZN2at6native27unrolled_elementwise_kernelIZZZNS0_61_GLOBAL__N__b29612f4_23_ActivationMishKernel_cu_9e10b42f_310011mish_kernelERNS_18TensorIteratorBaseEENKUlvE_clEvENKUlvE0_clEvEUlfE_St5arrayIPcLm2EELi4E23TrivialOffsetCalculatorILi1EjESC_NS0_6memory12LoadWithCastILi1EEENSD_13StoreWithCastILi1EEEEEviT_T0_T2_T3_T4_T5_,@function
        .size           _ZN2at6native27unrolled_elementwise_kernelIZZZNS0_61_GLOBAL__N__b29612f4_23_ActivationMishKernel_cu_9e10b42f_310011mish_kernelERNS_18TensorIteratorBaseEENKUlvE_clEvENKUlvE0_clEvEUlfE_St5arrayIPcLm2EELi4E23TrivialOffsetCalculatorILi1EjESC_NS0_6memory12LoadWithCastILi1EEENSD_13StoreWithCastILi1EEEEEviT_T0_T2_T3_T4_T5_,(.L_x_7281 - _ZN2at6native27unrolled_elementwise_kernelIZZZNS0_61_GLOBAL__N__b29612f4_23_ActivationMishKernel_cu_9e10b42f_310011mish_kernelERNS_18TensorIteratorBaseEENKUlvE_clEvENKUlvE0_clEvEUlfE_St5arrayIPcLm2EELi4E23TrivialOffsetCalculatorILi1EjESC_NS0_6memory12LoadWithCastILi1EEENSD_13StoreWithCastILi1EEEEEviT_T0_T2_T3_T4_T5_)
        .other          _ZN2at6native27unrolled_elementwise_kernelIZZZNS0_61_GLOBAL__N__b29612f4_23_ActivationMishKernel_cu_9e10b42f_310011mish_kernelERNS_18TensorIteratorBaseEENKUlvE_clEvENKUlvE0_clEvEUlfE_St5arrayIPcLm2EELi4E23TrivialOffsetCalculatorILi1EjESC_NS0_6memory12LoadWithCastILi1EEENSD_13StoreWithCastILi1EEEEEviT_T0_T2_T3_T4_T5_,@"STO_CUDA_ENTRY STV_DEFAULT"
_ZN2at6native27unrolled_elementwise_kernelIZZZNS0_61_GLOBAL__N__b29612f4_23_ActivationMishKernel_cu_9e10b42f_310011mish_kernelERNS_18TensorIteratorBaseEENKUlvE_clEvENKUlvE0_clEvEUlfE_St5arrayIPcLm2EELi4E23TrivialOffsetCalculatorILi1EjESC_NS0_6memory12LoadWithCastILi1EEENSD_13StoreWithCastILi1EEEEEviT_T0_T2_T3_T4_T5_:
.text._ZN2at6native27unrolled_elementwise_kernelIZZZNS0_61_GLOBAL__N__b29612f4_23_ActivationMishKernel_cu_9e10b42f_310011mish_kernelERNS_18TensorIteratorBaseEENKUlvE_clEvENKUlvE0_clEvEUlfE_St5arrayIPcLm2EELi4E23TrivialOffsetCalculatorILi1EjESC_NS0_6memory12LoadWithCastILi1EEENSD_13StoreWithCastILi1EEEEEviT_T0_T2_T3_T4_T5_:
[----:B------:R-:W0:Y:S01]  /*0000*/  LDC R1, c[0x0][0x37c] ;  /* 0x0000df00ff017b82 */ /* 0x000e220000000800 */
[----:B------:R-:W1:Y:S07]  /*0010*/  S2R R2, SR_CTAID.X ;  /* 0x0000000000027919 */ /* 0x000e6e0000002500 */
[----:B------:R-:W1:Y:S01]  /*0020*/  LDC R17, c[0x0][0x380] ;  /* 0x0000e000ff117b82 */ /* 0x000e620000000800 */
[----:B------:R-:W2:Y:S01]  /*0030*/  LDCU.64 UR36, c[0x0][0x358] ;  /* 0x00006b00ff2477ac */ /* 0x000ea20008000a00 */
[----:B------:R-:W-:Y:S01]  /*0040*/  BSSY.RECONVERGENT B7, `(.L_x_5774) ;  /* 0x00000f4000077945 */ /* 0x000fe20003800200 */
[----:B------:R-:W3:Y:S01]  /*0050*/  S2R R16, SR_TID.X ;  /* 0x0000000000107919 */ /* 0x000ee20000002100 */
[----:B------:R-:W-:Y:S01]  /*0060*/  IMAD.MOV.U32 R22, RZ, RZ, RZ ;  /* 0x000000ffff167224 */ /* 0x000fe200078e00ff */
        /* <DEDUP_REMOVED lines=26> */
.L_x_5780:
[----:B------:R-:W2:Y:S02]  /*0210*/  LDG.E.U8 R4, desc[UR36][R4.64] ;  /* 0x0000002404047981 */ /* 0x000ea4000c1e1100 */
[----:B--2---:R-:W-:Y:S01]  /*0220*/  I2FP.F32.U32 R22, R4 ;  /* 0x0000000400167245 */ /* 0x004fe20000201000 */
[----:B------:R-:W-:Y:S06]  /*0230*/  BRA `(.L_x_5782) ;  /* 0x0000000c00487947 */ /* 0x000fec0003800000 */
.L_x_5779:
        /* <DEDUP_REMOVED lines=9> */
.L_x_5784:
[----:B------:R-:W2:Y:S02]  /*02d0*/  LDG.E R4, desc[UR36][R4.64] ;  /* 0x0000002404047981 */ /* 0x000ea4000c1e1900 */
[----:B--2---:R-:W-:Y:S01]  /*02e0*/  I2FP.F32.S32 R22, R4 ;  /* 0x0000000400167245 */ /* 0x004fe20000201400 */
[----:B------:R-:W-:Y:S06]  /*02f0*/  BRA `(.L_x_5782) ;  /* 0x0000000c00187947 */ /* 0x000fec0003800000 */
.L_x_5783:
[----:B------:R-:W2:Y:S02]  /*0300*/  LDG.E.U16 R4, desc[UR36][R4.64] ;  /* 0x0000002404047981 */ /* 0x000ea4000c1e1500 */
[----:B--2---:R0:W1:Y:S01]  /*0310*/  I2F.S16 R22, R4 ;  /* 0x0000000400167306 */ /* 0x0040620000101400 */
[----:B------:R-:W-:Y:S05]  /*0320*/  BRA `(.L_x_5782) ;  /* 0x0000000c000c7947 */ /* 0x000fea0003800000 */
.L_x_5778:
        /* <DEDUP_REMOVED lines=8> */
.L_x_5786:
[----:B------:R-:W2:Y:S02]  /*03b0*/  LDG.E.U16 R4, desc[UR36][R4.64] ;  /* 0x0000002404047981 */ /* 0x000ea4000c1e1500 */
[----:B--2---:R-:W-:Y:S01]  /*03c0*/  HADD2.F32 R22, -RZ, R4.H0_H0 ;  /* 0x20000004ff167230 */ /* 0x004fe20000004100 */
[----:B------:R-:W-:Y:S06]  /*03d0*/  BRA `(.L_x_5782) ;  /* 0x0000000800e07947 */ /* 0x000fec0003800000 */
.L_x_5785:
        /* <DEDUP_REMOVED lines=8> */
.L_x_5788:
[----:B------:R-:W2:Y:S02]  /*0460*/  LDG.E.U16 R4, desc[UR36][R4.64] ;  /* 0x0000002404047981 */ /* 0x000ea4000c1e1500 */
[----:B--2---:R-:W-:Y:S01]  /*0470*/  HADD2.F32 R22, -RZ, R4.H0_H0 ;  /* 0x20000004ff167230 */ /* 0x004fe20000004100 */
[----:B------:R-:W-:Y:S06]  /*0480*/  BRA `(.L_x_5782) ;  /* 0x0000000800b47947 */ /* 0x000fec0003800000 */
.L_x_5787:
        /* <DEDUP_REMOVED lines=11> */
.L_x_5777:
        /* <DEDUP_REMOVED lines=12> */
.L_x_5791:
        /* <DEDUP_REMOVED lines=11> */
.L_x_5790:
        /* <DEDUP_REMOVED lines=25> */
.L_x_5793:
        /* <DEDUP_REMOVED lines=13> */
.L_x_5792:
[----:B------:R-:W2:Y:S02]  /*0910*/  LDG.E.U16 R4, desc[UR36][R4.64] ;  /* 0x0000002404047981 */ /* 0x000ea4000c1e1500 */
[----:B--2---:R-:W-:Y:S01]  /*0920*/  IMAD.U32 R22, R4, 0x10000, RZ ;  /* 0x0001000004167824 */ /* 0x004fe200078e00ff */
[----:B------:R-:W-:Y:S06]  /*0930*/  BRA `(.L_x_5782) ;  /* 0x0000000400887947 */ /* 0x000fec0003800000 */
.L_x_5789:
        /* <DEDUP_REMOVED lines=11> */
.L_x_5796:
        /* <DEDUP_REMOVED lines=20> */
.L_x_5798:
[----:B------:R-:W-:Y:S05]  /*0b30*/  BSYNC.RECONVERGENT B0 ;  /* 0x0000000000007941 */ /* 0x000fea0003800200 */
.L_x_5797:
[----:B------:R-:W-:Y:S01]  /*0b40*/  IMAD.SHL.U32 R0, R0, 0x100000, RZ ;  /* 0x0010000000007824 */ /* 0x000fe200078e00ff */
[----:B------:R-:W-:-:S04]  /*0b50*/  LEA R3, R3, 0x3b800000, 0x17 ;  /* 0x3b80000003037811 */ /* 0x000fc800078eb8ff */
[----:B------:R-:W-:Y:S01]  /*0b60*/  LOP3.LUT R22, R3, R0, R7, 0xfe, !PT ;  /* 0x0000000003167212 */ /* 0x000fe200078efe07 */
[----:B------:R-:W-:Y:S06]  /*0b70*/  BRA `(.L_x_5782) ;  /* 0x0000000000f87947 */ /* 0x000fec0003800000 */
.L_x_5795:
        /* <DEDUP_REMOVED lines=20> */
.L_x_5800:
[----:B------:R-:W-:Y:S05]  /*0cc0*/  BSYNC.RECONVERGENT B0 ;  /* 0x0000000000007941 */ /* 0x000fea0003800200 */
.L_x_5799:
[----:B------:R-:W-:Y:S01]  /*0cd0*/  IMAD.SHL.U32 R0, R0, 0x200000, RZ ;  /* 0x0020000000007824 */ /* 0x000fe200078e00ff */
[----:B------:R-:W-:-:S04]  /*0ce0*/  LEA R3, R3, 0x37800000, 0x17 ;  /* 0x3780000003037811 */ /* 0x000fc800078eb8ff */
[----:B------:R-:W-:Y:S01]  /*0cf0*/  LOP3.LUT R22, R3, R0, R7, 0xfe, !PT ;  /* 0x0000000003167212 */ /* 0x000fe200078efe07 */
[----:B------:R-:W-:Y:S06]  /*0d00*/  BRA `(.L_x_5782) ;  /* 0x0000000000947947 */ /* 0x000fec0003800000 */
.L_x_5794:
[----:B------:R-:W-:-:S09]  /*0d10*/  UISETP.NE.AND UP0, UPT, UR4, 0x1c, UPT ;  /* 0x0000001c0400788c */ /* 0x000fd2000bf05270 */
[----:B------:R-:W-:Y:S05]  /*0d20*/  BRA.U !UP0, `(.L_x_5801) ;  /* 0x0000000108847547 */ /* 0x000fea000b800000 */
[----:B------:R-:W-:-:S09]  /*0d30*/  UISETP.NE.AND UP0, UPT, UR4, 0x1d, UPT ;  /* 0x0000001d0400788c */ /* 0x000fd2000bf05270 */
[----:B------:R-:W-:Y:S05]  /*0d40*/  BRA.U !UP0, `(.L_x_5802) ;  /* 0x0000000108707547 */ /* 0x000fea000b800000 */
[----:B------:R-:W-:-:S09]  /*0d50*/  UISETP.NE.AND UP0, UPT, UR4, 0x2c, UPT ;  /* 0x0000002c0400788c */ /* 0x000fd2000bf05270 */
[----:B------:R-:W-:Y:S05]  /*0d60*/  BRA.U !UP0, `(.L_x_5803) ;  /* 0x0000000108487547 */ /* 0x000fea000b800000 */
.L_x_5781:
        /* <DEDUP_REMOVED lines=16> */
.L_x_5804:
[----:B------:R-:W-:Y:S01]  /*0e70*/  IMAD.MOV.U32 R22, RZ, RZ, RZ ;  /* 0x000000ffff167224 */ /* 0x000fe200078e00ff */
[----:B------:R-:W-:Y:S06]  /*0e80*/  BRA `(.L_x_5782) ;  /* 0x0000000000347947 */ /* 0x000fec0003800000 */
.L_x_5803:
        /* <DEDUP_REMOVED lines=8> */
.L_x_5802:
[----:B------:R-:W2:Y:S02]  /*0f10*/  LDG.E.64 R22, desc[UR36][R4.64] ;  /* 0x0000002404167981 */ /* 0x000ea4000c1e1b00 */
[----:B--2---:R0:W1:Y:S02]  /*0f20*/  I2F.U64 R22, R22 ;  /* 0x0000001600167312 */ /* 0x0040640000301000 */
[----:B01----:R-:W-:Y:S05]  /*0f30*/  BRA `(.L_x_5782) ;  /* 0x0000000000087947 */ /* 0x003fea0003800000 */
.L_x_5801:
[----:B------:R-:W2:Y:S02]  /*0f40*/  LDG.E R4, desc[UR36][R4.64] ;  /* 0x0000002404047981 */ /* 0x000ea4000c1e1900 */
[----:B--2---:R-:W-:-:S07]  /*0f50*/  I2FP.F32.U32 R22, R4 ;  /* 0x0000000400167245 */ /* 0x004fce0000201000 */
.L_x_5782:
[----:B------:R-:W-:Y:S05]  /*0f60*/  BSYNC.RECONVERGENT B6 ;  /* 0x0000000000067941 */ /* 0x000fea0003800200 */
.L_x_5776:
[----:B------:R-:W-:-:S07]  /*0f70*/  VIADD R16, R19, 0x80 ;  /* 0x0000008013107836 */ /* 0x000fce0000000000 */
.L_x_5775:
[----:B------:R-:W-:Y:S05]  /*0f80*/  BSYNC.RECONVERGENT B7 ;  /* 0x0000000000077941 */ /* 0x000fea0003800200 */
.L_x_5774:
[----:B------:R-:W-:Y:S01]  /*0f90*/  ISETP.GE.AND P0, PT, R16, R17, PT ;  /* 0x000000111000720c */ /* 0x000fe20003f06270 */
[----:B------:R-:W-:Y:S01]  /*0fa0*/  BSSY.RECONVERGENT B7, `(.L_x_5805) ;  /* 0x00000ee000077945 */ /* 0x000fe20003800200 */
[----:B------:R-:W-:-:S11]  /*0fb0*/  IMAD.MOV.U32 R23, RZ, RZ, RZ ;  /* 0x000000ffff177224 */ /* 0x000fd600078e00ff */
        /* <DEDUP_REMOVED lines=22> */
.L_x_5811:
[----:B------:R-:W2:Y:S02]  /*1120*/  LDG.E.U8 R4, desc[UR36][R4.64] ;  /* 0x0000002404047981 */ /* 0x000ea4000c1e1100 */
[----:B--2---:R-:W-:Y:S01]  /*1130*/  I2FP.F32.U32 R23, R4 ;  /* 0x0000000400177245 */ /* 0x004fe20000201000 */
[----:B------:R-:W-:Y:S06]  /*1140*/  BRA `(.L_x_5813) ;  /* 0x0000000c00447947 */ /* 0x000fec0003800000 */
.L_x_5810:
        /* <DEDUP_REMOVED lines=9> */
.L_x_5815:
[----:B------:R-:W2:Y:S02]  /*11e0*/  LDG.E R4, desc[UR36][R4.64] ;  /* 0x0000002404047981 */ /* 0x000ea4000c1e1900 */
[----:B--2---:R-:W-:Y:S01]  /*11f0*/  I2FP.F32.S32 R23, R4 ;  /* 0x0000000400177245 */ /* 0x004fe20000201400 */
[----:B------:R-:W-:Y:S06]  /*1200*/  BRA `(.L_x_5813) ;  /* 0x0000000c00147947 */ /* 0x000fec0003800000 */
.L_x_5814:
[----:B------:R-:W2:Y:S02]  /*1210*/  LDG.E.U16 R4, desc[UR36][R4.64] ;  /* 0x0000002404047981 */ /* 0x000ea4000c1e1500 */
[----:B--2---:R0:W2:Y:S01]  /*1220*/  I2F.S16 R23, R4 ;  /* 0x0000000400177306 */ /* 0x0040a20000101400 */
[----:B------:R-:W-:Y:S05]  /*1230*/  BRA `(.L_x_5813) ;  /* 0x0000000c00087947 */ /* 0x000fea0003800000 */
.L_x_5809:
        /* <DEDUP_REMOVED lines=8> */
.L_x_5817:
[----:B------:R-:W2:Y:S02]  /*12c0*/  LDG.E.U16 R4, desc[UR36][R4.64] ;  /* 0x0000002404047981 */ /* 0x000ea4000c1e1500 */
[----:B--2---:R-:W-:Y:S01]  /*12d0*/  HADD2.F32 R23, -RZ, R4.H0_H0 ;  /* 0x20000004ff177230 */ /* 0x004fe20000004100 */
[----:B------:R-:W-:Y:S06]  /*12e0*/  BRA `(.L_x_5813) ;  /* 0x0000000800dc7947 */ /* 0x000fec0003800000 */
.L_x_5816:
        /* <DEDUP_REMOVED lines=8> */
.L_x_5819:
[----:B------:R-:W2:Y:S02]  /*1370*/  LDG.E.U16 R4, desc[UR36][R4.64] ;  /* 0x0000002404047981 */ /* 0x000ea4000c1e1500 */
[----:B--2---:R-:W-:Y:S01]  /*1380*/  HADD2.F32 R23, -RZ, R4.H0_H0 ;  /* 0x20000004ff177230 */ /* 0x004fe20000004100 */
[----:B------:R-:W-:Y:S06]  /*1390*/  BRA `(.L_x_5813) ;  /* 0x0000000800b07947 */ /* 0x000fec0003800000 */
.L_x_5818:
        /* <DEDUP_REMOVED lines=11> */
.L_x_5808:
        /* <DEDUP_REMOVED lines=12> */
.L_x_5822:
        /* <DEDUP_REMOVED lines=11> */
.L_x_5821:
        /* <DEDUP_REMOVED lines=25> */
.L_x_5824:
        /* <DEDUP_REMOVED lines=12> */
.L_x_5823:
[----:B------:R-:W2:Y:S02]  /*1810*/  LDG.E.U16 R4, desc[UR36][R4.64] ;  /* 0x0000002404047981 */ /* 0x000ea4000c1e1500 */
[----:B--2---:R-:W-:Y:S01]  /*1820*/  IMAD.U32 R23, R4, 0x10000, RZ ;  /* 0x0001000004177824 */ /* 0x004fe200078e00ff */
[----:B------:R-:W-:Y:S06]  /*1830*/  BRA `(.L_x_5813) ;  /* 0x0000000400887947 */ /* 0x000fec0003800000 */
.L_x_5820:
        /* <DEDUP_REMOVED lines=11> */
.L_x_5827:
        /* <DEDUP_REMOVED lines=20> */
.L_x_5829:
[----:B------:R-:W-:Y:S05]  /*1a30*/  BSYNC.RECONVERGENT B0 ;  /* 0x0000000000007941 */ /* 0x000fea0003800200 */
.L_x_5828:
[----:B------:R-:W-:Y:S01]  /*1a40*/  IMAD.SHL.U32 R0, R0, 0x100000, RZ ;  /* 0x0010000000007824 */ /* 0x000fe200078e00ff */
[----:B------:R-:W-:-:S04]  /*1a50*/  LEA R3, R3, 0x3b800000, 0x17 ;  /* 0x3b80000003037811 */ /* 0x000fc800078eb8ff */
[----:B------:R-:W-:Y:S01]  /*1a60*/  LOP3.LUT R23, R3, R0, R23, 0xfe, !PT ;  /* 0x0000000003177212 */ /* 0x000fe200078efe17 */
[----:B------:R-:W-:Y:S06]  /*1a70*/  BRA `(.L_x_5813) ;  /* 0x0000000000f87947 */ /* 0x000fec0003800000 */
.L_x_5826:
        /* <DEDUP_REMOVED lines=20> */
.L_x_5831:
[----:B------:R-:W-:Y:S05]  /*1bc0*/  BSYNC.RECONVERGENT B0 ;  /* 0x0000000000007941 */ /* 0x000fea0003800200 */
.L_x_5830:
[----:B------:R-:W-:Y:S01]  /*1bd0*/  IMAD.SHL.U32 R0, R0, 0x200000, RZ ;  /* 0x0020000000007824 */ /* 0x000fe200078e00ff */
[----:B------:R-:W-:-:S04]  /*1be0*/  LEA R3, R3, 0x37800000, 0x17 ;  /* 0x3780000003037811 */ /* 0x000fc800078eb8ff */
[----:B------:R-:W-:Y:S01]  /*1bf0*/  LOP3.LUT R23, R3, R0, R23, 0xfe, !PT ;  /* 0x0000000003177212 */ /* 0x000fe200078efe17 */
[----:B------:R-:W-:Y:S06]  /*1c00*/  BRA `(.L_x_5813) ;  /* 0x0000000000947947 */ /* 0x000fec0003800000 */
.L_x_5825:
        /* <DEDUP_REMOVED lines=14> */
.L_x_5812:
        /* <DEDUP_REMOVED lines=16> */
.L_x_5834:
[----:B------:R-:W-:Y:S01]  /*1df0*/  IMAD.MOV.U32 R23, RZ, RZ, RZ ;  /* 0x000000ffff177224 */ /* 0x000fe200078e00ff */
[----:B------:R-:W-:Y:S06]  /*1e00*/  BRA `(.L_x_5813) ;  /* 0x0000000000147947 */ /* 0x000fec0003800000 */
.L_x_5833:
[----:B------:R-:W2:Y:S02]  /*1e10*/  LDG.E.64 R4, desc[UR36][R4.64] ;  /* 0x0000002404047981 */ /* 0x000ea4000c1e1b00 */
[----:B--2---:R0:W2:Y:S02]  /*1e20*/  I2F.U64 R23, R4 ;  /* 0x0000000400177312 */ /* 0x0040a40000301000 */
[----:B0-2---:R-:W-:Y:S05]  /*1e30*/  BRA `(.L_x_5813) ;  /* 0x0000000000087947 */ /* 0x005fea0003800000 */
.L_x_5832:
[----:B------:R-:W2:Y:S02]  /*1e40*/  LDG.E R4, desc[UR36][R4.64] ;  /* 0x0000002404047981 */ /* 0x000ea4000c1e1900 */
[----:B--2---:R-:W-:-:S07]  /*1e50*/  I2FP.F32.U32 R23, R4 ;  /* 0x0000000400177245 */ /* 0x004fce0000201000 */
.L_x_5813:
[----:B------:R-:W-:Y:S05]  /*1e60*/  BSYNC.RECONVERGENT B6 ;  /* 0x0000000000067941 */ /* 0x000fea0003800200 */
.L_x_5807:
[----:B------:R-:W-:-:S07]  /*1e70*/  VIADD R16, R16, 0x80 ;  /* 0x0000008010107836 */ /* 0x000fce0000000000 */
.L_x_5806:
[----:B------:R-:W-:Y:S05]  /*1e80*/  BSYNC.RECONVERGENT B7 ;  /* 0x0000000000077941 */ /* 0x000fea0003800200 */
.L_x_5805:
        /* <DEDUP_REMOVED lines=25> */
.L_x_5841:
[----:B------:R-:W2:Y:S02]  /*2020*/  LDG.E.U8 R4, desc[UR36][R4.64] ;  /* 0x0000002404047981 */ /* 0x000ea4000c1e1100 */
[----:B--2---:R-:W-:Y:S01]  /*2030*/  I2FP.F32.U32 R24, R4 ;  /* 0x0000000400187245 */ /* 0x004fe20000201000 */
[----:B------:R-:W-:Y:S06]  /*2040*/  BRA `(.L_x_5843) ;  /* 0x0000000c00487947 */ /* 0x000fec0003800000 */
.L_x_5840:
        /* <DEDUP_REMOVED lines=9> */
.L_x_5845:
[----:B------:R-:W2:Y:S02]  /*20e0*/  LDG.E R4, desc[UR36][R4.64] ;  /* 0x0000002404047981 */ /* 0x000ea4000c1e1900 */
[----:B--2---:R-:W-:Y:S01]  /*20f0*/  I2FP.F32.S32 R24, R4 ;  /* 0x0000000400187245 */ /* 0x004fe20000201400 */
[----:B------:R-:W-:Y:S06]  /*2100*/  BRA `(.L_x_5843) ;  /* 0x0000000c00187947 */ /* 0x000fec0003800000 */
.L_x_5844:
[----:B------:R-:W2:Y:S02]  /*2110*/  LDG.E.U16 R4, desc[UR36][R4.64] ;  /* 0x0000002404047981 */ /* 0x000ea4000c1e1500 */
[----:B--2---:R0:W2:Y:S01]  /*2120*/  I2F.S16 R24, R4 ;  /* 0x0000000400187306 */ /* 0x0040a20000101400 */
[----:B------:R-:W-:Y:S05]  /*2130*/  BRA `(.L_x_5843) ;  /* 0x0000000c000c7947 */ /* 0x000fea0003800000 */
.L_x_5839:
        /* <DEDUP_REMOVED lines=8> */
.L_x_5847:
[----:B------:R-:W2:Y:S02]  /*21c0*/  LDG.E.U16 R4, desc[UR36][R4.64] ;  /* 0x0000002404047981 */ /* 0x000ea4000c1e1500 */
[----:B--2---:R-:W-:Y:S01]  /*21d0*/  HADD2.F32 R24, -RZ, R4.H0_H0 ;  /* 0x20000004ff187230 */ /* 0x004fe20000004100 */
[----:B------:R-:W-:Y:S06]  /*21e0*/  BRA `(.L_x_5843) ;  /* 0x0000000800e07947 */ /* 0x000fec0003800000 */
.L_x_5846:
        /* <DEDUP_REMOVED lines=8> */
.L_x_5849:
[----:B------:R-:W2:Y:S02]  /*2270*/  LDG.E.U16 R4, desc[UR36][R4.64] ;  /* 0x0000002404047981 */ /* 0x000ea4000c1e1500 */
[----:B--2---:R-:W-:Y:S01]  /*2280*/  HADD2.F32 R24, -RZ, R4.H0_H0 ;  /* 0x20000004ff187230 */ /* 0x004fe20000004100 */
[----:B------:R-:W-:Y:S06]  /*2290*/  BRA `(.L_x_5843) ;  /* 0x0000000800b47947 */ /* 0x000fec0003800000 */
.L_x_5848:
        /* <DEDUP_REMOVED lines=11> */
.L_x_5838:
        /* <DEDUP_REMOVED lines=12> */
.L_x_5852:
        /* <DEDUP_REMOVED lines=11> */
.L_x_5851:
        /* <DEDUP_REMOVED lines=25> */
.L_x_5854:
        /* <DEDUP_REMOVED lines=13> */
.L_x_5853:
[----:B------:R-:W2:Y:S02]  /*2720*/  LDG.E.U16 R4, desc[UR36][R4.64] ;  /* 0x0000002404047981 */ /* 0x000ea4000c1e1500 */
[----:B--2---:R-:W-:Y:S01]  /*2730*/  IMAD.U32 R24, R4, 0x10000, RZ ;  /* 0x0001000004187824 */ /* 0x004fe200078e00ff */
[----:B------:R-:W-:Y:S06]  /*2740*/  BRA `(.L_x_5843) ;  /* 0x0000000400887947 */ /* 0x000fec0003800000 */
.L_x_5850:
        /* <DEDUP_REMOVED lines=11> */
.L_x_5857:
        /* <DEDUP_REMOVED lines=20> */
.L_x_5859:
[----:B------:R-:W-:Y:S05]  /*2940*/  BSYNC.RECONVERGENT B0 ;  /* 0x0000000000007941 */ /* 0x000fea0003800200 */
.L_x_5858:
[----:B------:R-:W-:Y:S01]  /*2950*/  IMAD.SHL.U32 R0, R0, 0x100000, RZ ;  /* 0x0010000000007824 */ /* 0x000fe200078e00ff */
[----:B------:R-:W-:-:S04]  /*2960*/  LEA R3, R3, 0x3b800000, 0x17 ;  /* 0x3b80000003037811 */ /* 0x000fc800078eb8ff */
[----:B------:R-:W-:Y:S01]  /*2970*/  LOP3.LUT R24, R3, R0, R7, 0xfe, !PT ;  /* 0x0000000003187212 */ /* 0x000fe200078efe07 */
[----:B------:R-:W-:Y:S06]  /*2980*/  BRA `(.L_x_5843) ;  /* 0x0000000000f87947 */ /* 0x000fec0003800000 */
.L_x_5856:
        /* <DEDUP_REMOVED lines=20> */
.L_x_5861:
[----:B------:R-:W-:Y:S05]  /*2ad0*/  BSYNC.RECONVERGENT B0 ;  /* 0x0000000000007941 */ /* 0x000fea0003800200 */
.L_x_5860:
[----:B------:R-:W-:Y:S01]  /*2ae0*/  IMAD.SHL.U32 R0, R0, 0x200000, RZ ;  /* 0x0020000000007824 */ /* 0x000fe200078e00ff */
[----:B------:R-:W-:-:S04]  /*2af0*/  LEA R3, R3, 0x37800000, 0x17 ;  /* 0x3780000003037811 */ /* 0x000fc800078eb8ff */
[----:B------:R-:W-:Y:S01]  /*2b00*/  LOP3.LUT R24, R3, R0, R7, 0xfe, !PT ;  /* 0x0000000003187212 */ /* 0x000fe200078efe07 */
[----:B------:R-:W-:Y:S06]  /*2b10*/  BRA `(.L_x_5843) ;  /* 0x0000000000947947 */ /* 0x000fec0003800000 */
.L_x_5855:
        /* <DEDUP_REMOVED lines=14> */
.L_x_5842:
        /* <DEDUP_REMOVED lines=16> */
.L_x_5864:
[----:B------:R-:W-:Y:S01]  /*2d00*/  IMAD.MOV.U32 R24, RZ, RZ, RZ ;  /* 0x000000ffff187224 */ /* 0x000fe200078e00ff */
[----:B------:R-:W-:Y:S06]  /*2d10*/  BRA `(.L_x_5843) ;  /* 0x0000000000147947 */ /* 0x000fec0003800000 */
.L_x_5863:
[----:B------:R-:W2:Y:S02]  /*2d20*/  LDG.E.64 R24, desc[UR36][R4.64] ;  /* 0x0000002404187981 */ /* 0x000ea4000c1e1b00 */
[----:B--2---:R0:W2:Y:S02]  /*2d30*/  I2F.U64 R24, R24 ;  /* 0x0000001800187312 */ /* 0x0040a40000301000 */
[----:B0-2---:R-:W-:Y:S05]  /*2d40*/  BRA `(.L_x_5843) ;  /* 0x0000000000087947 */ /* 0x005fea0003800000 */
.L_x_5862:
[----:B------:R-:W2:Y:S02]  /*2d50*/  LDG.E R4, desc[UR36][R4.64] ;  /* 0x0000002404047981 */ /* 0x000ea4000c1e1900 */
[----:B--2---:R-:W-:-:S07]  /*2d60*/  I2FP.F32.U32 R24, R4 ;  /* 0x0000000400187245 */ /* 0x004fce0000201000 */
.L_x_5843:
[----:B------:R-:W-:Y:S05]  /*2d70*/  BSYNC.RECONVERGENT B6 ;  /* 0x0000000000067941 */ /* 0x000fea0003800200 */
.L_x_5837:
[----:B------:R-:W-:-:S07]  /*2d80*/  VIADD R16, R16, 0x80 ;  /* 0x0000008010107836 */ /* 0x000fce0000000000 */
.L_x_5836:
[----:B------:R-:W-:Y:S05]  /*2d90*/  BSYNC.RECONVERGENT B7 ;  /* 0x0000000000077941 */ /* 0x000fea0003800200 */
.L_x_5835:
[----:B------:R-:W-:Y:S01]  /*2da0*/  ISETP.GE.AND P0, PT, R16, R17, PT ;  /* 0x000000111000720c */ /* 0x000fe20003f06270 */
[----:B------:R-:W-:Y:S01]  /*2db0*/  BSSY.RECONVERGENT B6, `(.L_x_5865) ;  /* 0x00000e9000067945 */ /* 0x000fe20003800200 */
[----:B------:R-:W-:-:S11]  /*2dc0*/  IMAD.MOV.U32 R18, RZ, RZ, RZ ;  /* 0x000000ffff127224 */ /* 0x000fd600078e00ff */
[----:B------:R-:W-:Y:S05]  /*2dd0*/  @P0 BRA `(.L_x_5866) ;  /* 0x0000000c00980947 */ /* 0x000fea0003800000 */
[----:B0-2-4-:R-:W0:Y:S01]  /*2de0*/  LDC.64 R4, c[0x0][0x390] ;  /* 0x0000e400ff047b82 */ /* 0x015e220000000a00 */
[----:B------:R-:W2:Y:S01]  /*2df0*/  LDCU UR5, c[0x0][0x3a0] ;  /* 0x00007400ff0577ac */ /* 0x000ea20008000800 */
[----:B------:R-:W-:Y:S01]  /*2e00*/  IMAD R0, R2, 0x200, R16 ;  /* 0x0000020002007824 */ /* 0x000fe200078e0210 */
        /* <DEDUP_REMOVED lines=17> */
.L_x_5870:
[----:B------:R-:W2:Y:S02]  /*2f20*/  LDG.E.U8 R4, desc[UR36][R4.64] ;  /* 0x0000002404047981 */ /* 0x000ea4000c1e1100 */
[----:B--2---:R-:W-:Y:S01]  /*2f30*/  I2FP.F32.U32 R18, R4 ;  /* 0x0000000400127245 */ /* 0x004fe20000201000 */
[----:B------:R-:W-:Y:S06]  /*2f40*/  BRA `(.L_x_5866) ;  /* 0x0000000c003c7947 */ /* 0x000fec0003800000 */
.L_x_5869:
        /* <DEDUP_REMOVED lines=9> */
.L_x_5873:
[----:B------:R-:W2:Y:S02]  /*2fe0*/  LDG.E R4, desc[UR36][R4.64] ;  /* 0x0000002404047981 */ /* 0x000ea4000c1e1900 */
[----:B--2---:R-:W-:Y:S01]  /*2ff0*/  I2FP.F32.S32 R18, R4 ;  /* 0x0000000400127245 */ /* 0x004fe20000201400 */
[----:B------:R-:W-:Y:S06]  /*3000*/  BRA `(.L_x_5866) ;  /* 0x0000000c000c7947 */ /* 0x000fec0003800000 */
.L_x_5872:
[----:B------:R-:W2:Y:S02]  /*3010*/  LDG.E.U16 R4, desc[UR36][R4.64] ;  /* 0x0000002404047981 */ /* 0x000ea4000c1e1500 */
[----:B--2---:R0:W2:Y:S01]  /*3020*/  I2F.S16 R18, R4 ;  /* 0x0000000400127306 */ /* 0x0040a20000101400 */
[----:B------:R-:W-:Y:S05]  /*3030*/  BRA `(.L_x_5866) ;  /* 0x0000000c00007947 */ /* 0x000fea0003800000 */
.L_x_5868:
        /* <DEDUP_REMOVED lines=8> */
.L_x_5875:
[----:B------:R-:W2:Y:S02]  /*30c0*/  LDG.E.U16 R4, desc[UR36][R4.64] ;  /* 0x0000002404047981 */ /* 0x000ea4000c1e1500 */
[----:B--2---:R-:W-:Y:S01]  /*30d0*/  HADD2.F32 R18, -RZ, R4.H0_H0 ;  /* 0x20000004ff127230 */ /* 0x004fe20000004100 */
[----:B------:R-:W-:Y:S06]  /*30e0*/  BRA `(.L_x_5866) ;  /* 0x0000000800d47947 */ /* 0x000fec0003800000 */
.L_x_5874:
        /* <DEDUP_REMOVED lines=8> */
.L_x_5877:
[----:B------:R-:W2:Y:S02]  /*3170*/  LDG.E.U16 R4, desc[UR36][R4.64] ;  /* 0x0000002404047981 */ /* 0x000ea4000c1e1500 */
[----:B--2---:R-:W-:Y:S01]  /*3180*/  HADD2.F32 R18, -RZ, R4.H0_H0 ;  /* 0x20000004ff127230 */ /* 0x004fe20000004100 */
[----:B------:R-:W-:Y:S06]  /*3190*/  BRA `(.L_x_5866) ;  /* 0x0000000800a87947 */ /* 0x000fec0003800000 */
.L_x_5876:
        /* <DEDUP_REMOVED lines=11> */
.L_x_5867:
        /* <DEDUP_REMOVED lines=12> */
.L_x_5880:
        /* <DEDUP_REMOVED lines=11> */
.L_x_5879:
        /* <DEDUP_REMOVED lines=25> */
.L_x_5882:
        /* <DEDUP_REMOVED lines=13> */
.L_x_5881:
[----:B------:R-:W2:Y:S02]  /*3620*/  LDG.E.U16 R4, desc[UR36][R4.64] ;  /* 0x0000002404047981 */ /* 0x000ea4000c1e1500 */
[----:B--2---:R-:W-:Y:S01]  /*3630*/  IMAD.U32 R18, R4, 0x10000, RZ ;  /* 0x0001000004127824 */ /* 0x004fe200078e00ff */
[----:B------:R-:W-:Y:S06]  /*3640*/  BRA `(.L_x_5866) ;  /* 0x00000004007c7947 */ /* 0x000fec0003800000 */
.L_x_5878:
        /* <DEDUP_REMOVED lines=11> */
.L_x_5885:
[----:B------:R-:W2:Y:S02]  /*3700*/  LDG.E.U8 R4, desc[UR36][R4.64] ;  /* 0x0000002404047981 */ /* 0x000ea4000c1e1100 */
        /* <DEDUP_REMOVED lines=18> */
.L_x_5887:
[----:B------:R-:W-:Y:S05]  /*3830*/  BSYNC.RECONVERGENT B0 ;  /* 0x0000000000007941 */ /* 0x000fea0003800200 */
.L_x_5886:
[----:B------:R-:W-:Y:S01]  /*3840*/  IMAD.SHL.U32 R0, R0, 0x100000, RZ ;  /* 0x0010000000007824 */ /* 0x000fe200078e00ff */
[----:B------:R-:W-:-:S04]  /*3850*/  LEA R3, R3, 0x3b800000, 0x17 ;  /* 0x3b80000003037811 */ /* 0x000fc800078eb8ff */
[----:B------:R-:W-:Y:S01]  /*3860*/  LOP3.LUT R18, R3, R0, R7, 0xfe, !PT ;  /* 0x0000000003127212 */ /* 0x000fe200078efe07 */
[----:B------:R-:W-:Y:S06]  /*3870*/  BRA `(.L_x_5866) ;  /* 0x0000000000f07947 */ /* 0x000fec0003800000 */
.L_x_5884:
        /* <DEDUP_REMOVED lines=19> */
.L_x_5889:
[----:B------:R-:W-:Y:S05]  /*39b0*/  BSYNC.RECONVERGENT B0 ;  /* 0x0000000000007941 */ /* 0x000fea0003800200 */
.L_x_5888:
[----:B------:R-:W-:Y:S01]  /*39c0*/  IMAD.SHL.U32 R0, R0, 0x200000, RZ ;  /* 0x0020000000007824 */ /* 0x000fe200078e00ff */
[----:B------:R-:W-:-:S04]  /*39d0*/  LEA R3, R3, 0x37800000, 0x17 ;  /* 0x3780000003037811 */ /* 0x000fc800078eb8ff */
[----:B------:R-:W-:Y:S01]  /*39e0*/  LOP3.LUT R18, R3, R0, R7, 0xfe, !PT ;  /* 0x0000000003127212 */ /* 0x000fe200078efe07 */
[----:B------:R-:W-:Y:S06]  /*39f0*/  BRA `(.L_x_5866) ;  /* 0x0000000000907947 */ /* 0x000fec0003800000 */
.L_x_5883:
        /* <DEDUP_REMOVED lines=14> */
.L_x_5871:
        /* <DEDUP_REMOVED lines=16> */
.L_x_5892:
[----:B------:R-:W-:Y:S05]  /*3be0*/  BRA `(.L_x_5866) ;  /* 0x0000000000147947 */ /* 0x000fea0003800000 */
.L_x_5891:
[----:B------:R-:W2:Y:S02]  /*3bf0*/  LDG.E.64 R4, desc[UR36][R4.64] ;  /* 0x0000002404047981 */ /* 0x000ea4000c1e1b00 */
[----:B--2---:R0:W2:Y:S02]  /*3c00*/  I2F.U64 R18, R4 ;  /* 0x0000000400127312 */ /* 0x0040a40000301000 */
[----:B0-2---:R-:W-:Y:S05]  /*3c10*/  BRA `(.L_x_5866) ;  /* 0x0000000000087947 */ /* 0x005fea0003800000 */
.L_x_5890:
[----:B------:R-:W2:Y:S02]  /*3c20*/  LDG.E R4, desc[UR36][R4.64] ;  /* 0x0000002404047981 */ /* 0x000ea4000c1e1900 */
[----:B--2---:R-:W-:-:S07]  /*3c30*/  I2FP.F32.U32 R18, R4 ;  /* 0x0000000400127245 */ /* 0x004fce0000201000 */
.L_x_5866:
[----:B------:R-:W-:Y:S05]  /*3c40*/  BSYNC.RECONVERGENT B6 ;  /* 0x0000000000067941 */ /* 0x000fea0003800200 */
.L_x_5865:
        /* <DEDUP_REMOVED lines=10> */
[----:B-1-3-5:R-:W-:Y:S01]  /*3cf0*/  FMUL.FTZ R0, R22, 1.4426950216293334961 ;  /* 0x3fb8aa3b16007820 */ /* 0x02afe20000410000 */
        /* <DEDUP_REMOVED lines=30> */
[----:B0-----:R-:W-:-:S07]  /*3ee0*/  FMUL.FTZ R4, R3, R22 ;  /* 0x0000001603047220 */ /* 0x001fce0000410000 */
.L_x_5894:
[----:B------:R-:W-:Y:S05]  /*3ef0*/  BSYNC.RECONVERGENT B0 ;  /* 0x0000000000007941 */ /* 0x000fea0003800200 */
.L_x_5893:
        /* <DEDUP_REMOVED lines=32> */
[----:B-1-3--:R-:W0:Y:S02]  /*4100*/  MUFU.TANH R22, R3 ;  /* 0x0000000300167308 */ /* 0x00ae240000002400 */
[----:B0-----:R-:W-:-:S07]  /*4110*/  FMUL.FTZ R22, R22, R23 ;  /* 0x0000001716167220 */ /* 0x001fce0000410000 */
.L_x_5896:
[----:B------:R-:W-:Y:S05]  /*4120*/  BSYNC.RECONVERGENT B0 ;  /* 0x0000000000007941 */ /* 0x000fea0003800200 */
.L_x_5895:
        /* <DEDUP_REMOVED lines=34> */
.L_x_5898:
[----:B------:R-:W-:Y:S05]  /*4350*/  BSYNC.RECONVERGENT B0 ;  /* 0x0000000000007941 */ /* 0x000fea0003800200 */
.L_x_5897:
        /* <DEDUP_REMOVED lines=34> */
.L_x_5900:
[----:B------:R-:W-:Y:S05]  /*4580*/  BSYNC.RECONVERGENT B0 ;  /* 0x0000000000007941 */ /* 0x000fea0003800200 */
.L_x_5899:
        /* <DEDUP_REMOVED lines=24> */
.L_x_5906:
[----:B------:R-:W0:Y:S01]  /*4710*/  F2I.S64.TRUNC R4, R4 ;  /* 0x0000000400047311 */ /* 0x000e22000020d900 */
[----:B------:R-:W-:Y:S02]  /*4720*/  IMAD.MOV.U32 R19, RZ, RZ, R26 ;  /* 0x000000ffff137224 */ /* 0x000fe400078e001a */
[----:B0-----:R-:W-:-:S05]  /*4730*/  IMAD.MOV.U32 R3, RZ, RZ, R4 ;  /* 0x000000ffff037224 */ /* 0x001fca00078e0004 */
[----:B------:R0:W-:Y:S01]  /*4740*/  STG.E.U8 desc[UR36][R8.64], R3 ;  /* 0x0000000308007986 */ /* 0x0001e2000c101124 */
[----:B------:R-:W-:Y:S05]  /*4750*/  BRA `(.L_x_5902) ;  /* 0x0000000c007c7947 */ /* 0x000fea0003800000 */
.L_x_5905:
        /* <DEDUP_REMOVED lines=10> */
.L_x_5909:
[----:B------:R-:W0:Y:S01]  /*4800*/  F2I.FTZ.TRUNC.NTZ R3, R4 ;  /* 0x0000000400037305 */ /* 0x000e22000021f100 */
[----:B------:R-:W-:Y:S01]  /*4810*/  IMAD.MOV.U32 R19, RZ, RZ, R26 ;  /* 0x000000ffff137224 */ /* 0x000fe200078e001a */
[----:B0-----:R4:W-:Y:S01]  /*4820*/  STG.E desc[UR36][R8.64], R3 ;  /* 0x0000000308007986 */ /* 0x0019e2000c101924 */
[----:B------:R-:W-:Y:S05]  /*4830*/  BRA `(.L_x_5902) ;  /* 0x0000000c00447947 */ /* 0x000fea0003800000 */
.L_x_5908:
[----:B------:R-:W0:Y:S01]  /*4840*/  F2I.FTZ.TRUNC.NTZ R3, R4 ;  /* 0x0000000400037305 */ /* 0x000e22000021f100 */
[----:B------:R-:W-:Y:S01]  /*4850*/  IMAD.MOV.U32 R19, RZ, RZ, R26 ;  /* 0x000000ffff137224 */ /* 0x000fe200078e001a */
[----:B0-----:R0:W-:Y:S01]  /*4860*/  STG.E.U16 desc[UR36][R8.64], R3 ;  /* 0x0000000308007986 */ /* 0x0011e2000c101524 */
[----:B------:R-:W-:Y:S05]  /*4870*/  BRA `(.L_x_5902) ;  /* 0x0000000c00347947 */ /* 0x000fea0003800000 */
.L_x_5904:
        /* <DEDUP_REMOVED lines=9> */
.L_x_5911:
[----:B------:R-:W-:Y:S01]  /*4910*/  F2FP.F16.F32.PACK_AB R4, RZ, R4 ;  /* 0x00000004ff04723e */ /* 0x000fe200000000ff */
[----:B------:R-:W-:-:S04]  /*4920*/  IMAD.MOV.U32 R19, RZ, RZ, R26 ;  /* 0x000000ffff137224 */ /* 0x000fc800078e001a */
[----:B------:R0:W-:Y:S01]  /*4930*/  STG.E.U16 desc[UR36][R8.64], R4 ;  /* 0x0000000408007986 */ /* 0x0001e2000c101524 */
[----:B------:R-:W-:Y:S05]  /*4940*/  BRA `(.L_x_5902) ;  /* 0x0000000c00007947 */ /* 0x000fea0003800000 */
.L_x_5910:
        /* <DEDUP_REMOVED lines=10> */
.L_x_5913:
[----:B------:R-:W-:Y:S01]  /*49f0*/  F2FP.F16.F32.PACK_AB R3, RZ, R4 ;  /* 0x00000004ff03723e */ /* 0x000fe200000000ff */
[----:B------:R-:W-:-:S03]  /*4a00*/  IMAD.MOV.U32 R19, RZ, RZ, R26 ;  /* 0x000000ffff137224 */ /* 0x000fc600078e001a */
[----:B------:R-:W-:-:S05]  /*4a10*/  PRMT R3, R3, 0x5410, RZ ;  /* 0x0000541003037816 */ /* 0x000fca00000000ff */
[----:B------:R0:W-:Y:S01]  /*4a20*/  STG.E desc[UR36][R8.64], R3 ;  /* 0x0000000308007986 */ /* 0x0001e2000c101924 */
[----:B------:R-:W-:Y:S05]  /*4a30*/  BRA `(.L_x_5902) ;  /* 0x0000000800c47947 */ /* 0x000fea0003800000 */
.L_x_5912:
[----:B------:R-:W-:Y:S01]  /*4a40*/  FMUL.FTZ R4, R4, 1 ;  /* 0x3f80000004047820 */ /* 0x000fe20000410000 */
[----:B------:R-:W-:-:S05]  /*4a50*/  IMAD.MOV.U32 R19, RZ, RZ, R26 ;  /* 0x000000ffff137224 */ /* 0x000fca00078e001a */
[----:B------:R-:W0:Y:S02]  /*4a60*/  F2F.F64.F32 R4, R4 ;  /* 0x0000000400047310 */ /* 0x000e240000201800 */
[----:B0-----:R0:W-:Y:S01]  /*4a70*/  STG.E.64 desc[UR36][R8.64], R4 ;  /* 0x0000000408007986 */ /* 0x0011e2000c101b24 */
[----:B------:R-:W-:Y:S05]  /*4a80*/  BRA `(.L_x_5902) ;  /* 0x0000000800b07947 */ /* 0x000fea0003800000 */
.L_x_5903:
        /* <DEDUP_REMOVED lines=13> */
.L_x_5916:
[----:B------:R-:W-:Y:S01]  /*4b60*/  FMUL.FTZ R4, R4, 1 ;  /* 0x3f80000004047820 */ /* 0x000fe20000410000 */
[----:B------:R-:W-:Y:S01]  /*4b70*/  CS2R R6, SRZ ;  /* 0x0000000000067805 */ /* 0x000fe2000001ff00 */
[----:B------:R-:W-:-:S04]  /*4b80*/  IMAD.MOV.U32 R19, RZ, RZ, R26 ;  /* 0x000000ffff137224 */ /* 0x000fc800078e001a */
[----:B------:R-:W0:Y:S02]  /*4b90*/  F2F.F64.F32 R4, R4 ;  /* 0x0000000400047310 */ /* 0x000e240000201800 */
[----:B0-----:R0:W-:Y:S01]  /*4ba0*/  STG.E.128 desc[UR36][R8.64], R4 ;  /* 0x0000000408007986 */ /* 0x0011e2000c101d24 */
[----:B------:R-:W-:Y:S05]  /*4bb0*/  BRA `(.L_x_5902) ;  /* 0x0000000800647947 */ /* 0x000fea0003800000 */
.L_x_5915:
        /* <DEDUP_REMOVED lines=18> */
.L_x_5920:
[----:B------:R-:W-:Y:S05]  /*4ce0*/  BSYNC.RECONVERGENT B0 ;  /* 0x0000000000007941 */ /* 0x000fea0003800200 */
.L_x_5919:
[----:B------:R-:W-:Y:S01]  /*4cf0*/  LOP3.LUT R5, R0, 0x80, R5, 0xf8, !PT ;  /* 0x0000008000057812 */ /* 0x000fe200078ef805 */
[----:B------:R-:W-:-:S04]  /*4d00*/  IMAD.MOV.U32 R19, RZ, RZ, R26 ;  /* 0x000000ffff137224 */ /* 0x000fc800078e001a */
[----:B------:R0:W-:Y:S01]  /*4d10*/  STG.E.U8 desc[UR36][R8.64], R5 ;  /* 0x0000000508007986 */ /* 0x0001e2000c101124 */
[----:B------:R-:W-:Y:S05]  /*4d20*/  BRA `(.L_x_5902) ;  /* 0x0000000800087947 */ /* 0x000fea0003800000 */
.L_x_5918:
        /* <DEDUP_REMOVED lines=14> */
.L_x_5922:
[----:B------:R-:W-:Y:S05]  /*4e10*/  BSYNC.RECONVERGENT B0 ;  /* 0x0000000000007941 */ /* 0x000fea0003800200 */
.L_x_5921:
[----:B------:R-:W-:Y:S01]  /*4e20*/  LOP3.LUT R3, R0, 0x80, R7, 0xf8, !PT ;  /* 0x0000008000037812 */ /* 0x000fe200078ef807 */
[----:B------:R-:W-:-:S04]  /*4e30*/  IMAD.MOV.U32 R19, RZ, RZ, R26 ;  /* 0x000000ffff137224 */ /* 0x000fc800078e001a */
[----:B------:R0:W-:Y:S01]  /*4e40*/  STG.E.U8 desc[UR36][R8.64], R3 ;  /* 0x0000000308007986 */ /* 0x0001e2000c101124 */
[----:B------:R-:W-:Y:S05]  /*4e50*/  BRA `(.L_x_5902) ;  /* 0x0000000400bc7947 */ /* 0x000fea0003800000 */
.L_x_5917:
[----:B------:R-:W-:Y:S01]  /*4e60*/  F2FP.BF16.F32.PACK_AB R4, RZ, R4 ;  /* 0x00000004ff04723e */ /* 0x000fe200000010ff */
[----:B------:R-:W-:-:S04]  /*4e70*/  IMAD.MOV.U32 R19, RZ, RZ, R26 ;  /* 0x000000ffff137224 */ /* 0x000fc800078e001a */
[----:B------:R0:W-:Y:S01]  /*4e80*/  STG.E.U16 desc[UR36][R8.64], R4 ;  /* 0x0000000408007986 */ /* 0x0001e2000c101524 */
[----:B------:R-:W-:Y:S05]  /*4e90*/  BRA `(.L_x_5902) ;  /* 0x0000000400ac7947 */ /* 0x000fea0003800000 */
.L_x_5914:
        /* <DEDUP_REMOVED lines=12> */
.L_x_5925:
        /* <DEDUP_REMOVED lines=12> */
.L_x_5928:
[----:B------:R-:W-:-:S04]  /*5020*/  SHF.R.U32.HI R0, RZ, 0x14, R4 ;  /* 0x00000014ff007819 */ /* 0x000fc80000011604 */
[----:B------:R-:W-:-:S04]  /*5030*/  LOP3.LUT R3, R0, 0x1, RZ, 0xc0, !PT ;  /* 0x0000000100037812 */ /* 0x000fc800078ec0ff */
[----:B------:R-:W-:-:S04]  /*5040*/  IADD3 R0, PT, PT, R4, 0x487ffff, R3 ;  /* 0x0487ffff04007810 */ /* 0x000fc80007ffe003 */
[----:B------:R-:W-:-:S04]  /*5050*/  SHF.R.U32.HI R0, RZ, 0x14, R0 ;  /* 0x00000014ff007819 */ /* 0x000fc80000011600 */
[----:B------:R-:W-:-:S07]  /*5060*/  LOP3.LUT R3, R0, 0xff, RZ, 0xc0, !PT ;  /* 0x000000ff00037812 */ /* 0x000fce00078ec0ff */
.L_x_5929:
[----:B------:R-:W-:-:S04]  /*5070*/  SHF.R.U32.HI R4, RZ, 0x18, R4 ;  /* 0x00000018ff047819 */ /* 0x000fc80000011604 */
[----:B------:R-:W-:-:S04]  /*5080*/  LOP3.LUT R3, R3, 0x80, R4, 0xf8, !PT ;  /* 0x0000008003037812 */ /* 0x000fc800078ef804 */
[----:B------:R-:W-:-:S07]  /*5090*/  PRMT R0, R3, 0x7610, R0 ;  /* 0x0000761003007816 */ /* 0x000fce0000000000 */
.L_x_5927:
[----:B------:R-:W-:Y:S05]  /*50a0*/  BSYNC.RECONVERGENT B0 ;  /* 0x0000000000007941 */ /* 0x000fea0003800200 */
.L_x_5926:
[----:B------:R0:W-:Y:S01]  /*50b0*/  STG.E.U8 desc[UR36][R8.64], R0 ;  /* 0x0000000008007986 */ /* 0x0001e2000c101124 */
[----:B------:R-:W-:Y:S01]  /*50c0*/  IMAD.MOV.U32 R19, RZ, RZ, R26 ;  /* 0x000000ffff137224 */ /* 0x000fe200078e001a */
[----:B------:R-:W-:Y:S06]  /*50d0*/  BRA `(.L_x_5902) ;  /* 0x00000004001c7947 */ /* 0x000fec0003800000 */
.L_x_5924:
        /* <DEDUP_REMOVED lines=12> */
.L_x_5932:
[----:B------:R-:W-:-:S04]  /*51a0*/  SHF.R.U32.HI R0, RZ, 0x15, R4 ;  /* 0x00000015ff007819 */ /* 0x000fc80000011604 */
[----:B------:R-:W-:-:S04]  /*51b0*/  LOP3.LUT R3, R0, 0x1, RZ, 0xc0, !PT ;  /* 0x0000000100037812 */ /* 0x000fc800078ec0ff */
[----:B------:R-:W-:-:S04]  /*51c0*/  IADD3 R0, PT, PT, R4, 0x88fffff, R3 ;  /* 0x088fffff04007810 */ /* 0x000fc80007ffe003 */
[----:B------:R-:W-:-:S04]  /*51d0*/  SHF.R.U32.HI R0, RZ, 0x15, R0 ;  /* 0x00000015ff007819 */ /* 0x000fc80000011600 */
[----:B------:R-:W-:-:S07]  /*51e0*/  LOP3.LUT R3, R0, 0xff, RZ, 0xc0, !PT ;  /* 0x000000ff00037812 */ /* 0x000fce00078ec0ff */
.L_x_5933:
[----:B------:R-:W-:-:S04]  /*51f0*/  SHF.R.U32.HI R4, RZ, 0x18, R4 ;  /* 0x00000018ff047819 */ /* 0x000fc80000011604 */
[----:B------:R-:W-:-:S04]  /*5200*/  LOP3.LUT R3, R3, 0x80, R4, 0xf8, !PT ;  /* 0x0000008003037812 */ /* 0x000fc800078ef804 */
[----:B------:R-:W-:-:S07]  /*5210*/  PRMT R0, R3, 0x7610, R0 ;  /* 0x0000761003007816 */ /* 0x000fce0000000000 */
.L_x_5931:
[----:B------:R-:W-:Y:S05]  /*5220*/  BSYNC.RECONVERGENT B0 ;  /* 0x0000000000007941 */ /* 0x000fea0003800200 */
.L_x_5930:
[----:B------:R0:W-:Y:S01]  /*5230*/  STG.E.U8 desc[UR36][R8.64], R0 ;  /* 0x0000000008007986 */ /* 0x0001e2000c101124 */
[----:B------:R-:W-:Y:S01]  /*5240*/  IMAD.MOV.U32 R19, RZ, RZ, R26 ;  /* 0x000000ffff137224 */ /* 0x000fe200078e001a */
[----:B------:R-:W-:Y:S06]  /*5250*/  BRA `(.L_x_5902) ;  /* 0x0000000000bc7947 */ /* 0x000fec0003800000 */
.L_x_5923:
[----:B------:R-:W-:-:S13]  /*5260*/  ISETP.NE.AND P0, PT, R0, 0x1c, PT ;  /* 0x0000001c0000780c */ /* 0x000fda0003f05270 */
[----:B------:R-:W-:Y:S05]  /*5270*/  @!P0 BRA `(.L_x_5934) ;  /* 0x0000000000a88947 */ /* 0x000fea0003800000 */
[----:B------:R-:W-:-:S13]  /*5280*/  ISETP.NE.AND P0, PT, R0, 0x1d, PT ;  /* 0x0000001d0000780c */ /* 0x000fda0003f05270 */
[----:B------:R-:W-:Y:S05]  /*5290*/  @!P0 BRA `(.L_x_5935) ;  /* 0x0000000000908947 */ /* 0x000fea0003800000 */
[----:B------:R-:W-:-:S13]  /*52a0*/  ISETP.NE.AND P0, PT, R0, 0x2c, PT ;  /* 0x0000002c0000780c */ /* 0x000fda0003f05270 */
[----:B------:R-:W-:Y:S05]  /*52b0*/  @!P0 BRA `(.L_x_5936) ;  /* 0x0000000000488947 */ /* 0x000fea0003800000 */
.L_x_5907:
        /* <DEDUP_REMOVED lines=16> */
.L_x_5937:
[----:B------:R-:W-:Y:S01]  /*53c0*/  IMAD.MOV.U32 R19, RZ, RZ, R26 ;  /* 0x000000ffff137224 */ /* 0x000fe200078e001a */
[----:B------:R-:W-:Y:S06]  /*53d0*/  BRA `(.L_x_5902) ;  /* 0x00000000005c7947 */ /* 0x000fec0003800000 */
.L_x_5936:
        /* <DEDUP_REMOVED lines=16> */
.L_x_5935:
[----:B------:R-:W0:Y:S01]  /*54e0*/  F2I.U64.TRUNC R4, R4 ;  /* 0x0000000400047311 */ /* 0x000e22000020d800 */
[----:B------:R-:W-:Y:S01]  /*54f0*/  IMAD.MOV.U32 R19, RZ, RZ, R26 ;  /* 0x000000ffff137224 */ /* 0x000fe200078e001a */
[----:B0-----:R0:W-:Y:S01]  /*5500*/  STG.E.64 desc[UR36][R8.64], R4 ;  /* 0x0000000408007986 */ /* 0x0011e2000c101b24 */
[----:B------:R-:W-:Y:S05]  /*5510*/  BRA `(.L_x_5902) ;  /* 0x00000000000c7947 */ /* 0x000fea0003800000 */
.L_x_5934:
[----:B------:R-:W0:Y:S01]  /*5520*/  F2I.FTZ.U32.TRUNC.NTZ R3, R4 ;  /* 0x0000000400037305 */ /* 0x000e22000021f000 */
[----:B------:R-:W-:Y:S01]  /*5530*/  IMAD.MOV.U32 R19, RZ, RZ, R26 ;  /* 0x000000ffff137224 */ /* 0x000fe200078e001a */
[----:B0-----:R0:W-:Y:S06]  /*5540*/  STG.E desc[UR36][R8.64], R3 ;  /* 0x0000000308007986 */ /* 0x0011ec000c101924 */
.L_x_5902:
[----:B------:R-:W-:Y:S05]  /*5550*/  BSYNC.RECONVERGENT B6 ;  /* 0x0000000000067941 */ /* 0x000fea0003800200 */
.L_x_5901:
        /* <DEDUP_REMOVED lines=24> */
.L_x_5943:
[----:B-----5:R-:W0:Y:S02]  /*56e0*/  F2I.S64.TRUNC R22, R22 ;  /* 0x0000001600167311 */ /* 0x020e24000020d900 */
[----:B0-----:R-:W-:-:S05]  /*56f0*/  IMAD.MOV.U32 R3, RZ, RZ, R22 ;  /* 0x000000ffff037224 */ /* 0x001fca00078e0016 */
[----:B------:R0:W-:Y:S01]  /*5700*/  STG.E.U8 desc[UR36][R8.64], R3 ;  /* 0x0000000308007986 */ /* 0x0001e2000c101124 */
[----:B------:R-:W-:Y:S05]  /*5710*/  BRA `(.L_x_5945) ;  /* 0x0000000c00287947 */ /* 0x000fea0003800000 */
.L_x_5942:
        /* <DEDUP_REMOVED lines=9> */
.L_x_5947:
[----:B-----5:R-:W0:Y:S02]  /*57b0*/  F2I.FTZ.TRUNC.NTZ R3, R22 ;  /* 0x0000001600037305 */ /* 0x020e24000021f100 */
[----:B0-----:R3:W-:Y:S01]  /*57c0*/  STG.E desc[UR36][R8.64], R3 ;  /* 0x0000000308007986 */ /* 0x0017e2000c101924 */
[----:B------:R-:W-:Y:S05]  /*57d0*/  BRA `(.L_x_5945) ;  /* 0x0000000800f87947 */ /* 0x000fea0003800000 */
.L_x_5946:
[----:B-----5:R-:W0:Y:S02]  /*57e0*/  F2I.FTZ.TRUNC.NTZ R3, R22 ;  /* 0x0000001600037305 */ /* 0x020e24000021f100 */
[----:B0-----:R2:W-:Y:S01]  /*57f0*/  STG.E.U16 desc[UR36][R8.64], R3 ;  /* 0x0000000308007986 */ /* 0x0015e2000c101524 */
[----:B------:R-:W-:Y:S05]  /*5800*/  BRA `(.L_x_5945) ;  /* 0x0000000800ec7947 */ /* 0x000fea0003800000 */
.L_x_5941:
        /* <DEDUP_REMOVED lines=8> */
.L_x_5949:
[----:B-----5:R-:W-:-:S05]  /*5890*/  F2FP.F16.F32.PACK_AB R22, RZ, R22 ;  /* 0x00000016ff16723e */ /* 0x020fca00000000ff */
[----:B------:R0:W-:Y:S01]  /*58a0*/  STG.E.U16 desc[UR36][R8.64], R22 ;  /* 0x0000001608007986 */ /* 0x0001e2000c101524 */
[----:B------:R-:W-:Y:S05]  /*58b0*/  BRA `(.L_x_5945) ;  /* 0x0000000800c07947 */ /* 0x000fea0003800000 */
.L_x_5948:
        /* <DEDUP_REMOVED lines=9> */
.L_x_5951:
[----:B-----5:R-:W-:-:S04]  /*5950*/  F2FP.F16.F32.PACK_AB R3, RZ, R22 ;  /* 0x00000016ff03723e */ /* 0x020fc800000000ff */
[----:B------:R-:W-:-:S05]  /*5960*/  PRMT R3, R3, 0x5410, RZ ;  /* 0x0000541003037816 */ /* 0x000fca00000000ff */
[----:B------:R0:W-:Y:S01]  /*5970*/  STG.E desc[UR36][R8.64], R3 ;  /* 0x0000000308007986 */ /* 0x0001e2000c101924 */
[----:B------:R-:W-:Y:S05]  /*5980*/  BRA `(.L_x_5945) ;  /* 0x00000008008c7947 */ /* 0x000fea0003800000 */
.L_x_5950:
[----:B-----5:R-:W-:-:S06]  /*5990*/  FMUL.FTZ R4, R22, 1 ;  /* 0x3f80000016047820 */ /* 0x020fcc0000410000 */
[----:B------:R-:W0:Y:S02]  /*59a0*/  F2F.F64.F32 R4, R4 ;  /* 0x0000000400047310 */ /* 0x000e240000201800 */
[----:B0-----:R0:W-:Y:S01]  /*59b0*/  STG.E.64 desc[UR36][R8.64], R4 ;  /* 0x0000000408007986 */ /* 0x0011e2000c101b24 */
[----:B------:R-:W-:Y:S05]  /*59c0*/  BRA `(.L_x_5945) ;  /* 0x00000008007c7947 */ /* 0x000fea0003800000 */
.L_x_5940:
        /* <DEDUP_REMOVED lines=13> */
.L_x_5955:
        /* <DEDUP_REMOVED lines=16> */
.L_x_5958:
[----:B------:R-:W-:-:S04]  /*5ba0*/  SHF.R.U32.HI R22, RZ, 0x18, R22 ;  /* 0x00000018ff167819 */ /* 0x000fc80000011616 */
[----:B------:R-:W-:-:S04]  /*5bb0*/  LOP3.LUT R3, R3, 0x80, R22, 0xf8, !PT ;  /* 0x0000008003037812 */ /* 0x000fc800078ef816 */
[----:B------:R-:W-:-:S07]  /*5bc0*/  PRMT R4, R3, 0x7610, R4 ;  /* 0x0000761003047816 */ /* 0x000fce0000000004 */
.L_x_5957:
[----:B------:R-:W-:Y:S05]  /*5bd0*/  BSYNC.RECONVERGENT B0 ;  /* 0x0000000000007941 */ /* 0x000fea0003800200 */
.L_x_5956:
[----:B------:R0:W-:Y:S01]  /*5be0*/  STG.E.U8 desc[UR36][R8.64], R4 ;  /* 0x0000000408007986 */ /* 0x0001e2000c101124 */
[----:B------:R-:W-:Y:S05]  /*5bf0*/  BRA `(.L_x_5945) ;  /* 0x0000000400f07947 */ /* 0x000fea0003800000 */
.L_x_5954:
        /* <DEDUP_REMOVED lines=16> */
.L_x_5961:
[----:B------:R-:W-:-:S04]  /*5d00*/  SHF.R.U32.HI R22, RZ, 0x18, R22 ;  /* 0x00000018ff167819 */ /* 0x000fc80000011616 */
[----:B------:R-:W-:-:S04]  /*5d10*/  LOP3.LUT R3, R3, 0x80, R22, 0xf8, !PT ;  /* 0x0000008003037812 */ /* 0x000fc800078ef816 */
[----:B------:R-:W-:-:S07]  /*5d20*/  PRMT R4, R3, 0x7610, R4 ;  /* 0x0000761003047816 */ /* 0x000fce0000000004 */
.L_x_5960:
[----:B------:R-:W-:Y:S05]  /*5d30*/  BSYNC.RECONVERGENT B0 ;  /* 0x0000000000007941 */ /* 0x000fea0003800200 */
.L_x_5959:
[----:B------:R0:W-:Y:S01]  /*5d40*/  STG.E.U8 desc[UR36][R8.64], R4 ;  /* 0x0000000408007986 */ /* 0x0001e2000c101124 */
[----:B------:R-:W-:Y:S05]  /*5d50*/  BRA `(.L_x_5945) ;  /* 0x0000000400987947 */ /* 0x000fea0003800000 */
.L_x_5953:
        /* <DEDUP_REMOVED lines=21> */
.L_x_5963:
[----:B-----5:R-:W0:Y:S02]  /*5eb0*/  F2I.U64.TRUNC R22, R22 ;  /* 0x0000001600167311 */ /* 0x020e24000020d800 */
[----:B0-----:R0:W-:Y:S01]  /*5ec0*/  STG.E.64 desc[UR36][R8.64], R22 ;  /* 0x0000001608007986 */ /* 0x0011e2000c101b24 */
[----:B------:R-:W-:Y:S05]  /*5ed0*/  BRA `(.L_x_5945) ;  /* 0x0000000400387947 */ /* 0x000fea0003800000 */
.L_x_5962:
[----:B-----5:R-:W0:Y:S02]  /*5ee0*/  F2I.FTZ.U32.TRUNC.NTZ R3, R22 ;  /* 0x0000001600037305 */ /* 0x020e24000021f000 */
[----:B0-----:R0:W-:Y:S01]  /*5ef0*/  STG.E desc[UR36][R8.64], R3 ;  /* 0x0000000308007986 */ /* 0x0011e2000c101924 */
[----:B------:R-:W-:Y:S05]  /*5f00*/  BRA `(.L_x_5945) ;  /* 0x00000004002c7947 */ /* 0x000fea0003800000 */
.L_x_5952:
        /* <DEDUP_REMOVED lines=10> */
.L_x_5965:
[----:B-----5:R-:W-:Y:S01]  /*5fb0*/  FMUL.FTZ R4, R22, 1 ;  /* 0x3f80000016047820 */ /* 0x020fe20000410000 */
[----:B------:R-:W-:-:S05]  /*5fc0*/  CS2R R6, SRZ ;  /* 0x0000000000067805 */ /* 0x000fca000001ff00 */
[----:B------:R-:W0:Y:S02]  /*5fd0*/  F2F.F64.F32 R4, R4 ;  /* 0x0000000400047310 */ /* 0x000e240000201800 */
[----:B0-----:R0:W-:Y:S01]  /*5fe0*/  STG.E.128 desc[UR36][R8.64], R4 ;  /* 0x0000000408007986 */ /* 0x0011e2000c101d24 */
[----:B------:R-:W-:Y:S05]  /*5ff0*/  BRA `(.L_x_5945) ;  /* 0x0000000000f07947 */ /* 0x000fea0003800000 */
.L_x_5964:
[----:B------:R-:W-:-:S13]  /*6000*/  ISETP.NE.AND P0, PT, R0, 0xf, PT ;  /* 0x0000000f0000780c */ /* 0x000fda0003f05270 */
[----:B------:R-:W-:Y:S05]  /*6010*/  @!P0 BRA `(.L_x_5966) ;  /* 0x0000000000e08947 */ /* 0x000fea0003800000 */
[----:B------:R-:W-:-:S13]  /*6020*/  ISETP.NE.AND P0, PT, R0, 0x17, PT ;  /* 0x000000170000780c */ /* 0x000fda0003f05270 */
[----:B------:R-:W-:Y:S05]  /*6030*/  @!P0 BRA `(.L_x_5967) ;  /* 0x00000000008c8947 */ /* 0x000fea0003800000 */
[----:B------:R-:W-:-:S13]  /*6040*/  ISETP.NE.AND P0, PT, R0, 0x18, PT ;  /* 0x000000180000780c */ /* 0x000fda0003f05270 */
[----:B------:R-:W-:Y:S05]  /*6050*/  @!P0 BRA `(.L_x_5968) ;  /* 0x0000000000448947 */ /* 0x000fea0003800000 */
.L_x_5944:
        /* <DEDUP_REMOVED lines=16> */
.L_x_5969:
[----:B------:R-:W-:Y:S05]  /*6160*/  BRA `(.L_x_5945) ;  /* 0x0000000000947947 */ /* 0x000fea0003800000 */
.L_x_5968:
        /* <DEDUP_REMOVED lines=12> */
.L_x_5971:
[----:B------:R-:W-:Y:S05]  /*6230*/  BSYNC.RECONVERGENT B0 ;  /* 0x0000000000007941 */ /* 0x000fea0003800200 */
.L_x_5970:
[----:B------:R-:W-:-:S05]  /*6240*/  LOP3.LUT R3, R0, 0x80, R5, 0xf8, !PT ;  /* 0x0000008000037812 */ /* 0x000fca00078ef805 */
[----:B------:R0:W-:Y:S01]  /*6250*/  STG.E.U8 desc[UR36][R8.64], R3 ;  /* 0x0000000308007986 */ /* 0x0001e2000c101124 */
[----:B------:R-:W-:Y:S05]  /*6260*/  BRA `(.L_x_5945) ;  /* 0x0000000000547947 */ /* 0x000fea0003800000 */
.L_x_5967:
        /* <DEDUP_REMOVED lines=11> */
.L_x_5973:
[----:B------:R-:W-:Y:S01]  /*6320*/  IMAD.MOV.U32 R0, RZ, RZ, 0x7f ;  /* 0x0000007fff007424 */ /* 0x000fe200078e00ff */
[----:B------:R-:W-:-:S04]  /*6330*/  ISETP.GT.U32.AND P0, PT, R4, 0x7f800000, PT ;  /* 0x7f8000000400780c */ /* 0x000fc80003f04070 */
[----:B------:R-:W-:-:S09]  /*6340*/  SEL R0, R0, 0x7c, P0 ;  /* 0x0000007c00007807 */ /* 0x000fd20000000000 */
.L_x_5974:
[----:B------:R-:W-:Y:S05]  /*6350*/  BSYNC.RECONVERGENT B0 ;  /* 0x0000000000007941 */ /* 0x000fea0003800200 */
.L_x_5972:
[----:B------:R-:W-:-:S04]  /*6360*/  SHF.R.U32.HI R3, RZ, 0x18, R22 ;  /* 0x00000018ff037819 */ /* 0x000fc80000011616 */
[----:B------:R-:W-:-:S05]  /*6370*/  LOP3.LUT R3, R0, 0x80, R3, 0xf8, !PT ;  /* 0x0000008000037812 */ /* 0x000fca00078ef803 */
[----:B------:R0:W-:Y:S01]  /*6380*/  STG.E.U8 desc[UR36][R8.64], R3 ;  /* 0x0000000308007986 */ /* 0x0001e2000c101124 */
[----:B------:R-:W-:Y:S05]  /*6390*/  BRA `(.L_x_5945) ;  /* 0x0000000000087947 */ /* 0x000fea0003800000 */
.L_x_5966:
[----:B-----5:R-:W-:-:S05]  /*63a0*/  F2FP.BF16.F32.PACK_AB R22, RZ, R22 ;  /* 0x00000016ff16723e */ /* 0x020fca00000010ff */
[----:B------:R0:W-:Y:S02]  /*63b0*/  STG.E.U16 desc[UR36][R8.64], R22 ;  /* 0x0000001608007986 */ /* 0x0001e4000c101524 */
.L_x_5945:
        /* <DEDUP_REMOVED lines=24> */
.L_x_5978:
[----:B------:R-:W0:Y:S02]  /*6540*/  F2I.S64.TRUNC R24, R24 ;  /* 0x0000001800187311 */ /* 0x000e24000020d900 */
[----:B0-----:R-:W-:-:S05]  /*6550*/  IMAD.MOV.U32 R3, RZ, RZ, R24 ;  /* 0x000000ffff037224 */ /* 0x001fca00078e0018 */
[----:B------:R0:W-:Y:S01]  /*6560*/  STG.E.U8 desc[UR36][R8.64], R3 ;  /* 0x0000000308007986 */ /* 0x0001e2000c101124 */
[----:B------:R-:W-:Y:S05]  /*6570*/  BRA `(.L_x_5980) ;  /* 0x0000000c00287947 */ /* 0x000fea0003800000 */
.L_x_5977:
        /* <DEDUP_REMOVED lines=9> */
.L_x_5982:
[----:B------:R-:W0:Y:S02]  /*6610*/  F2I.FTZ.TRUNC.NTZ R3, R24 ;  /* 0x0000001800037305 */ /* 0x000e24000021f100 */
[----:B0-----:R0:W-:Y:S01]  /*6620*/  STG.E desc[UR36][R8.64], R3 ;  /* 0x0000000308007986 */ /* 0x0011e2000c101924 */
[----:B------:R-:W-:Y:S05]  /*6630*/  BRA `(.L_x_5980) ;  /* 0x0000000800f87947 */ /* 0x000fea0003800000 */
.L_x_5981:
[----:B------:R-:W0:Y:S02]  /*6640*/  F2I.FTZ.TRUNC.NTZ R3, R24 ;  /* 0x0000001800037305 */ /* 0x000e24000021f100 */
[----:B0-----:R0:W-:Y:S01]  /*6650*/  STG.E.U16 desc[UR36][R8.64], R3 ;  /* 0x0000000308007986 */ /* 0x0011e2000c101524 */
[----:B------:R-:W-:Y:S05]  /*6660*/  BRA `(.L_x_5980) ;  /* 0x0000000800ec7947 */ /* 0x000fea0003800000 */
.L_x_5976:
        /* <DEDUP_REMOVED lines=8> */
.L_x_5984:
[----:B------:R-:W-:-:S05]  /*66f0*/  F2FP.F16.F32.PACK_AB R24, RZ, R24 ;  /* 0x00000018ff18723e */ /* 0x000fca00000000ff */
[----:B------:R0:W-:Y:S01]  /*6700*/  STG.E.U16 desc[UR36][R8.64], R24 ;  /* 0x0000001808007986 */ /* 0x0001e2000c101524 */
[----:B------:R-:W-:Y:S05]  /*6710*/  BRA `(.L_x_5980) ;  /* 0x0000000800c07947 */ /* 0x000fea0003800000 */
.L_x_5983:
        /* <DEDUP_REMOVED lines=9> */
.L_x_5986:
[----:B------:R-:W-:-:S04]  /*67b0*/  F2FP.F16.F32.PACK_AB R3, RZ, R24 ;  /* 0x00000018ff03723e */ /* 0x000fc800000000ff */
[----:B------:R-:W-:-:S05]  /*67c0*/  PRMT R3, R3, 0x5410, RZ ;  /* 0x0000541003037816 */ /* 0x000fca00000000ff */
[----:B------:R0:W-:Y:S01]  /*67d0*/  STG.E desc[UR36][R8.64], R3 ;  /* 0x0000000308007986 */ /* 0x0001e2000c101924 */
[----:B------:R-:W-:Y:S05]  /*67e0*/  BRA `(.L_x_5980) ;  /* 0x00000008008c7947 */ /* 0x000fea0003800000 */
.L_x_5985:
[----:B------:R-:W-:-:S06]  /*67f0*/  FMUL.FTZ R4, R24, 1 ;  /* 0x3f80000018047820 */ /* 0x000fcc0000410000 */
[----:B------:R-:W0:Y:S02]  /*6800*/  F2F.F64.F32 R4, R4 ;  /* 0x0000000400047310 */ /* 0x000e240000201800 */
[----:B0-----:R0:W-:Y:S01]  /*6810*/  STG.E.64 desc[UR36][R8.64], R4 ;  /* 0x0000000408007986 */ /* 0x0011e2000c101b24 */
[----:B------:R-:W-:Y:S05]  /*6820*/  BRA `(.L_x_5980) ;  /* 0x00000008007c7947 */ /* 0x000fea0003800000 */
.L_x_5975:
        /* <DEDUP_REMOVED lines=13> */
.L_x_5990:
        /* <DEDUP_REMOVED lines=16> */
.L_x_5993:
[----:B------:R-:W-:-:S04]  /*6a00*/  SHF.R.U32.HI R24, RZ, 0x18, R24 ;  /* 0x00000018ff187819 */ /* 0x000fc80000011618 */
[----:B------:R-:W-:-:S04]  /*6a10*/  LOP3.LUT R3, R3, 0x80, R24, 0xf8, !PT ;  /* 0x0000008003037812 */ /* 0x000fc800078ef818 */
[----:B------:R-:W-:-:S07]  /*6a20*/  PRMT R4, R3, 0x7610, R4 ;  /* 0x0000761003047816 */ /* 0x000fce0000000004 */
.L_x_5992:
[----:B------:R-:W-:Y:S05]  /*6a30*/  BSYNC.RECONVERGENT B0 ;  /* 0x0000000000007941 */ /* 0x000fea0003800200 */
.L_x_5991:
[----:B------:R0:W-:Y:S01]  /*6a40*/  STG.E.U8 desc[UR36][R8.64], R4 ;  /* 0x0000000408007986 */ /* 0x0001e2000c101124 */
[----:B------:R-:W-:Y:S05]  /*6a50*/  BRA `(.L_x_5980) ;  /* 0x0000000400f07947 */ /* 0x000fea0003800000 */
.L_x_5989:
        /* <DEDUP_REMOVED lines=16> */
.L_x_5996:
[----:B------:R-:W-:-:S04]  /*6b60*/  SHF.R.U32.HI R24, RZ, 0x18, R24 ;  /* 0x00000018ff187819 */ /* 0x000fc80000011618 */
[----:B------:R-:W-:-:S04]  /*6b70*/  LOP3.LUT R3, R3, 0x80, R24, 0xf8, !PT ;  /* 0x0000008003037812 */ /* 0x000fc800078ef818 */
[----:B------:R-:W-:-:S07]  /*6b80*/  PRMT R4, R3, 0x7610, R4 ;  /* 0x0000761003047816 */ /* 0x000fce0000000004 */
.L_x_5995:
[----:B------:R-:W-:Y:S05]  /*6b90*/  BSYNC.RECONVERGENT B0 ;  /* 0x0000000000007941 */ /* 0x000fea0003800200 */
.L_x_5994:
[----:B------:R0:W-:Y:S01]  /*6ba0*/  STG.E.U8 desc[UR36][R8.64], R4 ;  /* 0x0000000408007986 */ /* 0x0001e2000c101124 */
[----:B------:R-:W-:Y:S05]  /*6bb0*/  BRA `(.L_x_5980) ;  /* 0x0000000400987947 */ /* 0x000fea0003800000 */
.L_x_5988:
        /* <DEDUP_REMOVED lines=21> */
.L_x_5998:
[----:B------:R-:W0:Y:S02]  /*6d10*/  F2I.U64.TRUNC R24, R24 ;  /* 0x0000001800187311 */ /* 0x000e24000020d800 */
[----:B0-----:R0:W-:Y:S01]  /*6d20*/  STG.E.64 desc[UR36][R8.64], R24 ;  /* 0x0000001808007986 */ /* 0x0011e2000c101b24 */
[----:B------:R-:W-:Y:S05]  /*6d30*/  BRA `(.L_x_5980) ;  /* 0x0000000400387947 */ /* 0x000fea0003800000 */
.L_x_5997:
[----:B------:R-:W0:Y:S02]  /*6d40*/  F2I.FTZ.U32.TRUNC.NTZ R3, R24 ;  /* 0x0000001800037305 */ /* 0x000e24000021f000 */
[----:B0-----:R0:W-:Y:S01]  /*6d50*/  STG.E desc[UR36][R8.64], R3 ;  /* 0x0000000308007986 */ /* 0x0011e2000c101924 */
[----:B------:R-:W-:Y:S05]  /*6d60*/  BRA `(.L_x_5980) ;  /* 0x00000004002c7947 */ /* 0x000fea0003800000 */
.L_x_5987:
        /* <DEDUP_REMOVED lines=10> */
.L_x_6000:
[----:B------:R-:W-:Y:S01]  /*6e10*/  FMUL.FTZ R4, R24, 1 ;  /* 0x3f80000018047820 */ /* 0x000fe20000410000 */
[----:B------:R-:W-:-:S05]  /*6e20*/  CS2R R6, SRZ ;  /* 0x0000000000067805 */ /* 0x000fca000001ff00 */
[----:B------:R-:W0:Y:S02]  /*6e30*/  F2F.F64.F32 R4, R4 ;  /* 0x0000000400047310 */ /* 0x000e240000201800 */
[----:B0-----:R3:W-:Y:S01]  /*6e40*/  STG.E.128 desc[UR36][R8.64], R4 ;  /* 0x0000000408007986 */ /* 0x0017e2000c101d24 */
[----:B------:R-:W-:Y:S05]  /*6e50*/  BRA `(.L_x_5980) ;  /* 0x0000000000f07947 */ /* 0x000fea0003800000 */
.L_x_5999:
[----:B------:R-:W-:-:S13]  /*6e60*/  ISETP.NE.AND P0, PT, R0, 0xf, PT ;  /* 0x0000000f0000780c */ /* 0x000fda0003f05270 */
[----:B------:R-:W-:Y:S05]  /*6e70*/  @!P0 BRA `(.L_x_6001) ;  /* 0x0000000000e08947 */ /* 0x000fea0003800000 */
[----:B------:R-:W-:-:S13]  /*6e80*/  ISETP.NE.AND P0, PT, R0, 0x17, PT ;  /* 0x000000170000780c */ /* 0x000fda0003f05270 */
[----:B------:R-:W-:Y:S05]  /*6e90*/  @!P0 BRA `(.L_x_6002) ;  /* 0x00000000008c8947 */ /* 0x000fea0003800000 */
[----:B------:R-:W-:-:S13]  /*6ea0*/  ISETP.NE.AND P0, PT, R0, 0x18, PT ;  /* 0x000000180000780c */ /* 0x000fda0003f05270 */
[----:B------:R-:W-:Y:S05]  /*6eb0*/  @!P0 BRA `(.L_x_6003) ;  /* 0x0000000000448947 */ /* 0x000fea0003800000 */
.L_x_5979:
        /* <DEDUP_REMOVED lines=16> */
.L_x_6004:
[----:B------:R-:W-:Y:S05]  /*6fc0*/  BRA `(.L_x_5980) ;  /* 0x0000000000947947 */ /* 0x000fea0003800000 */
.L_x_6003:
        /* <DEDUP_REMOVED lines=12> */
.L_x_6006:
[----:B------:R-:W-:Y:S05]  /*7090*/  BSYNC.RECONVERGENT B0 ;  /* 0x0000000000007941 */ /* 0x000fea0003800200 */
.L_x_6005:
[----:B------:R-:W-:-:S05]  /*70a0*/  LOP3.LUT R3, R0, 0x80, R5, 0xf8, !PT ;  /* 0x0000008000037812 */ /* 0x000fca00078ef805 */
[----:B------:R1:W-:Y:S01]  /*70b0*/  STG.E.U8 desc[UR36][R8.64], R3 ;  /* 0x0000000308007986 */ /* 0x0003e2000c101124 */
[----:B------:R-:W-:Y:S05]  /*70c0*/  BRA `(.L_x_5980) ;  /* 0x0000000000547947 */ /* 0x000fea0003800000 */
.L_x_6002:
        /* <DEDUP_REMOVED lines=11> */
.L_x_6008:
[----:B------:R-:W-:Y:S01]  /*7180*/  IMAD.MOV.U32 R0, RZ, RZ, 0x7f ;  /* 0x0000007fff007424 */ /* 0x000fe200078e00ff */
[----:B------:R-:W-:-:S04]  /*7190*/  ISETP.GT.U32.AND P0, PT, R4, 0x7f800000, PT ;  /* 0x7f8000000400780c */ /* 0x000fc80003f04070 */
[----:B------:R-:W-:-:S09]  /*71a0*/  SEL R0, R0, 0x7c, P0 ;  /* 0x0000007c00007807 */ /* 0x000fd20000000000 */
.L_x_6009:
[----:B------:R-:W-:Y:S05]  /*71b0*/  BSYNC.RECONVERGENT B0 ;  /* 0x0000000000007941 */ /* 0x000fea0003800200 */
.L_x_6007:
[----:B------:R-:W-:-:S04]  /*71c0*/  SHF.R.U32.HI R3, RZ, 0x18, R24 ;  /* 0x00000018ff037819 */ /* 0x000fc80000011618 */
[----:B------:R-:W-:-:S05]  /*71d0*/  LOP3.LUT R3, R0, 0x80, R3, 0xf8, !PT ;  /* 0x0000008000037812 */ /* 0x000fca00078ef803 */
[----:B------:R2:W-:Y:S01]  /*71e0*/  STG.E.U8 desc[UR36][R8.64], R3 ;  /* 0x0000000308007986 */ /* 0x0005e2000c101124 */
[----:B------:R-:W-:Y:S05]  /*71f0*/  BRA `(.L_x_5980) ;  /* 0x0000000000087947 */ /* 0x000fea0003800000 */
.L_x_6001:
[----:B------:R-:W-:-:S05]  /*7200*/  F2FP.BF16.F32.PACK_AB R24, RZ, R24 ;  /* 0x00000018ff18723e */ /* 0x000fca00000010ff */
[----:B------:R0:W-:Y:S02]  /*7210*/  STG.E.U16 desc[UR36][R8.64], R24 ;  /* 0x0000001808007986 */ /* 0x0001e4000c101524 */
.L_x_5980:
[----:B------:R-:W-:-:S07]  /*7220*/  VIADD R19, R19, 0x80 ;  /* 0x0000008013137836 */ /* 0x000fce0000000000 */
.L_x_5939:
[----:B------:R-:W-:Y:S05]  /*7230*/  BSYNC.RECONVERGENT B6 ;  /* 0x0000000000067941 */ /* 0x000fea0003800200 */
.L_x_5938:
[----:B------:R-:W-:-:S13]  /*7240*/  ISETP.GE.AND P0, PT, R19, R17, PT ;  /* 0x000000111300720c */ /* 0x000fda0003f06270 */
[----:B------:R-:W-:Y:S05]  /*7250*/  @P0 EXIT ;  /* 0x000000000000094d */ /* 0x000fea0003800000 */
[----:B0-23--:R-:W0:Y:S01]  /*7260*/  LDC.64 R4, c[0x0][0x388] ;  /* 0x0000e200ff047b82 */ /* 0x00de220000000a00 */
[----:B------:R-:W4:Y:S01]  /*7270*/  LDCU UR4, c[0x0][0x3a8] ;  /* 0x00007500ff0477ac */ /* 0x000f220008000800 */
[----:B-1----:R-:W-:Y:S01]  /*7280*/  PRMT R0, R16, 0x9910, RZ ;  /* 0x0000991010007816 */ /* 0x002fe200000000ff */
[----:B------:R-:W-:-:S03]  /*7290*/  IMAD R2, R2, 0x200, R19 ;  /* 0x0000020002027824 */ /* 0x000fc600078e0213 */
[----:B------:R-:W-:Y:S01]  /*72a0*/  ISETP.GT.AND P1, PT, R0, 0x9, PT ;  /* 0x000000090000780c */ /* 0x000fe20003f24270 */
[----:B----4-:R-:W-:-:S05]  /*72b0*/  IMAD R3, R2, UR4, RZ ;  /* 0x0000000402037c24 */ /* 0x010fca000f8e02ff */
        /* <DEDUP_REMOVED lines=14> */
.L_x_6013:
[----:B-----5:R-:W0:Y:S02]  /*73a0*/  F2I.S64.TRUNC R18, R18 ;  /* 0x0000001200127311 */ /* 0x020e24000020d900 */
[----:B0-----:R-:W-:-:S05]  /*73b0*/  IMAD.MOV.U32 R5, RZ, RZ, R18 ;  /* 0x000000ffff057224 */ /* 0x001fca00078e0012 */
[----:B------:R-:W-:Y:S01]  /*73c0*/  STG.E.U8 desc[UR36][R2.64], R5 ;  /* 0x0000000502007986 */ /* 0x000fe2000c101124 */
[----:B------:R-:W-:Y:S05]  /*73d0*/  EXIT ;  /* 0x000000000000794d */ /* 0x000fea0003800000 */
.L_x_6012:
        /* <DEDUP_REMOVED lines=9> */
.L_x_6016:
[----:B-----5:R-:W0:Y:S02]  /*7470*/  F2I.FTZ.TRUNC.NTZ R5, R18 ;  /* 0x0000001200057305 */ /* 0x020e24000021f100 */
[----:B0-----:R-:W-:Y:S01]  /*7480*/  STG.E desc[UR36][R2.64], R5 ;  /* 0x0000000502007986 */ /* 0x001fe2000c101924 */
[----:B------:R-:W-:Y:S05]  /*7490*/  EXIT ;  /* 0x000000000000794d */ /* 0x000fea0003800000 */
.L_x_6015:
[----:B-----5:R-:W0:Y:S02]  /*74a0*/  F2I.FTZ.TRUNC.NTZ R5, R18 ;  /* 0x0000001200057305 */ /* 0x020e24000021f100 */
[----:B0-----:R-:W-:Y:S01]  /*74b0*/  STG.E.U16 desc[UR36][R2.64], R5 ;  /* 0x0000000502007986 */ /* 0x001fe2000c101524 */
[----:B------:R-:W-:Y:S05]  /*74c0*/  EXIT ;  /* 0x000000000000794d */ /* 0x000fea0003800000 */
.L_x_6011:
        /* <DEDUP_REMOVED lines=8> */
.L_x_6018:
[----:B-----5:R-:W-:-:S05]  /*7550*/  F2FP.F16.F32.PACK_AB R18, RZ, R18 ;  /* 0x00000012ff12723e */ /* 0x020fca00000000ff */
[----:B------:R-:W-:Y:S01]  /*7560*/  STG.E.U16 desc[UR36][R2.64], R18 ;  /* 0x0000001202007986 */ /* 0x000fe2000c101524 */
[----:B------:R-:W-:Y:S05]  /*7570*/  EXIT ;  /* 0x000000000000794d */ /* 0x000fea0003800000 */
.L_x_6017:
        /* <DEDUP_REMOVED lines=9> */
.L_x_6020:
[----:B-----5:R-:W-:-:S04]  /*7610*/  F2FP.F16.F32.PACK_AB R5, RZ, R18 ;  /* 0x00000012ff05723e */ /* 0x020fc800000000ff */
[----:B------:R-:W-:-:S05]  /*7620*/  PRMT R5, R5, 0x5410, RZ ;  /* 0x0000541005057816 */ /* 0x000fca00000000ff */
[----:B------:R-:W-:Y:S01]  /*7630*/  STG.E desc[UR36][R2.64], R5 ;  /* 0x0000000502007986 */ /* 0x000fe2000c101924 */
[----:B------:R-:W-:Y:S05]  /*7640*/  EXIT ;  /* 0x000000000000794d */ /* 0x000fea0003800000 */
.L_x_6019:
[----:B-----5:R-:W-:-:S06]  /*7650*/  FMUL.FTZ R4, R18, 1 ;  /* 0x3f80000012047820 */ /* 0x020fcc0000410000 */
[----:B------:R-:W0:Y:S02]  /*7660*/  F2F.F64.F32 R4, R4 ;  /* 0x0000000400047310 */ /* 0x000e240000201800 */
[----:B0-----:R-:W-:Y:S01]  /*7670*/  STG.E.64 desc[UR36][R2.64], R4 ;  /* 0x0000000402007986 */ /* 0x001fe2000c101b24 */
[----:B------:R-:W-:Y:S05]  /*7680*/  EXIT ;  /* 0x000000000000794d */ /* 0x000fea0003800000 */
.L_x_6010:
        /* <DEDUP_REMOVED lines=13> */
.L_x_6024:
        /* <DEDUP_REMOVED lines=16> */
.L_x_6027:
[----:B------:R-:W-:-:S04]  /*7860*/  SHF.R.U32.HI R18, RZ, 0x18, R18 ;  /* 0x00000018ff127819 */ /* 0x000fc80000011612 */
[----:B------:R-:W-:-:S04]  /*7870*/  LOP3.LUT R5, R5, 0x80, R18, 0xf8, !PT ;  /* 0x0000008005057812 */ /* 0x000fc800078ef812 */
[----:B------:R-:W-:-:S07]  /*7880*/  PRMT R0, R5, 0x7610, R0 ;  /* 0x0000761005007816 */ /* 0x000fce0000000000 */
.L_x_6026:
[----:B------:R-:W-:Y:S05]  /*7890*/  BSYNC.RECONVERGENT B0 ;  /* 0x0000000000007941 */ /* 0x000fea0003800200 */
.L_x_6025:
[----:B------:R-:W-:Y:S01]  /*78a0*/  STG.E.U8 desc[UR36][R2.64], R0 ;  /* 0x0000000002007986 */ /* 0x000fe2000c101124 */
[----:B------:R-:W-:Y:S05]  /*78b0*/  EXIT ;  /* 0x000000000000794d */ /* 0x000fea0003800000 */
.L_x_6023:
        /* <DEDUP_REMOVED lines=16> */
.L_x_6030:
[----:B------:R-:W-:-:S04]  /*79c0*/  SHF.R.U32.HI R18, RZ, 0x18, R18 ;  /* 0x00000018ff127819 */ /* 0x000fc80000011612 */
[----:B------:R-:W-:-:S04]  /*79d0*/  LOP3.LUT R5, R5, 0x80, R18, 0xf8, !PT ;  /* 0x0000008005057812 */ /* 0x000fc800078ef812 */
[----:B------:R-:W-:-:S07]  /*79e0*/  PRMT R0, R5, 0x7610, R0 ;  /* 0x0000761005007816 */ /* 0x000fce0000000000 */
.L_x_6029:
[----:B------:R-:W-:Y:S05]  /*79f0*/  BSYNC.RECONVERGENT B0 ;  /* 0x0000000000007941 */ /* 0x000fea0003800200 */
.L_x_6028:
[----:B------:R-:W-:Y:S01]  /*7a00*/  STG.E.U8 desc[UR36][R2.64], R0 ;  /* 0x0000000002007986 */ /* 0x000fe2000c101124 */
[----:B------:R-:W-:Y:S05]  /*7a10*/  EXIT ;  /* 0x000000000000794d */ /* 0x000fea0003800000 */
.L_x_6022:
        /* <DEDUP_REMOVED lines=21> */
.L_x_6032:
[----:B-----5:R-:W0:Y:S02]  /*7b70*/  F2I.U64.TRUNC R18, R18 ;  /* 0x0000001200127311 */ /* 0x020e24000020d800 */
[----:B0-----:R-:W-:Y:S01]  /*7b80*/  STG.E.64 desc[UR36][R2.64], R18 ;  /* 0x0000001202007986 */ /* 0x001fe2000c101b24 */
[----:B------:R-:W-:Y:S05]  /*7b90*/  EXIT ;  /* 0x000000000000794d */ /* 0x000fea0003800000 */
.L_x_6031:
[----:B-----5:R-:W0:Y:S02]  /*7ba0*/  F2I.FTZ.U32.TRUNC.NTZ R5, R18 ;  /* 0x0000001200057305 */ /* 0x020e24000021f000 */
[----:B0-----:R-:W-:Y:S01]  /*7bb0*/  STG.E desc[UR36][R2.64], R5 ;  /* 0x0000000502007986 */ /* 0x001fe2000c101924 */
[----:B------:R-:W-:Y:S05]  /*7bc0*/  EXIT ;  /* 0x000000000000794d */ /* 0x000fea0003800000 */
.L_x_6021:
        /* <DEDUP_REMOVED lines=10> */
.L_x_6034:
[----:B-----5:R-:W-:Y:S01]  /*7c70*/  FMUL.FTZ R4, R18, 1 ;  /* 0x3f80000012047820 */ /* 0x020fe20000410000 */
[----:B------:R-:W-:-:S05]  /*7c80*/  CS2R R6, SRZ ;  /* 0x0000000000067805 */ /* 0x000fca000001ff00 */
[----:B------:R-:W0:Y:S02]  /*7c90*/  F2F.F64.F32 R4, R4 ;  /* 0x0000000400047310 */ /* 0x000e240000201800 */
[----:B0-----:R-:W-:Y:S01]  /*7ca0*/  STG.E.128 desc[UR36][R2.64], R4 ;  /* 0x0000000402007986 */ /* 0x001fe2000c101d24 */
[----:B------:R-:W-:Y:S05]  /*7cb0*/  EXIT ;  /* 0x000000000000794d */ /* 0x000fea0003800000 */
.L_x_6033:
[----:B------:R-:W-:-:S13]  /*7cc0*/  ISETP.NE.AND P0, PT, R0, 0xf, PT ;  /* 0x0000000f0000780c */ /* 0x000fda0003f05270 */
[----:B------:R-:W-:Y:S05]  /*7cd0*/  @!P0 BRA `(.L_x_6035) ;  /* 0x0000000000e08947 */ /* 0x000fea0003800000 */
[----:B------:R-:W-:-:S13]  /*7ce0*/  ISETP.NE.AND P0, PT, R0, 0x17, PT ;  /* 0x000000170000780c */ /* 0x000fda0003f05270 */
[----:B------:R-:W-:Y:S05]  /*7cf0*/  @!P0 BRA `(.L_x_6036) ;  /* 0x00000000008c8947 */ /* 0x000fea0003800000 */
[----:B------:R-:W-:-:S13]  /*7d00*/  ISETP.NE.AND P0, PT, R0, 0x18, PT ;  /* 0x000000180000780c */ /* 0x000fda0003f05270 */
[----:B------:R-:W-:Y:S05]  /*7d10*/  @!P0 BRA `(.L_x_6037) ;  /* 0x0000000000448947 */ /* 0x000fea0003800000 */
.L_x_6014:
        /* <DEDUP_REMOVED lines=16> */
.L_x_6038:
[----:B------:R-:W-:Y:S05]  /*7e20*/  EXIT ;  /* 0x000000000000794d */ /* 0x000fea0003800000 */
.L_x_6037:
        /* <DEDUP_REMOVED lines=12> */
.L_x_6040:
[----:B------:R-:W-:Y:S05]  /*7ef0*/  BSYNC.RECONVERGENT B0 ;  /* 0x0000000000007941 */ /* 0x000fea0003800200 */
.L_x_6039:
[----:B------:R-:W-:-:S05]  /*7f00*/  LOP3.LUT R5, R0, 0x80, R7, 0xf8, !PT ;  /* 0x0000008000057812 */ /* 0x000fca00078ef807 */
[----:B------:R-:W-:Y:S01]  /*7f10*/  STG.E.U8 desc[UR36][R2.64], R5 ;  /* 0x0000000502007986 */ /* 0x000fe2000c101124 */
[----:B------:R-:W-:Y:S05]  /*7f20*/  EXIT ;  /* 0x000000000000794d */ /* 0x000fea0003800000 */
.L_x_6036:
        /* <DEDUP_REMOVED lines=11> */
.L_x_6042:
[----:B------:R-:W-:Y:S01]  /*7fe0*/  IMAD.MOV.U32 R0, RZ, RZ, 0x7f ;  /* 0x0000007fff007424 */ /* 0x000fe200078e00ff */
[----:B------:R-:W-:-:S04]  /*7ff0*/  ISETP.GT.U32.AND P0, PT, R4, 0x7f800000, PT ;  /* 0x7f8000000400780c */ /* 0x000fc80003f04070 */
[----:B------:R-:W-:-:S09]  /*8000*/  SEL R0, R0, 0x7c, P0 ;  /* 0x0000007c00007807 */ /* 0x000fd20000000000 */
.L_x_6043:
[----:B------:R-:W-:Y:S05]  /*8010*/  BSYNC.RECONVERGENT B0 ;  /* 0x0000000000007941 */ /* 0x000fea0003800200 */
.L_x_6041:
[----:B------:R-:W-:-:S04]  /*8020*/  SHF.R.U32.HI R5, RZ, 0x18, R18 ;  /* 0x00000018ff057819 */ /* 0x000fc80000011612 */
[----:B------:R-:W-:-:S05]  /*8030*/  LOP3.LUT R5, R0, 0x80, R5, 0xf8, !PT ;  /* 0x0000008000057812 */ /* 0x000fca00078ef805 */
[----:B------:R-:W-:Y:S01]  /*8040*/  STG.E.U8 desc[UR36][R2.64], R5 ;  /* 0x0000000502007986 */ /* 0x000fe2000c101124 */
[----:B------:R-:W-:Y:S05]  /*8050*/  EXIT ;  /* 0x000000000000794d */ /* 0x000fea0003800000 */
.L_x_6035:
[----:B-----5:R-:W-:-:S05]  /*8060*/  F2FP.BF16.F32.PACK_AB R18, RZ, R18 ;  /* 0x00000012ff12723e */ /* 0x020fca00000010ff */
[----:B------:R-:W-:Y:S01]  /*8070*/  STG.E.U16 desc[UR36][R2.64], R18 ;  /* 0x0000001202007986 */ /* 0x000fe2000c101524 */
[----:B------:R-:W-:Y:S05]  /*8080*/  EXIT ;  /* 0x000000000000794d */ /* 0x000fea0003800000 */
.L_x_6044:
        /* <DEDUP_REMOVED lines=15> */
.L_x_7281:


//--------------------- .text._ZN2at6native18elementwise_kernelILi128ELi2EZNS0_22gpu_kernel_impl_nocastIZZZNS0_61_GLOBAL__N__b29612f4_23_ActivationMishKernel_cu_9e10b42f_310011mish_kernelERNS_18TensorIteratorBaseEENKUlvE_clEvENKUlvE0_clEvEUlfE_EEvS5_RKT_EUliE_EEviT1_ --------------------------
	.section	.text._ZN2at6native18elementwise_kernelILi128ELi2EZNS0_22gpu_kernel_impl_nocastIZZZNS0_61_GLOBAL__N__b29612f4_23_ActivationMishKernel_cu_9e10b42f_310011mish_kernelERNS_18TensorIteratorBaseEENKUlvE_clEvENKUlvE0_clEvEUlfE_EEvS5_RKT_EUliE_EEviT1_,"ax",@progbits
	.align	128
        .global         _ZN2at6native18elementwise_kernelILi128ELi2EZNS0_22gpu_kernel_impl_nocastIZZZNS0_61_GLOBAL__N__b29612f4_23_ActivationMishKernel_cu_9e10b42f_310011mish_kernelERNS_18TensorIteratorBaseEENKUlvE_clEvENKUlvE0_clEvEUlfE_EEvS5_RKT_EUliE_EEviT1_
        .type           _ZN2at6native18elementwise_kernelILi128ELi2EZNS0_22gpu_kernel_impl_nocastIZZZNS0_61_GLOBAL__N__b29612f4_23_ActivationMishKernel_cu_9e10b42f_310011mish_kernelERNS_18TensorIteratorBaseEENKUlvE_clEvENKUlvE0_clEvEUlfE_EEvS5_RKT_EUliE_EEviT1_,@function
        .size           _ZN2at6native18elementwise_kernelILi128ELi2EZNS0_22gpu_kernel_impl_nocastIZZZNS0_61_GLOBAL__N__b29612f4_23_ActivationMishKernel_cu_9e10b42f_310011mish_kernelERNS_18TensorIteratorBaseEENKUlvE_clEvENKUlvE0_clEvEUlfE_EEvS5_RKT_EUliE_EEviT1_,(.L_x_7282 - _ZN2at6native18elementwise_kernelILi128ELi2EZNS0_22gpu_kernel_impl_nocastIZZZNS0_61_GLOBAL__N__b29612f4_23_ActivationMishKernel_cu_9e10b42f_310011mish_kernelERNS_18TensorIteratorBaseEENKUlvE_clEvENKUlvE0_clEvEUlfE_EEvS5_RKT_EUliE_EEviT1_)
        .other          _ZN2at6native18elementwise_kernelILi128ELi2EZNS0_22gpu_kernel_impl_nocastIZZZNS0_61_GLOBAL__N__b29612f4_23_ActivationMishKernel_cu_9e10b42f_310011mish_kernelERNS_18TensorIteratorBaseEENKUlvE_clEvENKUlvE0_clEvEUlfE_EEvS5_RKT_EUliE_EEviT1_,@"STO_CUDA_ENTRY STV_DEFAULT"
_ZN2at6native18elementwise_kernelILi128ELi2EZNS0_22gpu_kernel_impl_nocastIZZZNS0_61_GLOBAL__N__b29612f4_23_ActivationMishKernel_cu_9e10b42f_310011mish_kernelERNS_18TensorIteratorBaseEENKUlvE_clEvENKUlvE0_clEvEUlfE_EEvS5_RKT_EUliE_EEviT1_:
.text._ZN2at6native18elementwise_kernelILi128ELi2EZNS0_22gpu_kernel_impl_nocastIZZZNS0_61_GLOBAL__N__b29612f4_23_ActivationMishKernel_cu_9e10b42f_310011mish_kernelERNS_18TensorIteratorBaseEENKUlvE_clEvENKUlvE0_clEvEUlfE_EEvS5_RKT_EUliE_EEviT1_:
        /* <DEDUP_REMOVED lines=14> */
[----:B0-----:R-:W2:Y:S01]  /*00e0*/  LDG.E R0, desc[UR6][R4.64] ;  /* 0x0000000604007981 */ /* 0x001ea2000c1e1900 */
[----:B------:R-:W-:Y:S01]  /*00f0*/  HFMA2 R9, -RZ, RZ, 1.625, 0 ;  /* 0x3e800000ff097431 */ /* 0x000fe200000001ff */
[----:B------:R-:W-:Y:S02]  /*0100*/  MOV R11, 0x3d39bf78 ;  /* 0x3d39bf78000b7802 */ /* 0x000fe40000000f00 */
[----:B------:R-:W-:Y:S01]  /*0110*/  IADD3 R3, PT, PT, R3, 0x80, RZ ;  /* 0x0000008003037810 */ /* 0x000fe20007ffe0ff */
[----:B--2---:R-:W-:-:S06]  /*0120*/  FMUL.FTZ R2, R0, 1.4426950216293334961 ;  /* 0x3fb8aa3b00027820 */ /* 0x004fcc0000410000 */
        /* <DEDUP_REMOVED lines=30> */
[----:B0-----:R0:W-:Y:S02]  /*0310*/  STG.E desc[UR6][R4.64], R7 ;  /* 0x0000000704007986 */ /* 0x0011e4000c101906 */
.L_x_6047:
[----:B------:R-:W-:Y:S05]  /*0320*/  BSYNC.RECONVERGENT B0 ;  /* 0x0000000000007941 */ /* 0x000fea0003800200 */
.L_x_6046:
[----:B------:R-:W-:-:S13]  /*0330*/  ISETP.GE.AND P0, PT, R3, UR4, PT ;  /* 0x0000000403007c0c */ /* 0x000fda000bf06270 */
[----:B------:R-:W-:Y:S05]  /*0340*/  @P0 EXIT ;  /* 0x000000000000094d */ /* 0x000fea0003800000 */
[----:B------:R-:W1:Y:S02]  /*0350*/  LDC.64 R2, c[0x0][0x588] ;  /* 0x00016200ff027b82 */ /* 0x000e640000000a00 */
[----:B-1----:R-:W0:Y:S01]  /*0360*/  LDG.E R0, desc[UR6][R2.64] ;  /* 0x0000000602007981 */ /* 0x002e22000c1e1900 */
[----:B------:R-:W-:Y:S01]  /*0370*/  HFMA2 R8, -RZ, RZ, 1.625, 0 ;  /* 0x3e800000ff087431 */ /* 0x000fe200000001ff */
[----:B------:R-:W-:Y:S01]  /*0380*/  MOV R9, 0x3d39bf78 ;  /* 0x3d39bf7800097802 */ /* 0x000fe20000000f00 */
[----:B0-----:R-:W-:-:S06]  /*0390*/  FMUL.FTZ R4, R0, 1.4426950216293334961 ;  /* 0x3fb8aa3b00047820 */ /* 0x001fcc0000410000 */
        /* <DEDUP_REMOVED lines=30> */
[----:B0-----:R-:W-:Y:S01]  /*0580*/  STG.E desc[UR6][R2.64], R7 ;  /* 0x0000000702007986 */ /* 0x001fe2000c101906 */
[----:B------:R-:W-:Y:S05]  /*0590*/  EXIT ;  /* 0x000000000000794d */ /* 0x000fea0003800000 */
.L_x_6045:
        /* <DEDUP_REMOVED lines=305> */
.L_x_6050:
[----:B------:R-:W0:Y:S02]  /*18b0*/  LDCU.64 UR8, c[0x0][0x588] ;  /* 0x0000b100ff0877ac */ /* 0x000e240008000a00 */
[----:B0-----:R-:W-:-:S04]  /*18c0*/  IADD3 R6, P0, PT, R4, UR8, RZ ;  /* 0x0000000804067c10 */ /* 0x001fc8000ff1e0ff */
[----:B------:R-:W-:Y:S01]  /*18d0*/  IADD3.X R7, PT, PT, RZ, UR9, RZ, P0, !PT ;  /* 0x00000009ff077c10 */ /* 0x000fe200087fe4ff */
[----:B------:R-:W0:Y:S04]  /*18e0*/  LDCU.64 UR8, c[0x0][0x580] ;  /* 0x0000b000ff0877ac */ /* 0x000e280008000a00 */
[----:B------:R-:W2:Y:S01]  /*18f0*/  LDG.E R4, desc[UR6][R6.64] ;  /* 0x0000000606047981 */ /* 0x000ea2000c1e1900 */
[----:B------:R-:W-:Y:S02]  /*1900*/  MOV R12, 0x3e800000 ;  /* 0x3e800000000c7802 */ /* 0x000fe40000000f00 */
[----:B------:R-:W-:Y:S02]  /*1910*/  MOV R13, 0x3d39bf78 ;  /* 0x3d39bf78000d7802 */ /* 0x000fe40000000f00 */
[----:B------:R-:W-:Y:S01]  /*1920*/  IADD3 R3, PT, PT, R3, 0x80, RZ ;  /* 0x0000008003037810 */ /* 0x000fe20007ffe0ff */
[----:B--2---:R-:W-:-:S06]  /*1930*/  FMUL.FTZ R8, R4, 1.4426950216293334961 ;  /* 0x3fb8aa3b04087820 */ /* 0x004fcc0000410000 */
        /* <DEDUP_REMOVED lines=27> */
[----:B0-----:R-:W-:-:S04]  /*1af0*/  IADD3 R6, P0, PT, R5, UR8, RZ ;  /* 0x0000000805067c10 */ /* 0x001fc8000ff1e0ff */
[----:B------:R-:W0:Y:S01]  /*1b00*/  MUFU.TANH R9, R9 ;  /* 0x0000000900097308 */ /* 0x000e220000002400 */
[----:B------:R-:W-:Y:S01]  /*1b10*/  IADD3.X R7, PT, PT, RZ, UR9, RZ, P0, !PT ;  /* 0x00000009ff077c10 */ /* 0x000fe200087fe4ff */
[----:B0-----:R-:W-:-:S05]  /*1b20*/  FMUL.FTZ R5, R4, R9 ;  /* 0x0000000904057220 */ /* 0x001fca0000410000 */
[----:B------:R0:W-:Y:S02]  /*1b30*/  STG.E desc[UR6][R6.64], R5 ;  /* 0x0000000506007986 */ /* 0x0001e4000c101906 */
.L_x_6049:
[----:B------:R-:W-:Y:S05]  /*1b40*/  BSYNC.RECONVERGENT B0 ;  /* 0x0000000000007941 */ /* 0x000fea0003800200 */
.L_x_6048:
        /* <DEDUP_REMOVED lines=300> */
.L_x_6051:
[----:B------:R-:W0:Y:S02]  /*2e10*/  LDCU.128 UR8, c[0x0][0x580] ;  /* 0x0000b000ff0877ac */ /* 0x000e240008000c00 */
[----:B0-----:R-:W-:-:S04]  /*2e20*/  IADD3 R4, P0, PT, R2, UR10, RZ ;  /* 0x0000000a02047c10 */ /* 0x001fc8000ff1e0ff */
[----:B------:R-:W-:-:S05]  /*2e30*/  IADD3.X R5, PT, PT, RZ, UR11, RZ, P0, !PT ;  /* 0x0000000bff057c10 */ /* 0x000fca00087fe4ff */
[----:B------:R-:W2:Y:S01]  /*2e40*/  LDG.E R0, desc[UR6][R4.64] ;  /* 0x0000000604007981 */ /* 0x000ea2000c1e1900 */
[----:B------:R-:W-:Y:S02]  /*2e50*/  MOV R11, 0x3e800000 ;  /* 0x3e800000000b7802 */ /* 0x000fe40000000f00 */
[----:B------:R-:W-:Y:S01]  /*2e60*/  MOV R10, 0x3d39bf78 ;  /* 0x3d39bf78000a7802 */ /* 0x000fe20000000f00 */
[----:B--2---:R-:W-:-:S04]  /*2e70*/  FMUL.FTZ R2, R0, 1.4426950216293334961 ;  /* 0x3fb8aa3b00027820 */ /* 0x004fc80000410000 */
        /* <DEDUP_REMOVED lines=27> */
[----:B------:R-:W-:Y:S02]  /*3030*/  IADD3 R2, P0, PT, R3, UR8, RZ ;  /* 0x0000000803027c10 */ /* 0x000fe4000ff1e0ff */
[----:B------:R-:W0:Y:S02]  /*3040*/  MUFU.TANH R5, R6 ;  /* 0x0000000600057308 */ /* 0x000e240000002400 */
[----:B------:R-:W-:Y:S01]  /*3050*/  IADD3.X R3, PT, PT, RZ, UR9, RZ, P0, !PT ;  /* 0x00000009ff037c10 */ /* 0x000fe200087fe4ff */
[----:B0-----:R-:W-:-:S05]  /*3060*/  FMUL.FTZ R5, R0, R5 ;  /* 0x0000000500057220 */ /* 0x001fca0000410000 */
[----:B------:R-:W-:Y:S01]  /*3070*/  STG.E desc[UR6][R2.64], R5 ;  /* 0x0000000502007986 */ /* 0x000fe2000c101906 */
[----:B------:R-:W-:Y:S05]  /*3080*/  EXIT ;  /* 0x000000000000794d */ /* 0x000fea0003800000 */
.L_x_6052:
        /* <DEDUP_REMOVED lines=15> */
.L_x_7282:


//--------------------- .text._ZN2at6native27unrolled_elementwise_kernelIZZZNS0_61_GLOBAL__N__b29612f4_23_ActivationMishKernel_cu_9e10b42f_310011mish_kernelERNS_18TensorIteratorBaseEENKUlvE_clEvENKUlvE0_clEvEUlfE_St5arrayIPcLm2EELi4E23TrivialOffsetCalculatorILi1EjESC_NS0_6memory15LoadWithoutCastENSD_16StoreWithoutCastEEEviT_T0_T2_T3_T4_T5_ --------------------------
	.section	.text._ZN2at6native27unrolled_elementwise_kernelIZZZNS0_61_GLOBAL__N__b29612f4_23_ActivationMishKernel_cu_9e10b42f_310011mish_kernelERNS_18TensorIteratorBaseEENKUlvE_clEvENKUlvE0_clEvEUlfE_St5arrayIPcLm2EELi4E23TrivialOffsetCalculatorILi1EjESC_NS0_6memory15LoadWithoutCastENSD_16StoreWithoutCastEEEviT_T0_T2_T3_T4_T5_,"ax",@progbits
	.align	128
        .global         _ZN2at6native27unrolled_elementwise_kernelIZZZNS0_61_GLOBAL__N__b29612f4_23_ActivationMishKernel_cu_9e10b42f_310011mish_kernelERNS_18TensorIteratorBaseEENKUlvE_clEvENKUlvE0_clEvEUlfE_St5arrayIPcLm2EELi4E23TrivialOffsetCalculatorILi1EjESC_NS0_6memory15LoadWithoutCastENSD_16StoreWithoutCastEEEviT_T0_T2_T3_T4_T5_
        .type           _ZN2at6native27unrolled_elementwise_kernelIZZZNS0_61_GLOBAL__N__b29612f4_23_ActivationMishKernel_cu_9e10b42f_310011mish_kernelERNS_18TensorIteratorBaseEENKUlvE_clEvENKUlvE0_clEvEUlfE_St5arrayIPcLm2EELi4E23TrivialOffsetCalculatorILi1EjESC_NS0_6memory15LoadWithoutCastENSD_16StoreWithoutCastEEEviT_T0_T2_T3_T4_T5_,@function
        .size           _ZN2at6native27unrolled_elementwise_kernelIZZZNS0_61_GLOBAL__N__b29612f4_23_ActivationMishKernel_cu_9e10b42f_310011mish_kernelERNS_18TensorIteratorBaseEENKUlvE_clEvENKUlvE0_clEvEUlfE_St5arrayIPcLm2EELi4E23TrivialOffsetCalculatorILi1EjESC_NS0_6memory15LoadWithoutCastENSD_16StoreWithoutCastEEEviT_T0_T2_T3_T4_T5_,(.L_x_7283 - _ZN2at6native27unrolled_elementwise_kernelIZZZNS0_61_GLOBAL__N__b29612f4_23_ActivationMishKernel_cu_9e10b42f_310011mish_kernelERNS_18TensorIteratorBaseEENKUlvE_clEvENKUlvE0_clEvEUlfE_St5arrayIPcLm2EELi4E23TrivialOffsetCalculatorILi1EjESC_NS0_6memory15LoadWithoutCastENSD_16StoreWithoutCastEEEviT_T0_T2_T3_T4_T5_)
        .other          _ZN2at6native27unrolled_elementwise_kernelIZZZNS0_61_GLOBAL__N__b29612f4_23_ActivationMishKernel_cu_9e10b42f_310011mish_kernelERNS_18TensorIteratorBaseEENKUlvE_clEvENKUlvE0_clEvEUlfE_St5arrayIPcLm2EELi4E23TrivialOffsetCalculatorILi1EjESC_NS0_6memory15LoadWithoutCastENSD_16StoreWithoutCastEEEviT_T0_T2_T3_T4_T5_,@"STO_CUDA_ENTRY STV_DEFAULT"
_ZN2at6native27unrolled_elementwise_kernelIZZZNS0_61_GLOBAL__N__b29612f4_23_ActivationMishKernel_cu_9e10b42f_310011mish_kernelERNS_18TensorIteratorBaseEENKUlvE_clEvENKUlvE0_clEvEUlfE_St5arrayIPcLm2EELi4E23TrivialOffsetCalculatorILi1EjESC_NS0_6memory15LoadWithoutCastENSD_16StoreWithoutCastEEEviT_T0_T2_T3_T4_T5_:
.text._ZN2at6native27unrolled_elementwise_kernelIZZZNS0_61_GLOBAL__N__b29612f4_23_ActivationMishKernel_cu_9e10b42f_310011mish_kernelERNS_18TensorIteratorBaseEENKUlvE_clEvENKUlvE0_clEvEUlfE_St5arrayIPcLm2EELi4E23TrivialOffsetCalculatorILi1EjESC_NS0_6memory15LoadWithoutCastENSD_16StoreWithoutCastEEEviT_T0_T2_T3_T4_T5_:
[----:B------:R-:W-:Y:S01]  /*0000*/  LDC R1, c[0x0][0x37c] ;  /* 0x0000df00ff017b82 */ /* 0x000fe20000000800 */
[----:B------:R-:W0:Y:S07]  /*0010*/  S2R R0, SR_CTAID.X ;  /* 0x0000000000007919 */ /* 0x000e2e0000002500 */
[----:B------:R-:W0:Y:S01]  /*0020*/  LDC R3, c[0x0][0x380] ;  /* 0x0000e000ff037b82 */ /* 0x000e220000000800 */
[----:B------:R-:W1:Y:S01]  /*0030*/  LDCU.64 UR4, c[0x0][0x358] ;  /* 0x00006b00ff0477ac */ /* 0x000e620008000a00 */
[----:B------:R-:W-:Y:S01]  /*0040*/  HFMA2 R8, -RZ, RZ, 0, 0 ;  /* 0x00000000ff087431 */ /* 0x000fe200000001ff */
[----:B------:R-:W2:Y:S01]  /*0050*/  S2R R7, SR_TID.X ;  /* 0x0000000000077919 */ /* 0x000ea20000002100 */
        /* <DEDUP_REMOVED lines=18> */
[----:B-1----:R1:W5:Y:S01]  /*0180*/  @!P1 LDG.E R8, desc[UR4][R10.64] ;  /* 0x000000040a089981 */ /* 0x002362000c1e1900 */
[----:B------:R-:W2:Y:S01]  /*0190*/  @!P2 LDC.64 R12, c[0x0][0x390] ;  /* 0x0000e400ff0cab82 */ /* 0x000ea20000000a00 */
[----:B0-----:R-:W-:Y:S01]  /*01a0*/  @!P0 IMAD.WIDE.U32 R2, R9, 0x4, R2 ;  /* 0x0000000409028825 */ /* 0x001fe200078e0002 */
[----:B------:R-:W-:-:S06]  /*01b0*/  MOV R9, RZ ;  /* 0x000000ff00097202 */ /* 0x000fcc0000000f00 */
[----:B------:R-:W5:Y:S01]  /*01c0*/  @!P0 LDG.E R9, desc[UR4][R2.64] ;  /* 0x0000000402098981 */ /* 0x000f62000c1e1900 */
[----:B------:R-:W-:Y:S01]  /*01d0*/  ISETP.GE.AND P0, PT, R5, R4, PT ;  /* 0x000000040500720c */ /* 0x000fe20003f06270 */
[----:B--2---:R-:W-:Y:S01]  /*01e0*/  @!P2 IMAD.WIDE.U32 R12, R7, 0x4, R12 ;  /* 0x00000004070ca825 */ /* 0x004fe200078e000c */
[----:B------:R-:W-:Y:S02]  /*01f0*/  CS2R R6, SRZ ;  /* 0x0000000000067805 */ /* 0x000fe4000001ff00 */
[C---:B------:R-:W-:Y:S02]  /*0200*/  IADD3 R19, PT, PT, R5.reuse, 0x80, RZ ;  /* 0x0000008005137810 */ /* 0x040fe40007ffe0ff */
[C---:B-1----:R-:W-:Y:S02]  /*0210*/  IADD3 R11, PT, PT, R5.reuse, 0x100, RZ ;  /* 0x00000100050b7810 */ /* 0x042fe40007ffe0ff */
[----:B------:R0:W5:Y:S01]  /*0220*/  @!P3 LDG.E R7, desc[UR4][R16.64] ;  /* 0x000000041007b981 */ /* 0x000162000c1e1900 */
[----:B------:R-:W-:Y:S03]  /*0230*/  BSSY.RECONVERGENT B0, `(.L_x_6053) ;  /* 0x000002c000007945 */ /* 0x000fe60003800200 */
[----:B------:R1:W5:Y:S01]  /*0240*/  @!P2 LDG.E R6, desc[UR4][R12.64] ;  /* 0x000000040c06a981 */ /* 0x000362000c1e1900 */
[----:B------:R-:W2:Y:S01]  /*0250*/  @!P0 LDC.64 R14, c[0x0][0x388] ;  /* 0x0000e200ff0e8b82 */ /* 0x000ea20000000a00 */
[----:B0-----:R-:W-:-:S02]  /*0260*/  IADD3 R17, PT, PT, R5, 0x180, RZ ;  /* 0x0000018005117810 */ /* 0x001fc40007ffe0ff */
[----:B-1----:R-:W-:Y:S02]  /*0270*/  @!P0 LEA R13, R0, R5, 0x9 ;  /* 0x00000005000d8211 */ /* 0x002fe400078e48ff */
[----:B------:R-:W-:Y:S02]  /*0280*/  @!P0 MOV R5, R19 ;  /* 0x0000001300058202 */ /* 0x000fe40000000f00 */
[-C--:B------:R-:W-:Y:S02]  /*0290*/  ISETP.GE.AND P4, PT, R19, R4.reuse, PT ;  /* 0x000000041300720c */ /* 0x080fe40003f86270 */
[-C--:B------:R-:W-:Y:S02]  /*02a0*/  ISETP.GE.AND P1, PT, R11, R4.reuse, PT ;  /* 0x000000040b00720c */ /* 0x080fe40003f26270 */
[-C--:B------:R-:W-:Y:S02]  /*02b0*/  ISETP.GE.AND P2, PT, R17, R4.reuse, PT ;  /* 0x000000041100720c */ /* 0x080fe40003f46270 */
[----:B------:R-:W-:Y:S01]  /*02c0*/  ISETP.GE.AND P3, PT, R5, R4, PT ;  /* 0x000000040500720c */ /* 0x000fe20003f66270 */
[----:B--2---:R-:W-:Y:S01]  /*02d0*/  @!P0 IMAD.WIDE.U32 R2, R13, 0x4, R14 ;  /* 0x000000040d028825 */ /* 0x004fe200078e000e */
[----:B------:R-:W-:Y:S11]  /*02e0*/  @P0 BRA `(.L_x_6054) ;  /* 0x0000000000800947 */ /* 0x000ff60003800000 */
        /* <DEDUP_REMOVED lines=31> */
[----:B0-----:R-:W-:-:S07]  /*04e0*/  FMUL.FTZ R9, R10, R9 ;  /* 0x000000090a097220 */ /* 0x001fce0000410000 */
.L_x_6054:
[----:B------:R-:W-:Y:S05]  /*04f0*/  BSYNC.RECONVERGENT B0 ;  /* 0x0000000000007941 */ /* 0x000fea0003800200 */
.L_x_6053:
        /* <DEDUP_REMOVED lines=33> */
[----:B0-----:R-:W-:-:S07]  /*0710*/  FMUL.FTZ R8, R11, R8 ;  /* 0x000000080b087220 */ /* 0x001fce0000410000 */
.L_x_6056:
[----:B------:R-:W-:Y:S05]  /*0720*/  BSYNC.RECONVERGENT B0 ;  /* 0x0000000000007941 */ /* 0x000fea0003800200 */
.L_x_6055:
        /* <DEDUP_REMOVED lines=34> */
.L_x_6058:
[----:B------:R-:W-:Y:S05]  /*0950*/  BSYNC.RECONVERGENT B0 ;  /* 0x0000000000007941 */ /* 0x000fea0003800200 */
.L_x_6057:
        /* <DEDUP_REMOVED lines=34> */
.L_x_6060:
[----:B------:R-:W-:Y:S05]  /*0b80*/  BSYNC.RECONVERGENT B0 ;  /* 0x0000000000007941 */ /* 0x000fea0003800200 */
.L_x_6059:
[----:B-----5:R0:W-:Y:S01]  /*0b90*/  @!P0 STG.E desc[UR4][R2.64], R9 ;  /* 0x0000000902008986 */ /* 0x0201e2000c101904 */
        /* <DEDUP_REMOVED lines=10> */
[----:B------:R1:W-:Y:S04]  /*0c40*/  STG.E desc[UR4][R10.64], R8 ;  /* 0x000000080a007986 */ /* 0x0003e8000c101904 */
[----:B------:R1:W-:Y:S02]  /*0c50*/  @!P0 STG.E desc[UR4][R2.64], R7 ;  /* 0x0000000702008986 */ /* 0x0003e4000c101904 */
.L_x_6062:
[----:B------:R-:W-:Y:S05]  /*0c60*/  BSYNC.RECONVERGENT B0 ;  /* 0x0000000000007941 */ /* 0x000fea0003800200 */
.L_x_6061:
[----:B------:R-:W-:-:S13]  /*0c70*/  ISETP.GE.AND P0, PT, R5, R4, PT ;  /* 0x000000040500720c */ /* 0x000fda0003f06270 */
[----:B------:R-:W-:Y:S05]  /*0c80*/  @P0 EXIT ;  /* 0x000000000000094d */ /* 0x000fea0003800000 */
[----:B01----:R-:W0:Y:S01]  /*0c90*/  LDC.64 R2, c[0x0][0x388] ;  /* 0x0000e200ff027b82 */ /* 0x003e220000000a00 */
[----:B------:R-:W-:-:S05]  /*0ca0*/  LEA R5, R0, R5, 0x9 ;  /* 0x0000000500057211 */ /* 0x000fca00078e48ff */
[----:B0-----:R-:W-:-:S05]  /*0cb0*/  IMAD.WIDE.U32 R2, R5, 0x4, R2 ;  /* 0x0000000405027825 */ /* 0x001fca00078e0002 */
[----:B------:R-:W-:Y:S01]  /*0cc0*/  STG.E desc[UR4][R2.64], R13 ;  /* 0x0000000d02007986 */ /* 0x000fe2000c101904 */
[----:B------:R-:W-:Y:S05]  /*0cd0*/  EXIT ;  /* 0x000000000000794d */ /* 0x000fea0003800000 */
.L_x_6063:
        /* <DEDUP_REMOVED lines=10> */
.L_x_7283:


//--------------------- .text._ZN2at6native29vectorized_elementwise_kernelILi2EZZZNS0_61_GLOBAL__N__b29612f4_23_ActivationMishKernel_cu_9e10b42f_310011mish_kernelERNS_18TensorIteratorBaseEENKUlvE_clEvENKUlvE0_clEvEUlfE_St5arrayIPcLm2EEEEviT0_T1_ --------------------------
	.section	.text._ZN2at6native29vectorized_elementwise_kernelILi2EZZZNS0_61_GLOBAL__N__b29612f4_23_ActivationMishKernel_cu_9e10b42f_310011mish_kernelERNS_18TensorIteratorBaseEENKUlvE_clEvENKUlvE0_clEvEUlfE_St5arrayIPcLm2EEEEviT0_T1_,"ax",@progbits
	.align	128
        .global         _ZN2at6native29vectorized_elementwise_kernelILi2EZZZNS0_61_GLOBAL__N__b29612f4_23_ActivationMishKernel_cu_9e10b42f_310011mish_kernelERNS_18TensorIteratorBaseEENKUlvE_clEvENKUlvE0_clEvEUlfE_St5arrayIPcLm2EEEEviT0_T1_
        .type           _ZN2at6native29vectorized_elementwise_kernelILi2EZZZNS0_61_GLOBAL__N__b29612f4_23_ActivationMishKernel_cu_9e10b42f_310011mish_kernelERNS_18TensorIteratorBaseEENKUlvE_clEvENKUlvE0_clEvEUlfE_St5arrayIPcLm2EEEEviT0_T1_,@function
        .size           _ZN2at6native29vectorized_elementwise_kernelILi2EZZZNS0_61_GLOBAL__N__b29612f4_23_ActivationMishKernel_cu_9e10b42f_310011mish_kernelERNS_18TensorIteratorBaseEENKUlvE_clEvENKUlvE0_clEvEUlfE_St5arrayIPcLm2EEEEviT0_T1_,(.L_x_7284 - _ZN2at6native29vectorized_elementwise_kernelILi2EZZZNS0_61_GLOBAL__N__b29612f4_23_ActivationMishKernel_cu_9e10b42f_310011mish_kernelERNS_18TensorIteratorBaseEENKUlvE_clEvENKUlvE0_clEvEUlfE_St5arrayIPcLm2EEEEviT0_T1_)
        .other          _ZN2at6native29vectorized_elementwise_kernelILi2EZZZNS0_61_GLOBAL__N__b29612f4_23_ActivationMishKernel_cu_9e10b42f_310011mish_kernelERNS_18TensorIteratorBaseEENKUlvE_clEvENKUlvE0_clEvEUlfE_St5arrayIPcLm2EEEEviT0_T1_,@"STO_CUDA_ENTRY STV_DEFAULT"
_ZN2at6native29vectorized_elementwise_kernelILi2EZZZNS0_61_GLOBAL__N__b29612f4_23_ActivationMishKernel_cu_9e10b42f_310011mish_kernelERNS_18TensorIteratorBaseEENKUlvE_clEvENKUlvE0_clEvEUlfE_St5arrayIPcLm2EEEEviT0_T1_:
.text._ZN2at6native29vectorized_elementwise_kernelILi2EZZZNS0_61_GLOBAL__N__b29612f4_23_ActivationMishKernel_cu_9e10b42f_310011mish_kernelERNS_18TensorIteratorBaseEENKUlvE_clEvENKUlvE0_clEvEUlfE_St5arrayIPcLm2EEEEviT0_T1_:
        /* <DEDUP_REMOVED lines=9> */
[----:B------:R-:W-:Y:S02]  /*0090*/  CS2R R12, SRZ ;  /* 0x00000000000c7805 */ /* 0x000fe4000001ff00 */
        /* <DEDUP_REMOVED lines=13> */
[----:B------:R0:W5:Y:S07]  /*0170*/  @!P6 LDG.E R12, desc[UR4][R24.64] ;  /* 0x00000004180ce981 */ /* 0x00016e000c1e1900 */
[----:B------:R-:W-:Y:S01]  /*0180*/  @!P4 IADD3 R27, PT, PT, R0, R16, RZ ;  /* 0x00000010001bc210 */ /* 0x000fe20007ffe0ff */
[----:B------:R-:W2:Y:S01]  /*0190*/  @!P4 LDC.64 R2, c[0x0][0x390] ;  /* 0x0000e400ff02cb82 */ /* 0x000ea20000000a00 */
[----:B------:R-:W-:-:S04]  /*01a0*/  @!P4 IADD3 R16, PT, PT, R16, 0x80, RZ ;  /* 0x000000801010c810 */ /* 0x000fc80007ffe0ff */
[----:B------:R-:W-:-:S13]  /*01b0*/  ISETP.GE.U32.AND P3, PT, R16, R5, PT ;  /* 0x000000051000720c */ /* 0x000fda0003f66070 */
[----:B------:R-:W-:Y:S01]  /*01c0*/  @!P3 IADD3 R17, PT, PT, R0, R16, RZ ;  /* 0x000000100011b210 */ /* 0x000fe20007ffe0ff */
[----:B------:R-:W0:Y:S01]  /*01d0*/  @!P3 LDC.64 R14, c[0x0][0x390] ;  /* 0x0000e400ff0ebb82 */ /* 0x000e220000000a00 */
[----:B------:R-:W-:-:S04]  /*01e0*/  @!P3 IADD3 R16, PT, PT, R16, 0x80, RZ ;  /* 0x000000801010b810 */ /* 0x000fc80007ffe0ff */
[----:B------:R-:W-:-:S13]  /*01f0*/  ISETP.GE.U32.AND P2, PT, R16, R5, PT ;  /* 0x000000051000720c */ /* 0x000fda0003f46070 */
[----:B------:R-:W-:Y:S01]  /*0200*/  @!P2 IADD3 R19, PT, PT, R0, R16, RZ ;  /* 0x000000100013a210 */ /* 0x000fe20007ffe0ff */
[----:B--2---:R-:W-:Y:S01]  /*0210*/  @!P4 IMAD.WIDE.U32 R26, R27, 0x4, R2 ;  /* 0x000000041b1ac825 */ /* 0x004fe200078e0002 */
[----:B------:R-:W-:-:S03]  /*0220*/  @!P2 IADD3 R16, PT, PT, R16, 0x80, RZ ;  /* 0x000000801010a810 */ /* 0x000fc60007ffe0ff */
[----:B------:R-:W-:Y:S01]  /*0230*/  HFMA2 R4, -RZ, RZ, 0, 0 ;  /* 0x00000000ff047431 */ /* 0x000fe200000001ff */
[----:B------:R-:W-:Y:S01]  /*0240*/  MOV R6, RZ ;  /* 0x000000ff00067202 */ /* 0x000fe20000000f00 */
[----:B-1----:R-:W-:Y:S01]  /*0250*/  @!P5 IMAD.WIDE.U32 R22, R23, 0x4, R8 ;  /* 0x000000041716d825 */ /* 0x002fe200078e0008 */
[----:B------:R-:W-:Y:S01]  /*0260*/  ISETP.GE.U32.AND P1, PT, R16, R5, PT ;  /* 0x000000051000720c */ /* 0x000fe20003f26070 */
[----:B------:R-:W1:Y:S02]  /*0270*/  @!P2 LDC.64 R10, c[0x0][0x390] ;  /* 0x0000e400ff0aab82 */ /* 0x000e640000000a00 */
[----:B0-----:R-:W-:Y:S01]  /*0280*/  @!P3 IMAD.WIDE.U32 R24, R17, 0x4, R14 ;  /* 0x000000041118b825 */ /* 0x001fe200078e000e */
[----:B------:R-:W5:Y:S04]  /*0290*/  @!P4 LDG.E R4, desc[UR4][R26.64] ;  /* 0x000000041a04c981 */ /* 0x000f68000c1e1900 */
[----:B------:R-:W5:Y:S01]  /*02a0*/  @!P3 LDG.E R6, desc[UR4][R24.64] ;  /* 0x000000041806b981 */ /* 0x000f62000c1e1900 */
[----:B------:R-:W-:Y:S03]  /*02b0*/  BSSY.RECONVERGENT B0, `(.L_x_6065) ;  /* 0x000003f000007945 */ /* 0x000fe60003800200 */
[----:B------:R0:W5:Y:S01]  /*02c0*/  @!P5 LDG.E R13, desc[UR4][R22.64] ;  /* 0x00000004160dd981 */ /* 0x000162000c1e1900 */
[----:B------:R-:W-:Y:S01]  /*02d0*/  @!P1 IADD3 R21, PT, PT, R0, R16, RZ ;  /* 0x0000001000159210 */ /* 0x000fe20007ffe0ff */
[----:B------:R-:W2:Y:S01]  /*02e0*/  @!P1 LDC.64 R2, c[0x0][0x390] ;  /* 0x0000e400ff029b82 */ /* 0x000ea20000000a00 */
[----:B------:R-:W-:-:S04]  /*02f0*/  @!P1 IADD3 R16, PT, PT, R16, 0x80, RZ ;  /* 0x0000008010109810 */ /* 0x000fc80007ffe0ff */
[----:B------:R-:W-:-:S13]  /*0300*/  ISETP.GE.U32.AND P6, PT, R16, R5, PT ;  /* 0x000000051000720c */ /* 0x000fda0003fc6070 */
[----:B------:R-:W3:Y:S01]  /*0310*/  @!P6 LDC.64 R8, c[0x0][0x390] ;  /* 0x0000e400ff08eb82 */ /* 0x000ee20000000a00 */
[----:B------:R-:W-:Y:S01]  /*0320*/  @!P6 IADD3 R15, PT, PT, R0, R16, RZ ;  /* 0x00000010000fe210 */ /* 0x000fe20007ffe0ff */
[----:B--2---:R-:W-:-:S04]  /*0330*/  @!P1 IMAD.WIDE.U32 R16, R21, 0x4, R2 ;  /* 0x0000000415109825 */ /* 0x004fc800078e0002 */
[----:B---3--:R-:W-:Y:S01]  /*0340*/  @!P6 IMAD.WIDE.U32 R20, R15, 0x4, R8 ;  /* 0x000000040f14e825 */ /* 0x008fe200078e0008 */
[----:B------:R-:W-:-:S06]  /*0350*/  CS2R R8, SRZ ;  /* 0x0000000000087805 */ /* 0x000fcc000001ff00 */
[----:B------:R-:W5:Y:S01]  /*0360*/  @!P6 LDG.E R8, desc[UR4][R20.64] ;  /* 0x000000041408e981 */ /* 0x000f62000c1e1900 */
[----:B-1----:R-:W-:Y:S02]  /*0370*/  @!P2 IMAD.WIDE.U32 R10, R19, 0x4, R10 ;  /* 0x00000004130aa825 */ /* 0x002fe400078e000a */
[----:B------:R-:W1:Y:S01]  /*0380*/  @!P0 LDC.64 R18, c[0x0][0x390] ;  /* 0x0000e400ff128b82 */ /* 0x000e620000000a00 */
[----:B------:R-:W-:Y:S02]  /*0390*/  @!P0 IADD3 R3, PT, PT, R0, R7, RZ ;  /* 0x0000000700038210 */ /* 0x000fe40007ffe0ff */
[----:B------:R-:W-:Y:S01]  /*03a0*/  CS2R R14, SRZ ;  /* 0x00000000000e7805 */ /* 0x000fe2000001ff00 */
[----:B------:R-:W5:Y:S01]  /*03b0*/  @!P1 LDG.E R9, desc[UR4][R16.64] ;  /* 0x0000000410099981 */ /* 0x000f62000c1e1900 */
[----:B0-----:R-:W-:-:S04]  /*03c0*/  IADD3 R22, PT, PT, R7, 0x100, RZ ;  /* 0x0000010007167810 */ /* 0x001fc80007ffe0ff */
[----:B------:R0:W5:Y:S01]  /*03d0*/  @!P2 LDG.E R14, desc[UR4][R10.64] ;  /* 0x000000040a0ea981 */ /* 0x000162000c1e1900 */
[----:B-1----:R-:W-:-:S05]  /*03e0*/  @!P0 IMAD.WIDE.U32 R18, R3, 0x4, R18 ;  /* 0x0000000403128825 */ /* 0x002fca00078e0012 */
[----:B------:R1:W5:Y:S01]  /*03f0*/  @!P0 LDG.E R15, desc[UR4][R18.64] ;  /* 0x00000004120f8981 */ /* 0x000362000c1e1900 */
[----:B------:R-:W-:-:S13]  /*0400*/  ISETP.GE.U32.AND P0, PT, R7, R5, PT ;  /* 0x000000050700720c */ /* 0x000fda0003f06070 */
[----:B------:R-:W2:Y:S01]  /*0410*/  @!P0 LDC.64 R2, c[0x0][0x388] ;  /* 0x0000e200ff028b82 */ /* 0x000ea20000000a00 */
[C---:B0-----:R-:W-:Y:S02]  /*0420*/  IADD3 R10, PT, PT, R7.reuse, 0x180, RZ ;  /* 0x00000180070a7810 */ /* 0x041fe40007ffe0ff */
[C---:B------:R-:W-:Y:S02]  /*0430*/  IADD3 R16, PT, PT, R7.reuse, 0x200, RZ ;  /* 0x0000020007107810 */ /* 0x040fe40007ffe0ff */
[-C--:B------:R-:W-:Y:S02]  /*0440*/  ISETP.GE.U32.AND P1, PT, R10, R5.reuse, PT ;  /* 0x000000050a00720c */ /* 0x080fe40003f26070 */
[-C--:B------:R-:W-:Y:S02]  /*0450*/  ISETP.GE.U32.AND P2, PT, R16, R5.reuse, PT ;  /* 0x000000051000720c */ /* 0x080fe40003f46070 */
[----:B------:R-:W-:Y:S02]  /*0460*/  ISETP.GE.U32.AND P5, PT, R22, R5, PT ;  /* 0x000000051600720c */ /* 0x000fe40003fa6070 */
[----:B------:R-:W-:-:S02]  /*0470*/  IADD3 R10, PT, PT, R7, 0x80, RZ ;  /* 0x00000080070a7810 */ /* 0x000fc40007ffe0ff */
[----:B------:R-:W-:Y:S01]  /*0480*/  IADD3 R16, PT, PT, R7, 0x280, RZ ;  /* 0x0000028007107810 */ /* 0x000fe20007ffe0ff */
[----:B-1----:R-:W-:Y:S08]  /*0490*/  @P0 BRA `(.L_x_6066) ;  /* 0x0000000000800947 */ /* 0x002ff00003800000 */
[----:B-----5:R-:W-:Y:S01]  /*04a0*/  FMUL.FTZ R11, R15, 1.4426950216293334961 ;  /* 0x3fb8aa3b0f0b7820 */ /* 0x020fe20000410000 */
[----:B------:R-:W-:-:S05]  /*04b0*/  MOV R20, 0x3e800000 ;  /* 0x3e80000000147802 */ /* 0x000fca0000000f00 */
[----:B------:R-:W0:Y:S02]  /*04c0*/  MUFU.EX2 R11, R11 ;  /* 0x0000000b000b7308 */ /* 0x000e240000000800 */
[C---:B0-----:R-:W-:Y:S01]  /*04d0*/  FADD.FTZ.RZ R17, R11.reuse, 1 ;  /* 0x3f8000000b117421 */ /* 0x041fe2000001c000 */
[----:B------:R-:W-:-:S04]  /*04e0*/  ISETP.GE.U32.AND P3, PT, R11, 0x7f800000, PT ;  /* 0x7f8000000b00780c */ /* 0x000fc80003f66070 */
[----:B------:R-:W-:Y:S02]  /*04f0*/  IADD3 R17, PT, PT, R17, -0x3f400000, RZ ;  /* 0xc0c0000011117810 */ /* 0x000fe40007ffe0ff */
[----:B------:R-:W-:Y:S02]  /*0500*/  ISETP.GT.AND P4, PT, R11, -0x40800000, P3 ;  /* 0xbf8000000b00780c */ /* 0x000fe40001f84270 */
[----:B------:R-:W-:-:S04]  /*0510*/  LOP3.LUT R18, R17, 0xff800000, RZ, 0xc0, !PT ;  /* 0xff80000011127812 */ /* 0x000fc800078ec0ff */
[----:B------:R-:W-:-:S05]  /*0520*/  IADD3 R17, PT, PT, -R18, 0x40800000, RZ ;  /* 0x4080000012117810 */ /* 0x000fca0007ffe1ff */
[----:B------:R-:W-:Y:S01]  /*0530*/  FFMA.FTZ R20, R17, R20, -1 ;  /* 0xbf80000011147423 */ /* 0x000fe20000010014 */
[-C--:B------:R-:W-:Y:S02]  /*0540*/  IADD3 R17, PT, PT, R11, -R18.reuse, RZ ;  /* 0x800000120b117210 */ /* 0x080fe40007ffe0ff */
[----:B------:R-:W-:-:S03]  /*0550*/  I2FP.F32.S32 R18, R18 ;  /* 0x0000001200127245 */ /* 0x000fc60000201400 */
[----:B------:R-:W-:Y:S01]  /*0560*/  FADD.FTZ R17, R17, R20 ;  /* 0x0000001411117221 */ /* 0x000fe20000010000 */
[----:B------:R-:W-:Y:S01]  /*0570*/  MOV R20, 0x3d39bf78 ;  /* 0x3d39bf7800147802 */ /* 0x000fe20000000f00 */
[----:B------:R-:W-:-:S04]  /*0580*/  FMUL.FTZ R18, R18, 1.1920928955078125e-07 ;  /* 0x3400000012127820 */ /* 0x000fc80000410000 */
        /* <DEDUP_REMOVED lines=11> */
[----:B------:R-:W-:-:S05]  /*0640*/  @P3 MOV R18, 0x7f800000 ;  /* 0x7f80000000123802 */ /* 0x000fca0000000f00 */
[C---:B------:R-:W-:Y:S01]  /*0650*/  @P4 FFMA.FTZ R17, R11.reuse, R18, +INF ;  /* 0x7f8000000b114423 */ /* 0x040fe20000010012 */
[----:B------:R-:W-:-:S04]  /*0660*/  @P3 FSETP.NEU.FTZ.AND P4, PT, R11, RZ, PT ;  /* 0x000000ff0b00320b */ /* 0x000fc80003f9d000 */
[----:B------:R-:W-:-:S04]  /*0670*/  @P3 FSEL R17, R17, -RZ, P4 ;  /* 0x800000ff11113208 */ /* 0x000fc80002000000 */
[----:B------:R-:W0:Y:S02]  /*0680*/  MUFU.TANH R18, R17 ;  /* 0x0000001100127308 */ /* 0x000e240000002400 */
[----:B0-----:R-:W-:-:S07]  /*0690*/  FMUL.FTZ R11, R18, R15 ;  /* 0x0000000f120b7220 */ /* 0x001fce0000410000 */
.L_x_6066:
[----:B------:R-:W-:Y:S05]  /*06a0*/  BSYNC.RECONVERGENT B0 ;  /* 0x0000000000007941 */ /* 0x000fea0003800200 */
.L_x_6065:
[-C--:B------:R-:W-:Y:S01]  /*06b0*/  ISETP.GE.U32.AND P4, PT, R10, R5.reuse, PT ;  /* 0x000000050a00720c */ /* 0x080fe20003f86070 */
[----:B------:R-:W-:Y:S01]  /*06c0*/  BSSY.RECONVERGENT B0, `(.L_x_6067) ;  /* 0x0000024000007945 */ /* 0x000fe20003800200 */
[----:B------:R-:W-:Y:S02]  /*06d0*/  ISETP.GE.U32.AND P3, PT, R16, R5, PT ;  /* 0x000000051000720c */ /* 0x000fe40003f66070 */
[----:B------:R-:W-:-:S09]  /*06e0*/  IADD3 R16, PT, PT, R7, 0x300, RZ ;  /* 0x0000030007107810 */ /* 0x000fd20007ffe0ff */
        /* <DEDUP_REMOVED lines=33> */
.L_x_6068:
[----:B------:R-:W-:Y:S05]  /*0900*/  BSYNC.RECONVERGENT B0 ;  /* 0x0000000000007941 */ /* 0x000fea0003800200 */
.L_x_6067:
[----:B------:R-:W-:Y:S01]  /*0910*/  BSSY.RECONVERGENT B0, `(.L_x_6069) ;  /* 0x0000024000007945 */ /* 0x000fe20003800200 */
[----:B------:R-:W-:Y:S02]  /*0920*/  ISETP.GE.U32.AND P4, PT, R16, R5, PT ;  /* 0x000000051000720c */ /* 0x000fe40003f86070 */
[----:B------:R-:W-:Y:S01]  /*0930*/  IADD3 R16, PT, PT, R7, 0x380, RZ ;  /* 0x0000038007107810 */ /* 0x000fe20007ffe0ff */
[----:B------:R-:W-:Y:S10]  /*0940*/  @P5 BRA `(.L_x_6070) ;  /* 0x0000000000805947 */ /* 0x000ff40003800000 */
        /* <DEDUP_REMOVED lines=32> */
.L_x_6070:
[----:B------:R-:W-:Y:S05]  /*0b50*/  BSYNC.RECONVERGENT B0 ;  /* 0x0000000000007941 */ /* 0x000fea0003800200 */
.L_x_6069:
[----:B-----5:R-:W-:Y:S01]  /*0b60*/  @!P0 IADD3 R15, PT, PT, R0, R7, RZ ;  /* 0x00000007000f8210 */ /* 0x020fe20007ffe0ff */
[----:B------:R-:W-:Y:S01]  /*0b70*/  BSSY.RECONVERGENT B0, `(.L_x_6071) ;  /* 0x0000024000007945 */ /* 0x000fe20003800200 */
[----:B------:R-:W-:-:S03]  /*0b80*/  ISETP.GE.U32.AND P5, PT, R16, R5, PT ;  /* 0x000000051000720c */ /* 0x000fc60003fa6070 */
[----:B--2---:R-:W-:Y:S01]  /*0b90*/  @!P0 IMAD.WIDE.U32 R2, R15, 0x4, R2 ;  /* 0x000000040f028825 */ /* 0x004fe200078e0002 */
[----:B------:R-:W-:Y:S09]  /*0ba0*/  @P1 BRA `(.L_x_6072) ;  /* 0x0000000000801947 */ /* 0x000ff20003800000 */
        /* <DEDUP_REMOVED lines=32> */
.L_x_6072:
[----:B------:R-:W-:Y:S05]  /*0db0*/  BSYNC.RECONVERGENT B0 ;  /* 0x0000000000007941 */ /* 0x000fea0003800200 */
.L_x_6071:
        /* <DEDUP_REMOVED lines=34> */
.L_x_6074:
[----:B------:R-:W-:Y:S05]  /*0fe0*/  BSYNC.RECONVERGENT B0 ;  /* 0x0000000000007941 */ /* 0x000fea0003800200 */
.L_x_6073:
        /* <DEDUP_REMOVED lines=34> */
.L_x_6076:
[----:B------:R-:W-:Y:S05]  /*1210*/  BSYNC.RECONVERGENT B0 ;  /* 0x0000000000007941 */ /* 0x000fea0003800200 */
.L_x_6075:
        /* <DEDUP_REMOVED lines=34> */
.L_x_6078:
[----:B------:R-:W-:Y:S05]  /*1440*/  BSYNC.RECONVERGENT B0 ;  /* 0x0000000000007941 */ /* 0x000fea0003800200 */
.L_x_6077:
        /* <DEDUP_REMOVED lines=34> */
.L_x_6080:
[----:B------:R-:W-:Y:S05]  /*1670*/  BSYNC.RECONVERGENT B0 ;  /* 0x0000000000007941 */ /* 0x000fea0003800200 */
.L_x_6079:
        /* <DEDUP_REMOVED lines=18> */
.L_x_6083:
[----:B------:R-:W-:-:S13]  /*17a0*/  ISETP.GE.U32.AND P0, PT, R7, R5, PT ;  /* 0x000000050700720c */ /* 0x000fda0003f06070 */
[----:B------:R-:W-:Y:S05]  /*17b0*/  @P0 BRA `(.L_x_6085) ;  /* 0x0000000000300947 */ /* 0x000fea0003800000 */
[----:B0-----:R-:W0:Y:S01]  /*17c0*/  LDC.64 R2, c[0x0][0x388] ;  /* 0x0000e200ff027b82 */ /* 0x001e220000000a00 */
[----:B------:R-:W-:Y:S02]  /*17d0*/  IADD3 R11, PT, PT, R0, R7, RZ ;  /* 0x00000007000b7210 */ /* 0x000fe40007ffe0ff */
[----:B------:R-:W-:-:S03]  /*17e0*/  IADD3 R7, PT, PT, R7, 0x80, RZ ;  /* 0x0000008007077810 */ /* 0x000fc60007ffe0ff */
[----:B0-----:R-:W-:-:S05]  /*17f0*/  IMAD.WIDE.U32 R2, R11, 0x4, R2 ;  /* 0x000000040b027825 */ /* 0x001fca00078e0002 */
[----:B------:R1:W-:Y:S02]  /*1800*/  STG.E desc[UR4][R2.64], R4 ;  /* 0x0000000402007986 */ /* 0x0003e4000c101904 */
.L_x_6084:
[----:B------:R-:W-:-:S13]  /*1810*/  ISETP.GE.U32.AND P0, PT, R7, R5, PT ;  /* 0x000000050700720c */ /* 0x000fda0003f06070 */
[----:B------:R-:W-:Y:S05]  /*1820*/  @P0 BRA `(.L_x_6086) ;  /* 0x0000000000340947 */ /* 0x000fea0003800000 */
[----:B01----:R-:W0:Y:S01]  /*1830*/  LDC.64 R2, c[0x0][0x388] ;  /* 0x0000e200ff027b82 */ /* 0x003e220000000a00 */
[----:B------:R-:W-:Y:S02]  /*1840*/  IADD3 R11, PT, PT, R0, R7, RZ ;  /* 0x00000007000b7210 */ /* 0x000fe40007ffe0ff */
[----:B------:R-:W-:-:S03]  /*1850*/  IADD3 R7, PT, PT, R7, 0x80, RZ ;  /* 0x0000008007077810 */ /* 0x000fc60007ffe0ff */
[----:B0-----:R-:W-:-:S05]  /*1860*/  IMAD.WIDE.U32 R2, R11, 0x4, R2 ;  /* 0x000000040b027825 */ /* 0x001fca00078e0002 */
[----:B------:R1:W-:Y:S02]  /*1870*/  STG.E desc[UR4][R2.64], R6 ;  /* 0x0000000602007986 */ /* 0x0003e4000c101904 */
.L_x_6085:
        /* <DEDUP_REMOVED lines=8> */
.L_x_6086:
[----:B------:R-:W-:Y:S05]  /*1900*/  BSYNC.RELIABLE B1 ;  /* 0x0000000000017941 */ /* 0x000fea0003800100 */
.L_x_6082:
[----:B------:R-:W-:-:S13]  /*1910*/  ISETP.GE.U32.AND P0, PT, R7, R5, PT ;  /* 0x000000050700720c */ /* 0x000fda0003f06070 */
[----:B012---:R-:W0:Y:S01]  /*1920*/  @!P0 LDC.64 R2, c[0x0][0x388] ;  /* 0x0000e200ff028b82 */ /* 0x007e220000000a00 */
[----:B------:R-:W-:Y:S02]  /*1930*/  @!P0 IADD3 R11, PT, PT, R0, R7, RZ ;  /* 0x00000007000b8210 */ /* 0x000fe40007ffe0ff */
[----:B------:R-:W-:-:S03]  /*1940*/  @!P0 IADD3 R7, PT, PT, R7, 0x80, RZ ;  /* 0x0000008007078810 */ /* 0x000fc60007ffe0ff */
[----:B0-----:R-:W-:-:S05]  /*1950*/  @!P0 IMAD.WIDE.U32 R2, R11, 0x4, R2 ;  /* 0x000000040b028825 */ /* 0x001fca00078e0002 */
[----:B------:R2:W-:Y:S02]  /*1960*/  @!P0 STG.E desc[UR4][R2.64], R9 ;  /* 0x0000000902008986 */ /* 0x0005e4000c101904 */
.L_x_6087:
[----:B------:R-:W-:Y:S05]  /*1970*/  BSYNC.RECONVERGENT B0 ;  /* 0x0000000000007941 */ /* 0x000fea0003800200 */
.L_x_6081:
        /* <DEDUP_REMOVED lines=8> */
.L_x_6064:
[----:B------:R-:W0:Y:S01]  /*1a00*/  S2R R10, SR_TID.X ;  /* 0x00000000000a7919 */ /* 0x000e220000002100 */
[----:B------:R-:W1:Y:S02]  /*1a10*/  LDC.64 R2, c[0x0][0x390] ;  /* 0x0000e400ff027b82 */ /* 0x000e640000000a00 */
[----:B-1----:R-:W-:-:S04]  /*1a20*/  IMAD.WIDE.U32 R2, R0, 0x4, R2 ;  /* 0x0000000400027825 */ /* 0x002fc800078e0002 */
[----:B0-----:R-:W-:-:S05]  /*1a30*/  IMAD.WIDE.U32 R18, R10, 0x8, R2 ;  /* 0x000000080a127825 */ /* 0x001fca00078e0002 */
[----:B------:R-:W2:Y:S04]  /*1a40*/  LDG.E.64 R8, desc[UR4][R18.64] ;  /* 0x0000000412087981 */ /* 0x000ea8000c1e1b00 */
[----:B------:R-:W3:Y:S04]  /*1a50*/  LDG.E.64 R6, desc[UR4][R18.64+0x400] ;  /* 0x0004000412067981 */ /* 0x000ee8000c1e1b00 */
[----:B------:R-:W4:Y:S04]  /*1a60*/  LDG.E.64 R4, desc[UR4][R18.64+0x800] ;  /* 0x0008000412047981 */ /* 0x000f28000c1e1b00 */
[----:B------:R0:W5:Y:S01]  /*1a70*/  LDG.E.64 R2, desc[UR4][R18.64+0xc00] ;  /* 0x000c000412027981 */ /* 0x000162000c1e1b00 */
[----:B------:R-:W-:Y:S01]  /*1a80*/  HFMA2 R14, -RZ, RZ, 1.625, 0 ;  /* 0x3e800000ff0e7431 */ /* 0x000fe200000001ff */
[----:B------:R-:W-:Y:S01]  /*1a90*/  MOV R15, 0x3d39bf78 ;  /* 0x3d39bf78000f7802 */ /* 0x000fe20000000f00 */
[----:B--2---:R-:W-:Y:S01]  /*1aa0*/  FMUL.FTZ R17, R8, 1.4426950216293334961 ;  /* 0x3fb8aa3b08117820 */ /* 0x004fe20000410000 */
[----:B------:R-:W-:Y:S01]  /*1ab0*/  FMUL.FTZ R12, R9, 1.4426950216293334961 ;  /* 0x3fb8aa3b090c7820 */ /* 0x000fe20000410000 */
[----:B---3--:R-:W-:Y:S01]  /*1ac0*/  FMUL.FTZ R22, R6, 1.4426950216293334961 ;  /* 0x3fb8aa3b06167820 */ /* 0x008fe20000410000 */
[----:B------:R-:W-:-:S03]  /*1ad0*/  FMUL.FTZ R24, R7, 1.4426950216293334961 ;  /* 0x3fb8aa3b07187820 */ /* 0x000fc60000410000 */
        /* <DEDUP_REMOVED lines=10> */
[----:B0-----:R-:W-:Y:S01]  /*1b80*/  FFMA.FTZ R18, R13, R14, -1 ;  /* 0xbf8000000d127423 */ /* 0x001fe2000001000e */
[----:B--2---:R-:W-:Y:S01]  /*1b90*/  FADD.FTZ.RZ R13, R12, 1 ;  /* 0x3f8000000c0d7421 */ /* 0x004fe2000001c000 */
[----:B------:R-:W-:Y:S02]  /*1ba0*/  @P1 MOV R26, 0x7f800000 ;  /* 0x7f800000001a1802 */ /* 0x000fe40000000f00 */
[----:B------:R-:W-:Y:S01]  /*1bb0*/  FADD.FTZ R18, R11, R18 ;  /* 0x000000120b127221 */ /* 0x000fe20000010000 */
[----:B------:R-:W-:Y:S01]  /*1bc0*/  FMUL.FTZ R16, R16, 1.1920928955078125e-07 ;  /* 0x3400000010107820 */ /* 0x000fe20000410000 */
[----:B------:R-:W-:-:S02]  /*1bd0*/  IADD3 R13, PT, PT, R13, -0x3f400000, RZ ;  /* 0xc0c000000d0d7810 */ /* 0x000fc40007ffe0ff */
[C---:B------:R-:W-:Y:S01]  /*1be0*/  FFMA.FTZ R11, R18.reuse, -R15, 0.10546888411045074463 ;  /* 0x3dd80012120b7423 */ /* 0x040fe2000001080f */
[----:B------:R-:W-:Y:S02]  /*1bf0*/  @P1 FSETP.NEU.FTZ.AND P2, PT, R17, RZ, PT ;  /* 0x000000ff1100120b */ /* 0x000fe40003f5d000 */
[----:B------:R-:W-:Y:S01]  /*1c00*/  LOP3.LUT R19, R13, 0xff800000, RZ, 0xc0, !PT ;  /* 0xff8000000d137812 */ /* 0x000fe200078ec0ff */
[----:B------:R-:W-:-:S03]  /*1c10*/  FFMA.FTZ R11, R18, R11, -0.13229703903198242188 ;  /* 0xbe0778e0120b7423 */ /* 0x000fc6000001000b */
[----:B------:R-:W-:Y:S01]  /*1c20*/  IADD3 R21, PT, PT, -R19, 0x40800000, RZ ;  /* 0x4080000013157810 */ /* 0x000fe20007ffe1ff */
[----:B------:R-:W-:Y:S01]  /*1c30*/  FFMA.FTZ R11, R18, R11, 0.14491446316242218018 ;  /* 0x3e146475120b7423 */ /* 0x000fe2000001000b */
[-C--:B------:R-:W-:Y:S02]  /*1c40*/  IADD3 R20, PT, PT, R12, -R19.reuse, RZ ;  /* 0x800000130c147210 */ /* 0x080fe40007ffe0ff */
[----:B------:R-:W-:Y:S01]  /*1c50*/  I2FP.F32.S32 R19, R19 ;  /* 0x0000001300137245 */ /* 0x000fe20000201400 */
[----:B------:R-:W-:Y:S01]  /*1c60*/  FFMA.FTZ R11, R18, R11, -0.16641564667224884033 ;  /* 0xbe2a68dd120b7423 */ /* 0x000fe2000001000b */
[----:B------:R-:W-:-:S03]  /*1c70*/  FFMA.FTZ R21, R21, R14, -1 ;  /* 0xbf80000015157423 */ /* 0x000fc6000001000e */
[----:B------:R-:W-:Y:S01]  /*1c80*/  FFMA.FTZ R11, R18, R11, 0.19988867640495300293 ;  /* 0x3e4caf9e120b7423 */ /* 0x000fe2000001000b */
[----:B------:R-:W-:-:S03]  /*1c90*/  FADD.FTZ R20, R20, R21 ;  /* 0x0000001514147221 */ /* 0x000fc60000010000 */
[----:B------:R-:W-:Y:S01]  /*1ca0*/  FFMA.FTZ R13, R18, R11, -0.25000196695327758789 ;  /* 0xbe800042120d7423 */ /* 0x000fe2000001000b */
[----:B------:R-:W-:Y:S01]  /*1cb0*/  FFMA.FTZ R23, R20, -R15, 0.10546888411045074463 ;  /* 0x3dd8001214177423 */ /* 0x000fe2000001080f */
[----:B------:R-:W0:Y:S02]  /*1cc0*/  MUFU.EX2 R11, R22 ;  /* 0x00000016000b7308 */ /* 0x000e240000000800 */
[----:B------:R-:W-:Y:S01]  /*1cd0*/  FFMA.FTZ R13, R18, R13, 0.33333510160446166992 ;  /* 0x3eaaaae6120d7423 */ /* 0x000fe2000001000d */
[----:B------:R-:W-:-:S03]  /*1ce0*/  FFMA.FTZ R23, R20, R23, -0.13229703903198242188 ;  /* 0xbe0778e014177423 */ /* 0x000fc60000010017 */
[----:B------:R-:W-:Y:S01]  /*1cf0*/  FFMA.FTZ R21, R18, R13, -0.5 ;  /* 0xbf00000012157423 */ /* 0x000fe2000001000d */
[----:B------:R-:W-:Y:S01]  /*1d00*/  FFMA.FTZ R23, R20, R23, 0.14491446316242218018 ;  /* 0x3e14647514177423 */ /* 0x000fe20000010017 */
[----:B------:R-:W1:Y:S02]  /*1d10*/  MUFU.EX2 R13, R24 ;  /* 0x00000018000d7308 */ /* 0x000e640000000800 */
[----:B------:R-:W-:Y:S01]  /*1d20*/  FMUL.FTZ R21, R18, R21 ;  /* 0x0000001512157220 */ /* 0x000fe20000410000 */
[----:B------:R-:W-:-:S03]  /*1d30*/  FFMA.FTZ R23, R20, R23, -0.16641564667224884033 ;  /* 0xbe2a68dd14177423 */ /* 0x000fc60000010017 */
[----:B------:R-:W-:Y:S01]  /*1d40*/  FFMA.FTZ R21, R18, R21, R18 ;  /* 0x0000001512157223 */ /* 0x000fe20000010012 */
[C---:B0-----:R-:W-:Y:S01]  /*1d50*/  FADD.FTZ.RZ R18, R11.reuse, 1 ;  /* 0x3f8000000b127421 */ /* 0x041fe2000001c000 */
[----:B------:R-:W-:Y:S01]  /*1d60*/  FFMA.FTZ R23, R20, R23, 0.19988867640495300293 ;  /* 0x3e4caf9e14177423 */ /* 0x000fe20000010017 */
[----:B------:R-:W-:Y:S01]  /*1d70*/  ISETP.GE.U32.AND P5, PT, R11, 0x7f800000, PT ;  /* 0x7f8000000b00780c */ /* 0x000fe20003fa6070 */
[----:B------:R-:W-:Y:S01]  /*1d80*/  FFMA.FTZ R16, R16, 0.69314718246459960938, R21 ;  /* 0x3f31721810107823 */ /* 0x000fe20000010015 */
[----:B------:R-:W-:Y:S01]  /*1d90*/  @P0 FFMA.FTZ R16, R17, R26, +INF ;  /* 0x7f80000011100423 */ /* 0x000fe2000001001a */
[----:B------:R-:W-:Y:S01]  /*1da0*/  IADD3 R18, PT, PT, R18, -0x3f400000, RZ ;  /* 0xc0c0000012127810 */ /* 0x000fe20007ffe0ff */
[----:B------:R-:W-:Y:S01]  /*1db0*/  FFMA.FTZ R23, R20, R23, -0.25000196695327758789 ;  /* 0xbe80004214177423 */ /* 0x000fe20000010017 */
[----:B-1----:R-:W-:Y:S01]  /*1dc0*/  FADD.FTZ.RZ R21, R13, 1 ;  /* 0x3f8000000d157421 */ /* 0x002fe2000001c000 */
[----:B------:R-:W-:Y:S02]  /*1dd0*/  ISETP.GE.U32.AND P0, PT, R12, 0x7f800000, PT ;  /* 0x7f8000000c00780c */ /* 0x000fe40003f06070 */
[----:B------:R-:W-:Y:S01]  /*1de0*/  LOP3.LUT R22, R18, 0xff800000, RZ, 0xc0, !PT ;  /* 0xff80000012167812 */ /* 0x000fe200078ec0ff */
[----:B------:R-:W-:Y:S01]  /*1df0*/  FFMA.FTZ R23, R20, R23, 0.33333510160446166992 ;  /* 0x3eaaaae614177423 */ /* 0x000fe20000010017 */
[----:B------:R-:W-:-:S02]  /*1e00*/  IADD3 R24, PT, PT, R21, -0x3f400000, RZ ;  /* 0xc0c0000015187810 */ /* 0x000fc40007ffe0ff */
[----:B------:R-:W-:Y:S01]  /*1e10*/  IADD3 R21, PT, PT, -R22, 0x40800000, RZ ;  /* 0x4080000016157810 */ /* 0x000fe20007ffe1ff */
[----:B------:R-:W-:Y:S01]  /*1e20*/  FFMA.FTZ R23, R20, R23, -0.5 ;  /* 0xbf00000014177423 */ /* 0x000fe20000010017 */
[----:B------:R-:W-:Y:S02]  /*1e30*/  LOP3.LUT R24, R24, 0xff800000, RZ, 0xc0, !PT ;  /* 0xff80000018187812 */ /* 0x000fe400078ec0ff */
[----:B------:R-:W-:Y:S01]  /*1e40*/  IADD3 R26, PT, PT, R11, -R22, RZ ;  /* 0x800000160b1a7210 */ /* 0x000fe20007ffe0ff */
[----:B------:R-:W-:Y:S01]  /*1e50*/  FFMA.FTZ R21, R21, R14, -1 ;  /* 0xbf80000015157423 */ /* 0x000fe2000001000e */
[----:B------:R-:W-:Y:S01]  /*1e60*/  IADD3 R25, PT, PT, -R24, 0x40800000, RZ ;  /* 0x4080000018197810 */ /* 0x000fe20007ffe1ff */
[----:B------:R-:W-:Y:S01]  /*1e70*/  FMUL.FTZ R17, R20, R23 ;  /* 0x0000001714117220 */ /* 0x000fe20000410000 */
[----:B------:R-:W-:Y:S01]  /*1e80*/  IADD3 R18, PT, PT, R13, -R24, RZ ;  /* 0x800000180d127210 */ /* 0x000fe20007ffe0ff */
[----:B------:R-:W-:Y:S01]  /*1e90*/  FADD.FTZ R26, R26, R21 ;  /* 0x000000151a1a7221 */ /* 0x000fe20000010000 */
[----:B------:R-:W-:Y:S01]  /*1ea0*/  ISETP.GT.AND P3, PT, R12, -0x40800000, P0 ;  /* 0xbf8000000c00780c */ /* 0x000fe20000764270 */
[----:B------:R-:W-:Y:S01]  /*1eb0*/  FFMA.FTZ R25, R25, R14, -1 ;  /* 0xbf80000019197423 */ /* 0x000fe2000001000e */
[----:B------:R-:W-:Y:S01]  /*1ec0*/  FFMA.FTZ R17, R20, R17, R20 ;  /* 0x0000001114117223 */ /* 0x000fe20000010014 */
[----:B------:R-:W-:Y:S01]  /*1ed0*/  FFMA.FTZ R21, R26, -R15, 0.10546888411045074463 ;  /* 0x3dd800121a157423 */ /* 0x000fe2000001080f */
[----:B------:R-:W-:Y:S01]  /*1ee0*/  ISETP.GT.AND P6, PT, R11, -0x40800000, P5 ;  /* 0xbf8000000b00780c */ /* 0x000fe20002fc4270 */
[----:B------:R-:W-:Y:S01]  /*1ef0*/  FADD.FTZ R20, R18, R25 ;  /* 0x0000001912147221 */ /* 0x000fe20000010000 */
[----:B------:R-:W-:Y:S01]  /*1f00*/  FMUL.FTZ R18, R19, 1.1920928955078125e-07 ;  /* 0x3400000013127820 */ /* 0x000fe20000410000 */
[----:B------:R-:W-:Y:S01]  /*1f10*/  FFMA.FTZ R21, R26, R21, -0.13229703903198242188 ;  /* 0xbe0778e01a157423 */ /* 0x000fe20000010015 */
[----:B------:R-:W-:Y:S01]  /*1f20*/  @P0 MOV R19, 0x7f800000 ;  /* 0x7f80000000130802 */ /* 0x000fe20000000f00 */
[----:B------:R-:W-:Y:S01]  /*1f30*/  FFMA.FTZ R23, R20, -R15, 0.10546888411045074463 ;  /* 0x3dd8001214177423 */ /* 0x000fe2000001080f */
[----:B------:R-:W-:Y:S01]  /*1f40*/  FFMA.FTZ R17, R18, 0.69314718246459960938, R17 ;  /* 0x3f31721812117823 */ /* 0x000fe20000010011 */
[----:B------:R-:W-:Y:S01]  /*1f50*/  FFMA.FTZ R21, R26, R21, 0.14491446316242218018 ;  /* 0x3e1464751a157423 */ /* 0x000fe20000010015 */
[----:B----4-:R-:W-:Y:S01]  /*1f60*/  FMUL.FTZ R18, R4, 1.4426950216293334961 ;  /* 0x3fb8aa3b04127820 */ /* 0x010fe20000410000 */
[----:B------:R-:W-:Y:S01]  /*1f70*/  FFMA.FTZ R23, R20, R23, -0.13229703903198242188 ;  /* 0xbe0778e014177423 */ /* 0x000fe20000010017 */
[----:B------:R-:W-:Y:S01]  /*1f80*/  @P3 FFMA.FTZ R17, R12, R19, +INF ;  /* 0x7f8000000c113423 */ /* 0x000fe20000010013 */
[----:B------:R-:W-:Y:S01]  /*1f90*/  FFMA.FTZ R21, R26, R21, -0.16641564667224884033 ;  /* 0xbe2a68dd1a157423 */ /* 0x000fe20000010015 */
[----:B------:R-:W-:Y:S01]  /*1fa0*/  FMUL.FTZ R19, R5, 1.4426950216293334961 ;  /* 0x3fb8aa3b05137820 */ /* 0x000fe20000410000 */
[----:B------:R-:W-:Y:S01]  /*1fb0*/  FFMA.FTZ R23, R20, R23, 0.14491446316242218018 ;  /* 0x3e14647514177423 */ /* 0x000fe20000010017 */
[----:B------:R-:W0:Y:S01]  /*1fc0*/  MUFU.EX2 R18, R18 ;  /* 0x0000001200127308 */ /* 0x000e220000000800 */
[----:B------:R-:W-:Y:S01]  /*1fd0*/  FFMA.FTZ R21, R26, R21, 0.19988867640495300293 ;  /* 0x3e4caf9e1a157423 */ /* 0x000fe20000010015 */
[----:B------:R-:W-:Y:S01]  /*1fe0*/  @P0 FSETP.NEU.FTZ.AND P3, PT, R12, RZ, PT ;  /* 0x000000ff0c00020b */ /* 0x000fe20003f7d000 */
[----:B------:R-:W-:Y:S01]  /*1ff0*/  FFMA.FTZ R23, R20, R23, -0.16641564667224884033 ;  /* 0xbe2a68dd14177423 */ /* 0x000fe20000010017 */
[----:B------:R-:W1:Y:S01]  /*2000*/  MUFU.EX2 R19, R19 ;  /* 0x0000001300137308 */ /* 0x000e620000000800 */
[----:B------:R-:W-:Y:S01]  /*2010*/  FFMA.FTZ R21, R26, R21, -0.25000196695327758789 ;  /* 0xbe8000421a157423 */ /* 0x000fe20000010015 */
[----:B------:R-:W-:Y:S01]  /*2020*/  I2FP.F32.S32 R22, R22 ;  /* 0x0000001600167245 */ /* 0x000fe20000201400 */
[----:B------:R-:W-:Y:S01]  /*2030*/  FFMA.FTZ R23, R20, R23, 0.19988867640495300293 ;  /* 0x3e4caf9e14177423 */ /* 0x000fe20000010017 */
[----:B------:R-:W-:Y:S01]  /*2040*/  ISETP.GE.U32.AND P4, PT, R13, 0x7f800000, PT ;  /* 0x7f8000000d00780c */ /* 0x000fe20003f86070 */
[----:B------:R-:W-:Y:S01]  /*2050*/  FFMA.FTZ R21, R26, R21, 0.33333510160446166992 ;  /* 0x3eaaaae61a157423 */ /* 0x000fe20000010015 */
[----:B------:R-:W-:Y:S01]  /*2060*/  I2FP.F32.S32 R24, R24 ;  /* 0x0000001800187245 */ /* 0x000fe20000201400 */
[----:B------:R-:W-:Y:S01]  /*2070*/  FFMA.FTZ R23, R20, R23, -0.25000196695327758789 ;  /* 0xbe80004214177423 */ /* 0x000fe20000010017 */
[----:B------:R-:W-:Y:S01]  /*2080*/  FMUL.FTZ R22, R22, 1.1920928955078125e-07 ;  /* 0x3400000016167820 */ /* 0x000fe20000410000 */
[----:B------:R-:W-:Y:S01]  /*2090*/  FFMA.FTZ R21, R26, R21, -0.5 ;  /* 0xbf0000001a157423 */ /* 0x000fe20000010015 */
[----:B0-----:R-:W-:Y:S01]  /*20a0*/  FADD.FTZ.RZ R12, R18, 1 ;  /* 0x3f800000120c7421 */ /* 0x001fe2000001c000 */
[----:B------:R-:W-:Y:S01]  /*20b0*/  FFMA.FTZ R23, R20, R23, 0.33333510160446166992 ;  /* 0x3eaaaae614177423 */ /* 0x000fe20000010017 */
[----:B------:R-:W-:Y:S01]  /*20c0*/  @P1 FSEL R16, R16, -RZ, P2 ;  /* 0x800000ff10101208 */ /* 0x000fe20001000000 */
[----:B------:R-:W-:Y:S01]  /*20d0*/  FMUL.FTZ R21, R26, R21 ;  /* 0x000000151a157220 */ /* 0x000fe20000410000 */
[----:B------:R-:W-:Y:S01]  /*20e0*/  ISETP.GE.U32.AND P2, PT, R18, 0x7f800000, PT ;  /* 0x7f8000001200780c */ /* 0x000fe20003f46070 */
[----:B------:R-:W-:Y:S01]  /*20f0*/  FFMA.FTZ R23, R20, R23, -0.5 ;  /* 0xbf00000014177423 */ /* 0x000fe20000010017 */
[----:B------:R-:W-:Y:S01]  /*2100*/  IADD3 R12, PT, PT, R12, -0x3f400000, RZ ;  /* 0xc0c000000c0c7810 */ /* 0x000fe20007ffe0ff */
[----:B------:R-:W-:Y:S01]  /*2110*/  FFMA.FTZ R21, R26, R21, R26 ;  /* 0x000000151a157223 */ /* 0x000fe2000001001a */
[----:B------:R-:W-:Y:S01]  /*2120*/  @P5 MOV R26, 0x7f800000 ;  /* 0x7f800000001a5802 */ /* 0x000fe20000000f00 */
[----:B------:R-:W-:Y:S01]  /*2130*/  FMUL.FTZ R23, R20, R23 ;  /* 0x0000001714177220 */ /* 0x000fe20000410000 */
[----:B------:R-:W-:Y:S01]  /*2140*/  ISETP.GT.AND P1, PT, R18, -0x40800000, P2 ;  /* 0xbf8000001200780c */ /* 0x000fe20001724270 */
[----:B------:R-:W-:Y:S01]  /*2150*/  FFMA.FTZ R22, R22, 0.69314718246459960938, R21 ;  /* 0x3f31721816167823 */ /* 0x000fe20000010015 */
[----:B------:R-:W-:Y:S01]  /*2160*/  FMUL.FTZ R21, R24, 1.1920928955078125e-07 ;  /* 0x3400000018157820 */ /* 0x000fe20000410000 */
[----:B------:R-:W-:Y:S01]  /*2170*/  FFMA.FTZ R20, R20, R23, R20 ;  /* 0x0000001714147223 */ /* 0x000fe20000010014 */
[----:B------:R-:W-:Y:S01]  /*2180*/  LOP3.LUT R23, R12, 0xff800000, RZ, 0xc0, !PT ;  /* 0xff8000000c177812 */ /* 0x000fe200078ec0ff */
[----:B-1----:R-:W-:Y:S01]  /*2190*/  FADD.FTZ.RZ R12, R19, 1 ;  /* 0x3f800000130c7421 */ /* 0x002fe2000001c000 */
[----:B------:R-:W-:Y:S01]  /*21a0*/  @P6 FFMA.FTZ R22, R11, R26, +INF ;  /* 0x7f8000000b166423 */ /* 0x000fe2000001001a */
[----:B------:R-:W-:Y:S01]  /*21b0*/  ISETP.GT.AND P6, PT, R13, -0x40800000, P4 ;  /* 0xbf8000000d00780c */ /* 0x000fe200027c4270 */
[----:B------:R-:W-:Y:S01]  /*21c0*/  FFMA.FTZ R21, R21, 0.69314718246459960938, R20 ;  /* 0x3f31721815157823 */ /* 0x000fe20000010014 */
[----:B------:R-:W-:Y:S01]  /*21d0*/  IADD3 R25, PT, PT, -R23, 0x40800000, RZ ;  /* 0x4080000017197810 */ /* 0x000fe20007ffe1ff */
[----:B-----5:R-:W-:Y:S01]  /*21e0*/  FMUL.FTZ R26, R2, 1.4426950216293334961 ;  /* 0x3fb8aa3b021a7820 */ /* 0x020fe20000410000 */
[----:B------:R-:W-:-:S02]  /*21f0*/  IADD3 R12, PT, PT, R12, -0x3f400000, RZ ;  /* 0xc0c000000c0c7810 */ /* 0x000fc40007ffe0ff */
[-C--:B------:R-:W-:Y:S01]  /*2200*/  IADD3 R20, PT, PT, R18, -R23.reuse, RZ ;  /* 0x8000001712147210 */ /* 0x080fe20007ffe0ff */
[----:B------:R-:W-:Y:S01]  /*2210*/  FFMA.FTZ R25, R25, R14, -1 ;  /* 0xbf80000019197423 */ /* 0x000fe2000001000e */
[----:B------:R-:W-:Y:S02]  /*2220*/  LOP3.LUT R24, R12, 0xff800000, RZ, 0xc0, !PT ;  /* 0xff8000000c187812 */ /* 0x000fe400078ec0ff */
[----:B------:R-:W-:Y:S01]  /*2230*/  @P4 MOV R12, 0x7f800000 ;  /* 0x7f800000000c4802 */ /* 0x000fe20000000f00 */
[----:B------:R-:W-:Y:S01]  /*2240*/  FADD.FTZ R20, R20, R25 ;  /* 0x0000001914147221 */ /* 0x000fe20000010000 */
[----:B------:R-:W-:Y:S02]  /*2250*/  IADD3 R27, PT, PT, -R24, 0x40800000, RZ ;  /* 0x40800000181b7810 */ /* 0x000fe40007ffe1ff */
[----:B------:R-:W-:Y:S01]  /*2260*/  I2FP.F32.S32 R23, R23 ;  /* 0x0000001700177245 */ /* 0x000fe20000201400 */
[----:B------:R-:W-:Y:S01]  /*2270*/  @P6 FFMA.FTZ R21, R13, R12, +INF ;  /* 0x7f8000000d156423 */ /* 0x000fe2000001000c */
[C---:B------:R-:W-:Y:S01]  /*2280*/  FFMA.FTZ R25, R20.reuse, -R15, 0.10546888411045074463 ;  /* 0x3dd8001214197423 */ /* 0x040fe2000001080f */
[----:B------:R-:W-:Y:S01]  /*2290*/  IADD3 R12, PT, PT, R19, -R24, RZ ;  /* 0x80000018130c7210 */ /* 0x000fe20007ffe0ff */
[----:B------:R-:W-:Y:S01]  /*22a0*/  FFMA.FTZ R27, R27, R14, -1 ;  /* 0xbf8000001b1b7423 */ /* 0x000fe2000001000e */
[----:B------:R-:W-:Y:S01]  /*22b0*/  @P5 FSETP.NEU.FTZ.AND P6, PT, R11, RZ, PT ;  /* 0x000000ff0b00520b */ /* 0x000fe20003fdd000 */
[----:B------:R-:W-:Y:S01]  /*22c0*/  FFMA.FTZ R25, R20, R25, -0.13229703903198242188 ;  /* 0xbe0778e014197423 */ /* 0x000fe20000010019 */
[----:B------:R-:W-:Y:S01]  /*22d0*/  I2FP.F32.S32 R24, R24 ;  /* 0x0000001800187245 */ /* 0x000fe20000201400 */
[----:B------:R-:W-:Y:S01]  /*22e0*/  FADD.FTZ R12, R12, R27 ;  /* 0x0000001b0c0c7221 */ /* 0x000fe20000010000 */
[----:B------:R-:W-:Y:S01]  /*22f0*/  @P0 FSEL R17, R17, -RZ, P3 ;  /* 0x800000ff11110208 */ /* 0x000fe20001800000 */
[----:B------:R-:W-:Y:S01]  /*2300*/  FFMA.FTZ R25, R20, R25, 0.14491446316242218018 ;  /* 0x3e14647514197423 */ /* 0x000fe20000010019 */
[----:B------:R-:W-:Y:S01]  /*2310*/  @P4 FSETP.NEU.FTZ.AND P3, PT, R13, RZ, PT ;  /* 0x000000ff0d00420b */ /* 0x000fe20003f7d000 */
[----:B------:R-:W-:Y:S01]  /*2320*/  FFMA.FTZ R11, R12, -R15, 0.10546888411045074463 ;  /* 0x3dd800120c0b7423 */ /* 0x000fe2000001080f */
[----:B------:R-:W-:Y:S01]  /*2330*/  @P5 FSEL R22, R22, -RZ, P6 ;  /* 0x800000ff16165208 */ /* 0x000fe20003000000 */
[----:B------:R-:W-:Y:S01]  /*2340*/  FFMA.FTZ R25, R20, R25, -0.16641564667224884033 ;  /* 0xbe2a68dd14197423 */ /* 0x000fe20000010019 */
[----:B------:R-:W-:Y:S01]  /*2350*/  @P4 FSEL R21, R21, -RZ, P3 ;  /* 0x800000ff15154208 */ /* 0x000fe20001800000 */
[----:B------:R-:W-:-:S02]  /*2360*/  FFMA.FTZ R11, R12, R11, -0.13229703903198242188 ;  /* 0xbe0778e00c0b7423 */ /* 0x000fc4000001000b */
[----:B------:R-:W-:Y:S02]  /*2370*/  FFMA.FTZ R25, R20, R25, 0.19988867640495300293 ;  /* 0x3e4caf9e14197423 */ /* 0x000fe40000010019 */
[----:B------:R-:W-:Y:S02]  /*2380*/  FFMA.FTZ R11, R12, R11, 0.14491446316242218018 ;  /* 0x3e1464750c0b7423 */ /* 0x000fe4000001000b */
[----:B------:R-:W-:Y:S02]  /*2390*/  FFMA.FTZ R25, R20, R25, -0.25000196695327758789 ;  /* 0xbe80004214197423 */ /* 0x000fe40000010019 */
[----:B------:R-:W-:Y:S02]  /*23a0*/  FFMA.FTZ R11, R12, R11, -0.16641564667224884033 ;  /* 0xbe2a68dd0c0b7423 */ /* 0x000fe4000001000b */
[----:B------:R-:W-:Y:S02]  /*23b0*/  FFMA.FTZ R25, R20, R25, 0.33333510160446166992 ;  /* 0x3eaaaae614197423 */ /* 0x000fe40000010019 */
[----:B------:R-:W-:-:S02]  /*23c0*/  FFMA.FTZ R11, R12, R11, 0.19988867640495300293 ;  /* 0x3e4caf9e0c0b7423 */ /* 0x000fc4000001000b */
[----:B------:R-:W-:Y:S02]  /*23d0*/  FFMA.FTZ R25, R20, R25, -0.5 ;  /* 0xbf00000014197423 */ /* 0x000fe40000010019 */
[----:B------:R-:W-:Y:S02]  /*23e0*/  FFMA.FTZ R11, R12, R11, -0.25000196695327758789 ;  /* 0xbe8000420c0b7423 */ /* 0x000fe4000001000b */
[----:B------:R-:W-:Y:S02]  /*23f0*/  FMUL.FTZ R25, R20, R25 ;  /* 0x0000001914197220 */ /* 0x000fe40000410000 */
[----:B------:R-:W-:Y:S02]  /*2400*/  FFMA.FTZ R11, R12, R11, 0.33333510160446166992 ;  /* 0x3eaaaae60c0b7423 */ /* 0x000fe4000001000b */
[----:B------:R-:W-:Y:S02]  /*2410*/  FFMA.FTZ R20, R20, R25, R20 ;  /* 0x0000001914147223 */ /* 0x000fe40000010014 */
[----:B------:R-:W-:-:S02]  /*2420*/  FFMA.FTZ R25, R12, R11, -0.5 ;  /* 0xbf0000000c197423 */ /* 0x000fc4000001000b */
[----:B------:R0:W1:Y:S02]  /*2430*/  MUFU.EX2 R11, R26 ;  /* 0x0000001a000b7308 */ /* 0x0000640000000800 */
[----:B------:R-:W-:Y:S01]  /*2440*/  FMUL.FTZ R27, R12, R25 ;  /* 0x000000190c1b7220 */ /* 0x000fe20000410000 */
[----:B------:R-:W-:-:S03]  /*2450*/  FMUL.FTZ R25, R23, 1.1920928955078125e-07 ;  /* 0x3400000017197820 */ /* 0x000fc60000410000 */
[----:B------:R-:W-:Y:S01]  /*2460*/  FFMA.FTZ R23, R12, R27, R12 ;  /* 0x0000001b0c177223 */ /* 0x000fe2000001000c */
[----:B------:R-:W-:Y:S01]  /*2470*/  FFMA.FTZ R20, R25, 0.69314718246459960938, R20 ;  /* 0x3f31721819147823 */ /* 0x000fe20000010014 */
[----:B------:R-:W-:Y:S01]  /*2480*/  @P2 MOV R25, 0x7f800000 ;  /* 0x7f80000000192802 */ /* 0x000fe20000000f00 */
[----:B------:R-:W-:Y:S01]  /*2490*/  FMUL.FTZ R12, R3, 1.4426950216293334961 ;  /* 0x3fb8aa3b030c7820 */ /* 0x000fe20000410000 */
[----:B0-----:R-:W-:-:S03]  /*24a0*/  FMUL.FTZ R26, R24, 1.1920928955078125e-07 ;  /* 0x34000000181a7820 */ /* 0x001fc60000410000 */
[----:B------:R-:W-:Y:S01]  /*24b0*/  @P1 FFMA.FTZ R20, R18, R25, +INF ;  /* 0x7f80000012141423 */ /* 0x000fe20000010019 */
[----:B------:R-:W-:Y:S01]  /*24c0*/  ISETP.GE.U32.AND P1, PT, R19, 0x7f800000, PT ;  /* 0x7f8000001300780c */ /* 0x000fe20003f26070 */
[----:B------:R-:W0:Y:S01]  /*24d0*/  MUFU.EX2 R12, R12 ;  /* 0x0000000c000c7308 */ /* 0x000e220000000800 */
[----:B-1----:R-:W-:Y:S01]  /*24e0*/  FADD.FTZ.RZ R25, R11, 1 ;  /* 0x3f8000000b197421 */ /* 0x002fe2000001c000 */
[----:B------:R-:W-:Y:S01]  /*24f0*/  FFMA.FTZ R13, R26, 0.69314718246459960938, R23 ;  /* 0x3f3172181a0d7823 */ /* 0x000fe20000010017 */
[----:B------:R-:W-:Y:S02]  /*2500*/  ISETP.GT.AND P0, PT, R19, -0x40800000, P1 ;  /* 0xbf8000001300780c */ /* 0x000fe40000f04270 */
[----:B------:R-:W-:Y:S02]  /*2510*/  ISETP.GE.U32.AND P5, PT, R11, 0x7f800000, PT ;  /* 0x7f8000000b00780c */ /* 0x000fe40003fa6070 */
[----:B------:R-:W-:Y:S02]  /*2520*/  IADD3 R25, PT, PT, R25, -0x3f400000, RZ ;  /* 0xc0c0000019197810 */ /* 0x000fe40007ffe0ff */
[----:B------:R-:W-:-:S02]  /*2530*/  ISETP.GT.AND P4, PT, R11, -0x40800000, P5 ;  /* 0xbf8000000b00780c */ /* 0x000fc40002f84270 */
[----:B------:R-:W-:Y:S02]  /*2540*/  LOP3.LUT R24, R25, 0xff800000, RZ, 0xc0, !PT ;  /* 0xff80000019187812 */ /* 0x000fe400078ec0ff */
[----:B------:R-:W-:Y:S01]  /*2550*/  @P1 MOV R26, 0x7f800000 ;  /* 0x7f800000001a1802 */ /* 0x000fe20000000f00 */
[----:B0-----:R-:W-:Y:S01]  /*2560*/  FADD.FTZ.RZ R25, R12, 1 ;  /* 0x3f8000000c197421 */ /* 0x001fe2000001c000 */
[----:B------:R-:W-:Y:S02]  /*2570*/  IADD3 R23, PT, PT, -R24, 0x40800000, RZ ;  /* 0x4080000018177810 */ /* 0x000fe40007ffe1ff */
[----:B------:R-:W-:Y:S01]  /*2580*/  IADD3 R28, PT, PT, R11, -R24, RZ ;  /* 0x800000180b1c7210 */ /* 0x000fe20007ffe0ff */
[----:B------:R-:W-:Y:S01]  /*2590*/  @P0 FFMA.FTZ R13, R19, R26, +INF ;  /* 0x7f800000130d0423 */ /* 0x000fe2000001001a */
[----:B------:R-:W-:Y:S01]  /*25a0*/  IADD3 R26, PT, PT, R25, -0x3f400000, RZ ;  /* 0xc0c00000191a7810 */ /* 0x000fe20007ffe0ff */
[----:B------:R-:W-:Y:S01]  /*25b0*/  FFMA.FTZ R25, R23, R14, -1 ;  /* 0xbf80000017197423 */ /* 0x000fe2000001000e */
[----:B------:R-:W-:-:S02]  /*25c0*/  @P2 FSETP.NEU.FTZ.AND P0, PT, R18, RZ, PT ;  /* 0x000000ff1200220b */ /* 0x000fc40003f1d000 */
[----:B------:R-:W-:Y:S01]  /*25d0*/  LOP3.LUT R23, R26, 0xff800000, RZ, 0xc0, !PT ;  /* 0xff8000001a177812 */ /* 0x000fe200078ec0ff */
[----:B------:R-:W-:Y:S01]  /*25e0*/  FADD.FTZ R28, R28, R25 ;  /* 0x000000191c1c7221 */ /* 0x000fe20000010000 */
[C---:B------:R-:W-:Y:S01]  /*25f0*/  ISETP.GE.U32.AND P3, PT, R12.reuse, 0x7f800000, PT ;  /* 0x7f8000000c00780c */ /* 0x040fe20003f66070 */
[----:B------:R-:W-:Y:S01]  /*2600*/  MUFU.TANH R18, R21 ;  /* 0x0000001500127308 */ /* 0x000fe20000002400 */
[----:B------:R-:W-:Y:S02]  /*2610*/  IADD3 R25, PT, PT, -R23, 0x40800000, RZ ;  /* 0x4080000017197810 */ /* 0x000fe40007ffe1ff */
[----:B------:R-:W-:Y:S02]  /*2620*/  IADD3 R26, PT, PT, R12, -R23, RZ ;  /* 0x800000170c1a7210 */ /* 0x000fe40007ffe0ff */
[----:B------:R-:W-:Y:S01]  /*2630*/  I2FP.F32.S32 R24, R24 ;  /* 0x0000001800187245 */ /* 0x000fe20000201400 */
[----:B------:R-:W-:Y:S01]  /*2640*/  FFMA.FTZ R27, R25, R14, -1 ;  /* 0xbf800000191b7423 */ /* 0x000fe2000001000e */
[----:B------:R-:W-:Y:S01]  /*2650*/  FFMA.FTZ R25, R28, -R15, 0.10546888411045074463 ;  /* 0x3dd800121c197423 */ /* 0x000fe2000001080f */
[----:B------:R-:W-:Y:S01]  /*2660*/  I2FP.F32.S32 R23, R23 ;  /* 0x0000001700177245 */ /* 0x000fe20000201400 */
[----:B------:R0:W1:Y:S01]  /*2670*/  MUFU.TANH R14, R17 ;  /* 0x00000011000e7308 */ /* 0x0000620000002400 */
[----:B------:R-:W-:Y:S01]  /*2680*/  FADD.FTZ R26, R26, R27 ;  /* 0x0000001b1a1a7221 */ /* 0x000fe20000010000 */
[----:B------:R-:W-:Y:S01]  /*2690*/  FFMA.FTZ R25, R28, R25, -0.13229703903198242188 ;  /* 0xbe0778e01c197423 */ /* 0x000fe20000010019 */
[----:B------:R-:W-:-:S02]  /*26a0*/  @P2 FSEL R20, R20, -RZ, P0 ;  /* 0x800000ff14142208 */ /* 0x000fc40000000000 */
[----:B------:R-:W-:Y:S01]  /*26b0*/  FFMA.FTZ R15, R26, -R15, 0.10546888411045074463 ;  /* 0x3dd800121a0f7423 */ /* 0x000fe2000001080f */
[----:B------:R-:W-:Y:S01]  /*26c0*/  FFMA.FTZ R25, R28, R25, 0.14491446316242218018 ;  /* 0x3e1464751c197423 */ /* 0x000fe20000010019 */
[----:B------:R-:W-:Y:S02]  /*26d0*/  ISETP.GT.AND P2, PT, R12, -0x40800000, P3 ;  /* 0xbf8000000c00780c */ /* 0x000fe40001f44270 */
[----:B------:R-:W-:Y:S01]  /*26e0*/  FFMA.FTZ R15, R26, R15, -0.13229703903198242188 ;  /* 0xbe0778e01a0f7423 */ /* 0x000fe2000001000f */
[----:B------:R-:W-:Y:S01]  /*26f0*/  FFMA.FTZ R25, R28, R25, -0.16641564667224884033 ;  /* 0xbe2a68dd1c197423 */ /* 0x000fe20000010019 */
[----:B------:R-:W-:Y:S01]  /*2700*/  @P1 FSETP.NEU.FTZ.AND P6, PT, R19, RZ, PT ;  /* 0x000000ff1300120b */ /* 0x000fe20003fdd000 */
[----:B0-----:R-:W-:Y:S01]  /*2710*/  FMUL.FTZ R17, R24, 1.1920928955078125e-07 ;  /* 0x3400000018117820 */ /* 0x001fe20000410000 */
[----:B------:R-:W-:Y:S01]  /*2720*/  FFMA.FTZ R27, R26, R15, 0.14491446316242218018 ;  /* 0x3e1464751a1b7423 */ /* 0x000fe2000001000f */
[----:B------:R-:W-:Y:S01]  /*2730*/  FFMA.FTZ R25, R28, R25, 0.19988867640495300293 ;  /* 0x3e4caf9e1c197423 */ /* 0x000fe20000010019 */
[----:B------:R0:W2:Y:S01]  /*2740*/  MUFU.TANH R19, R22 ;  /* 0x0000001600137308 */ /* 0x0000a20000002400 */
[----:B------:R-:W-:Y:S01]  /*2750*/  @P3 MOV R21, 0x7f800000 ;  /* 0x7f80000000153802 */ /* 0x000fe20000000f00 */
[----:B------:R-:W-:Y:S01]  /*2760*/  FFMA.FTZ R27, R26, R27, -0.16641564667224884033 ;  /* 0xbe2a68dd1a1b7423 */ /* 0x000fe2000001001b */
[----:B------:R-:W-:Y:S01]  /*2770*/  FFMA.FTZ R25, R28, R25, -0.25000196695327758789 ;  /* 0xbe8000421c197423 */ /* 0x000fe20000010019 */
[----:B------:R-:W-:Y:S01]  /*2780*/  @P5 FSETP.NEU.FTZ.AND P0, PT, R11, RZ, PT ;  /* 0x000000ff0b00520b */ /* 0x000fe20003f1d000 */
[----:B-1----:R-:W-:Y:S01]  /*2790*/  FMUL.FTZ R9, R9, R14 ;  /* 0x0000000e09097220 */ /* 0x002fe20000410000 */
[----:B------:R-:W-:Y:S01]  /*27a0*/  FFMA.FTZ R27, R26, R27, 0.19988867640495300293 ;  /* 0x3e4caf9e1a1b7423 */ /* 0x000fe2000001001b */
[----:B------:R-:W-:Y:S01]  /*27b0*/  FFMA.FTZ R25, R28, R25, 0.33333510160446166992 ;  /* 0x3eaaaae61c197423 */ /* 0x000fe20000010019 */
[----:B------:R1:W3:Y:S01]  /*27c0*/  MUFU.TANH R15, R16 ;  /* 0x00000010000f7308 */ /* 0x0002e20000002400 */
[----:B0-----:R-:W-:Y:S01]  /*27d0*/  @P5 MOV R22, 0x7f800000 ;  /* 0x7f80000000165802 */ /* 0x001fe20000000f00 */
[----:B------:R-:W-:Y:S01]  /*27e0*/  FFMA.FTZ R27, R26, R27, -0.25000196695327758789 ;  /* 0xbe8000421a1b7423 */ /* 0x000fe2000001001b */
[----:B------:R-:W-:Y:S01]  /*27f0*/  FFMA.FTZ R25, R28, R25, -0.5 ;  /* 0xbf0000001c197423 */ /* 0x000fe20000010019 */
[----:B------:R-:W-:Y:S01]  /*2800*/  @P1 FSEL R13, R13, -RZ, P6 ;  /* 0x800000ff0d0d1208 */ /* 0x000fe20003000000 */
[----:B------:R-:W-:Y:S01]  /*2810*/  FMUL.FTZ R7, R7, R18 ;  /* 0x0000001207077220 */ /* 0x000fe20000410000 */
[----:B------:R-:W-:Y:S01]  /*2820*/  FFMA.FTZ R27, R26, R27, 0.33333510160446166992 ;  /* 0x3eaaaae61a1b7423 */ /* 0x000fe2000001001b */
[----:B------:R-:W-:Y:S01]  /*2830*/  FMUL.FTZ R25, R28, R25 ;  /* 0x000000191c197220 */ /* 0x000fe20000410000 */
[----:B-1----:R-:W-:-:S02]  /*2840*/  FMUL.FTZ R16, R23, 1.1920928955078125e-07 ;  /* 0x3400000017107820 */ /* 0x002fc40000410000 */
[----:B------:R-:W-:Y:S01]  /*2850*/  FFMA.FTZ R27, R26, R27, -0.5 ;  /* 0xbf0000001a1b7423 */ /* 0x000fe2000001001b */
[----:B------:R-:W-:Y:S01]  /*2860*/  FFMA.FTZ R28, R28, R25, R28 ;  /* 0x000000191c1c7223 */ /* 0x000fe2000001001c */
[----:B------:R-:W0:Y:S01]  /*2870*/  MUFU.TANH R23, R20 ;  /* 0x0000001400177308 */ /* 0x000e220000002400 */
[----:B--2---:R-:W-:Y:S01]  /*2880*/  FMUL.FTZ R6, R6, R19 ;  /* 0x0000001306067220 */ /* 0x004fe20000410000 */
[C---:B------:R-:W-:Y:S01]  /*2890*/  FMUL.FTZ R27, R26.reuse, R27 ;  /* 0x0000001b1a1b7220 */ /* 0x040fe20000410000 */
[----:B------:R-:W-:Y:S01]  /*28a0*/  FFMA.FTZ R28, R17, 0.69314718246459960938, R28 ;  /* 0x3f317218111c7823 */ /* 0x000fe2000001001c */
[----:B------:R-:W-:Y:S02]  /*28b0*/  @P4 FFMA.FTZ R28, R11, R22, +INF ;  /* 0x7f8000000b1c4423 */ /* 0x000fe40000010016 */
[----:B------:R-:W-:Y:S01]  /*28c0*/  FFMA.FTZ R27, R26, R27, R26 ;  /* 0x0000001b1a1b7223 */ /* 0x000fe2000001001a */
[----:B---3--:R-:W-:Y:S01]  /*28d0*/  FMUL.FTZ R8, R8, R15 ;  /* 0x0000000f08087220 */ /* 0x008fe20000410000 */
[----:B------:R-:W1:Y:S01]  /*28e0*/  MUFU.TANH R22, R13 ;  /* 0x0000000d00167308 */ /* 0x000e620000002400 */
[----:B------:R-:W-:Y:S01]  /*28f0*/  @P5 FSEL R28, R28, -RZ, P0 ;  /* 0x800000ff1c1c5208 */ /* 0x000fe20000000000 */
[----:B------:R-:W-:Y:S01]  /*2900*/  FFMA.FTZ R27, R16, 0.69314718246459960938, R27 ;  /* 0x3f317218101b7823 */ /* 0x000fe2000001001b */
[C---:B------:R-:W-:Y:S01]  /*2910*/  @P2 FFMA.FTZ R27, R12.reuse, R21, +INF ;  /* 0x7f8000000c1b2423 */ /* 0x040fe20000010015 */
[----:B------:R-:W2:Y:S01]  /*2920*/  LDC.64 R16, c[0x0][0x388] ;  /* 0x0000e200ff107b82 */ /* 0x000ea20000000a00 */
[----:B------:R-:W-:-:S03]  /*2930*/  @P3 FSETP.NEU.FTZ.AND P0, PT, R12, RZ, PT ;  /* 0x000000ff0c00320b */ /* 0x000fc60003f1d000 */
[----:B------:R-:W3:Y:S01]  /*2940*/  MUFU.TANH R11, R28 ;  /* 0x0000001c000b7308 */ /* 0x000ee20000002400 */
[----:B------:R-:W-:Y:S01]  /*2950*/  @P3 FSEL R27, R27, -RZ, P0 ;  /* 0x800000ff1b1b3208 */ /* 0x000fe20000000000 */
[----:B0-----:R-:W-:-:S06]  /*2960*/  FMUL.FTZ R4, R4, R23 ;  /* 0x0000001704047220 */ /* 0x001fcc0000410000 */
[----:B------:R-:W0:Y:S01]  /*2970*/  MUFU.TANH R12, R27 ;  /* 0x0000001b000c7308 */ /* 0x000e220000002400 */
[----:B-1----:R-:W-:Y:S01]  /*2980*/  FMUL.FTZ R5, R5, R22 ;  /* 0x0000001605057220 */ /* 0x002fe20000410000 */
[----:B---3--:R-:W-:Y:S01]  /*2990*/  FMUL.FTZ R2, R2, R11 ;  /* 0x0000000b02027220 */ /* 0x008fe20000410000 */
[----:B--2---:R-:W-:-:S04]  /*29a0*/  IMAD.WIDE.U32 R16, R0, 0x4, R16 ;  /* 0x0000000400107825 */ /* 0x004fc800078e0010 */
[----:B------:R-:W-:-:S04]  /*29b0*/  IMAD.WIDE.U32 R16, R10, 0x8, R16 ;  /* 0x000000080a107825 */ /* 0x000fc800078e0010 */
[----:B0-----:R-:W-:Y:S01]  /*29c0*/  FMUL.FTZ R3, R3, R12 ;  /* 0x0000000c03037220 */ /* 0x001fe20000410000 */
[----:B------:R-:W-:Y:S04]  /*29d0*/  STG.E.64 desc[UR4][R16.64], R8 ;  /* 0x0000000810007986 */ /* 0x000fe8000c101b04 */
[----:B------:R-:W-:Y:S04]  /*29e0*/  STG.E.64 desc[UR4][R16.64+0x400], R6 ;  /* 0x0004000610007986 */ /* 0x000fe8000c101b04 */
[----:B------:R-:W-:Y:S04]  /*29f0*/  STG.E.64 desc[UR4][R16.64+0x800], R4 ;  /* 0x0008000410007986 */ /* 0x000fe8000c101b04 */
[----:B------:R-:W-:Y:S01]  /*2a00*/  STG.E.64 desc[UR4][R16.64+0xc00], R2 ;  /* 0x000c000210007986 */ /* 0x000fe2000c101b04 */
[----:B------:R-:W-:Y:S05]  /*2a10*/  EXIT ;  /* 0x000000000000794d */ /* 0x000fea0003800000 */
.L_x_6088:
        /* <DEDUP_REMOVED lines=14> */
.L_x_7284:


//--------------------- .text._ZN2at6native29vectorized_elementwise_kernelILi4EZZZNS0_61_GLOBAL__N__b29612f4_23_ActivationMishKernel_cu_9e10b42f_310011mish_kernelERNS_18TensorIteratorBaseEENKUlvE_clEvENKUlvE0_clEvEUlfE_St5arrayIPcLm2EEEEviT0_T1_ --------------------------
	.section	.text._ZN2at6native29vectorized_elementwise_kernelILi4EZZZNS0_61_GLOBAL__N__b29612f4_23_ActivationMishKernel_cu_9e10b42f_310011mish_kernelERNS_18TensorIteratorBaseEENKUlvE_clEvENKUlvE0_clEvEUlfE_St5arrayIPcLm2EEEEviT0_T1_,"ax",@progbits
	.align	128
        .global         _ZN2at6native29vectorized_elementwise_kernelILi4EZZZNS0_61_GLOBAL__N__b29612f4_23_ActivationMishKernel_cu_9e10b42f_310011mish_kernelERNS_18TensorIteratorBaseEENKUlvE_clEvENKUlvE0_clEvEUlfE_St5arrayIPcLm2EEEEviT0_T1_
        .type           _ZN2at6native29vectorized_elementwise_kernelILi4EZZZNS0_61_GLOBAL__N__b29612f4_23_ActivationMishKernel_cu_9e10b42f_310011mish_kernelERNS_18TensorIteratorBaseEENKUlvE_clEvENKUlvE0_clEvEUlfE_St5arrayIPcLm2EEEEviT0_T1_,@function
        .size           _ZN2at6native29vectorized_elementwise_kernelILi4EZZZNS0_61_GLOBAL__N__b29612f4_23_ActivationMishKernel_cu_9e10b42f_310011mish_kernelERNS_18TensorIteratorBaseEENKUlvE_clEvENKUlvE0_clEvEUlfE_St5arrayIPcLm2EEEEviT0_T1_,(.L_x_7285 - _ZN2at6native29vectorized_elementwise_kernelILi4EZZZNS0_61_GLOBAL__N__b29612f4_23_ActivationMishKernel_cu_9e10b42f_310011mish_kernelERNS_18TensorIteratorBaseEENKUlvE_clEvENKUlvE0_clEvEUlfE_St5arrayIPcLm2EEEEviT0_T1_)
        .other          _ZN2at6native29vectorized_elementwise_kernelILi4EZZZNS0_61_GLOBAL__N__b29612f4_23_ActivationMishKernel_cu_9e10b42f_310011mish_kernelERNS_18TensorIteratorBaseEENKUlvE_clEvENKUlvE0_clEvEUlfE_St5arrayIPcLm2EEEEviT0_T1_,@"STO_CUDA_ENTRY STV_DEFAULT"
_ZN2at6native29vectorized_elementwise_kernelILi4EZZZNS0_61_GLOBAL__N__b29612f4_23_ActivationMishKernel_cu_9e10b42f_310011mish_kernelERNS_18TensorIteratorBaseEENKUlvE_clEvENKUlvE0_clEvEUlfE_St5arrayIPcLm2EEEEviT0_T1_:
.text._ZN2at6native29vectorized_elementwise_kernelILi4EZZZNS0_61_GLOBAL__N__b29612f4_23_ActivationMishKernel_cu_9e10b42f_310011mish_kernelERNS_18TensorIteratorBaseEENKUlvE_clEvENKUlvE0_clEvEUlfE_St5arrayIPcLm2EEEEviT0_T1_:
        /* <DEDUP_REMOVED lines=106> */
.L_x_6091:
[----:B------:R-:W-:Y:S05]  /*06a0*/  BSYNC.RECONVERGENT B0 ;  /* 0x0000000000007941 */ /* 0x000fea0003800200 */
.L_x_6090:
        /* <DEDUP_REMOVED lines=37> */
.L_x_6093:
[----:B------:R-:W-:Y:S05]  /*0900*/  BSYNC.RECONVERGENT B0 ;  /* 0x0000000000007941 */ /* 0x000fea0003800200 */
.L_x_6092:
        /* <DEDUP_REMOVED lines=36> */
.L_x_6095:
[----:B------:R-:W-:Y:S05]  /*0b50*/  BSYNC.RECONVERGENT B0 ;  /* 0x0000000000007941 */ /* 0x000fea0003800200 */
.L_x_6094:
        /* <DEDUP_REMOVED lines=37> */
.L_x_6097:
[----:B------:R-:W-:Y:S05]  /*0db0*/  BSYNC.RECONVERGENT B0 ;  /* 0x0000000000007941 */ /* 0x000fea0003800200 */
.L_x_6096:
        /* <DEDUP_REMOVED lines=34> */
.L_x_6099:
[----:B------:R-:W-:Y:S05]  /*0fe0*/  BSYNC.RECONVERGENT B0 ;  /* 0x0000000000007941 */ /* 0x000fea0003800200 */
.L_x_6098:
        /* <DEDUP_REMOVED lines=34> */
.L_x_6101:
[----:B------:R-:W-:Y:S05]  /*1210*/  BSYNC.RECONVERGENT B0 ;  /* 0x0000000000007941 */ /* 0x000fea0003800200 */
.L_x_6100:
        /* <DEDUP_REMOVED lines=34> */
.L_x_6103:
[----:B------:R-:W-:Y:S05]  /*1440*/  BSYNC.RECONVERGENT B0 ;  /* 0x0000000000007941 */ /* 0x000fea0003800200 */
.L_x_6102:
        /* <DEDUP_REMOVED lines=34> */
.L_x_6105:
[----:B------:R-:W-:Y:S05]  /*1670*/  BSYNC.RECONVERGENT B0 ;  /* 0x0000000000007941 */ /* 0x000fea0003800200 */
.L_x_6104:
        /* <DEDUP_REMOVED lines=18> */
.L_x_6108:
[----:B------:R-:W-:-:S13]  /*17a0*/  ISETP.GE.U32.AND P0, PT, R7, R5, PT ;  /* 0x000000050700720c */ /* 0x000fda0003f06070 */
[----:B------:R-:W-:Y:S05]  /*17b0*/  @P0 BRA `(.L_x_6110) ;  /* 0x0000000000300947 */ /* 0x000fea0003800000 */
[----:B0-----:R-:W0:Y:S01]  /*17c0*/  LDC.64 R2, c[0x0][0x388] ;  /* 0x0000e200ff027b82 */ /* 0x001e220000000a00 */
[----:B------:R-:W-:Y:S02]  /*17d0*/  IADD3 R11, PT, PT, R0, R7, RZ ;  /* 0x00000007000b7210 */ /* 0x000fe40007ffe0ff */
[----:B------:R-:W-:-:S03]  /*17e0*/  IADD3 R7, PT, PT, R7, 0x80, RZ ;  /* 0x0000008007077810 */ /* 0x000fc60007ffe0ff */
[----:B0-----:R-:W-:-:S05]  /*17f0*/  IMAD.WIDE.U32 R2, R11, 0x4, R2 ;  /* 0x000000040b027825 */ /* 0x001fca00078e0002 */
[----:B------:R1:W-:Y:S02]  /*1800*/  STG.E desc[UR4][R2.64], R4 ;  /* 0x0000000402007986 */ /* 0x0003e4000c101904 */
.L_x_6109:
[----:B------:R-:W-:-:S13]  /*1810*/  ISETP.GE.U32.AND P0, PT, R7, R5, PT ;  /* 0x000000050700720c */ /* 0x000fda0003f06070 */
[----:B------:R-:W-:Y:S05]  /*1820*/  @P0 BRA `(.L_x_6111) ;  /* 0x0000000000340947 */ /* 0x000fea0003800000 */
[----:B01----:R-:W0:Y:S01]  /*1830*/  LDC.64 R2, c[0x0][0x388] ;  /* 0x0000e200ff027b82 */ /* 0x003e220000000a00 */
[----:B------:R-:W-:Y:S02]  /*1840*/  IADD3 R11, PT, PT, R0, R7, RZ ;  /* 0x00000007000b7210 */ /* 0x000fe40007ffe0ff */
[----:B------:R-:W-:-:S03]  /*1850*/  IADD3 R7, PT, PT, R7, 0x80, RZ ;  /* 0x0000008007077810 */ /* 0x000fc60007ffe0ff */
[----:B0-----:R-:W-:-:S05]  /*1860*/  IMAD.WIDE.U32 R2, R11, 0x4, R2 ;  /* 0x000000040b027825 */ /* 0x001fca00078e0002 */
[----:B------:R1:W-:Y:S02]  /*1870*/  STG.E desc[UR4][R2.64], R6 ;  /* 0x0000000602007986 */ /* 0x0003e4000c101904 */
.L_x_6110:
        /* <DEDUP_REMOVED lines=8> */
.L_x_6111:
[----:B------:R-:W-:Y:S05]  /*1900*/  BSYNC.RELIABLE B1 ;  /* 0x0000000000017941 */ /* 0x000fea0003800100 */
.L_x_6107:
[----:B------:R-:W-:-:S13]  /*1910*/  ISETP.GE.U32.AND P0, PT, R7, R5, PT ;  /* 0x000000050700720c */ /* 0x000fda0003f06070 */
[----:B012---:R-:W0:Y:S01]  /*1920*/  @!P0 LDC.64 R2, c[0x0][0x388] ;  /* 0x0000e200ff028b82 */ /* 0x007e220000000a00 */
[----:B------:R-:W-:Y:S02]  /*1930*/  @!P0 IADD3 R11, PT, PT, R0, R7, RZ ;  /* 0x00000007000b8210 */ /* 0x000fe40007ffe0ff */
[----:B------:R-:W-:-:S03]  /*1940*/  @!P0 IADD3 R7, PT, PT, R7, 0x80, RZ ;  /* 0x0000008007078810 */ /* 0x000fc60007ffe0ff */
[----:B0-----:R-:W-:-:S05]  /*1950*/  @!P0 IMAD.WIDE.U32 R2, R11, 0x4, R2 ;  /* 0x000000040b028825 */ /* 0x001fca00078e0002 */
[----:B------:R2:W-:Y:S02]  /*1960*/  @!P0 STG.E desc[UR4][R2.64], R9 ;  /* 0x0000000902008986 */ /* 0x0005e4000c101904 */
.L_x_6112:
[----:B------:R-:W-:Y:S05]  /*1970*/  BSYNC.RECONVERGENT B0 ;  /* 0x0000000000007941 */ /* 0x000fea0003800200 */
.L_x_6106:
        /* <DEDUP_REMOVED lines=8> */
.L_x_6089:
[----:B------:R-:W0:Y:S01]  /*1a00*/  S2R R2, SR_TID.X ;  /* 0x0000000000027919 */ /* 0x000e220000002100 */
[----:B------:R-:W1:Y:S02]  /*1a10*/  LDC.64 R4, c[0x0][0x390] ;  /* 0x0000e400ff047b82 */ /* 0x000e640000000a00 */
[----:B-1----:R-:W-:-:S04]  /*1a20*/  IMAD.WIDE.U32 R4, R0, 0x4, R4 ;  /* 0x0000000400047825 */ /* 0x002fc800078e0004 */
[----:B0-----:R-:W-:-:S05]  /*1a30*/  IMAD.WIDE.U32 R16, R2, 0x10, R4 ;  /* 0x0000001002107825 */ /* 0x001fca00078e0004 */
[----:B------:R-:W2:Y:S04]  /*1a40*/  LDG.E.128 R4, desc[UR4][R16.64] ;  /* 0x0000000410047981 */ /* 0x000ea8000c1e1d00 */
[----:B------:R0:W3:Y:S01]  /*1a50*/  LDG.E.128 R8, desc[UR4][R16.64+0x800] ;  /* 0x0008000410087981 */ /* 0x0000e2000c1e1d00 */
[----:B------:R-:W-:Y:S01]  /*1a60*/  HFMA2 R18, -RZ, RZ, 1.625, 0 ;  /* 0x3e800000ff127431 */ /* 0x000fe200000001ff */
[----:B------:R-:W-:Y:S01]  /*1a70*/  MOV R20, 0x3d39bf78 ;  /* 0x3d39bf7800147802 */ /* 0x000fe20000000f00 */
[----:B--2---:R-:W-:Y:S01]  /*1a80*/  FMUL.FTZ R13, R4, 1.4426950216293334961 ;  /* 0x3fb8aa3b040d7820 */ /* 0x004fe20000410000 */
[----:B------:R-:W-:Y:S01]  /*1a90*/  FMUL.FTZ R12, R5, 1.4426950216293334961 ;  /* 0x3fb8aa3b050c7820 */ /* 0x000fe20000410000 */
[----:B------:R-:W-:-:S04]  /*1aa0*/  FMUL.FTZ R19, R7, 1.4426950216293334961 ;  /* 0x3fb8aa3b07137820 */ /* 0x000fc80000410000 */
[----:B------:R-:W1:Y:S04]  /*1ab0*/  MUFU.EX2 R13, R13 ;  /* 0x0000000d000d7308 */ /* 0x000e680000000800 */
[----:B------:R-:W2:Y:S04]  /*1ac0*/  MUFU.EX2 R12, R12 ;  /* 0x0000000c000c7308 */ /* 0x000ea80000000800 */
[----:B------:R-:W-:Y:S01]  /*1ad0*/  MUFU.EX2 R19, R19 ;  /* 0x0000001300137308 */ /* 0x000fe20000000800 */
[C---:B-1----:R-:W-:Y:S01]  /*1ae0*/  FADD.FTZ.RZ R3, R13.reuse, 1 ;  /* 0x3f8000000d037421 */ /* 0x042fe2000001c000 */
[----:B------:R-:W-:Y:S01]  /*1af0*/  ISETP.GE.U32.AND P1, PT, R13, 0x7f800000, PT ;  /* 0x7f8000000d00780c */ /* 0x000fe20003f26070 */
[----:B--2---:R-:W-:-:S03]  /*1b00*/  FADD.FTZ.RZ R15, R12, 1 ;  /* 0x3f8000000c0f7421 */ /* 0x004fc6000001c000 */
[----:B------:R-:W-:Y:S02]  /*1b10*/  IADD3 R3, PT, PT, R3, -0x3f400000, RZ ;  /* 0xc0c0000003037810 */ /* 0x000fe40007ffe0ff */
[----:B------:R-:W-:Y:S02]  /*1b20*/  ISETP.GT.AND P0, PT, R13, -0x40800000, P1 ;  /* 0xbf8000000d00780c */ /* 0x000fe40000f04270 */
[----:B------:R-:W-:Y:S02]  /*1b30*/  LOP3.LUT R14, R3, 0xff800000, RZ, 0xc0, !PT ;  /* 0xff800000030e7812 */ /* 0x000fe400078ec0ff */
[----:B------:R-:W-:Y:S02]  /*1b40*/  IADD3 R15, PT, PT, R15, -0x3f400000, RZ ;  /* 0xc0c000000f0f7810 */ /* 0x000fe40007ffe0ff */
[----:B------:R-:W-:Y:S02]  /*1b50*/  IADD3 R3, PT, PT, -R14, 0x40800000, RZ ;  /* 0x408000000e037810 */ /* 0x000fe40007ffe1ff */
[----:B0-----:R-:W-:-:S02]  /*1b60*/  IADD3 R17, PT, PT, R13, -R14, RZ ;  /* 0x8000000e0d117210 */ /* 0x001fc40007ffe0ff */
[----:B------:R-:W-:Y:S01]  /*1b70*/  LOP3.LUT R15, R15, 0xff800000, RZ, 0xc0, !PT ;  /* 0xff8000000f0f7812 */ /* 0x000fe200078ec0ff */
[----:B------:R-:W-:Y:S01]  /*1b80*/  FFMA.FTZ R16, R3, R18, -1 ;  /* 0xbf80000003107423 */ /* 0x000fe20000010012 */
[----:B------:R-:W-:Y:S02]  /*1b90*/  I2FP.F32.S32 R14, R14 ;  /* 0x0000000e000e7245 */ /* 0x000fe40000201400 */
[----:B------:R-:W-:Y:S01]  /*1ba0*/  IADD3 R3, PT, PT, -R15, 0x40800000, RZ ;  /* 0x408000000f037810 */ /* 0x000fe20007ffe1ff */
[----:B------:R-:W-:Y:S01]  /*1bb0*/  FADD.FTZ R17, R17, R16 ;  /* 0x0000001011117221 */ /* 0x000fe20000010000 */
[-C--:B------:R-:W-:Y:S01]  /*1bc0*/  IADD3 R21, PT, PT, R12, -R15.reuse, RZ ;  /* 0x8000000f0c157210 */ /* 0x080fe20007ffe0ff */
[----:B------:R-:W-:Y:S01]  /*1bd0*/  FMUL.FTZ R14, R14, 1.1920928955078125e-07 ;  /* 0x340000000e0e7820 */ /* 0x000fe20000410000 */
[----:B------:R-:W-:Y:S01]  /*1be0*/  @P1 MOV R24, 0x7f800000 ;  /* 0x7f80000000181802 */ /* 0x000fe20000000f00 */
[----:B------:R-:W-:Y:S01]  /*1bf0*/  FFMA.FTZ R16, R17, -R20, 0.10546888411045074463 ;  /* 0x3dd8001211107423 */ /* 0x000fe20000010814 */
[----:B------:R-:W-:Y:S01]  /*1c00*/  FFMA.FTZ R22, R3, R18, -1 ;  /* 0xbf80000003167423 */ /* 0x000fe20000010012 */
[----:B------:R-:W-:Y:S01]  /*1c10*/  FMUL.FTZ R3, R6, 1.4426950216293334961 ;  /* 0x3fb8aa3b06037820 */ /* 0x000fe20000410000 */
[----:B------:R-:W-:Y:S01]  /*1c20*/  @P1 FSETP.NEU.FTZ.AND P2, PT, R13, RZ, PT ;  /* 0x000000ff0d00120b */ /* 0x000fe20003f5d000 */
[----:B------:R-:W-:Y:S01]  /*1c30*/  FFMA.FTZ R16, R17, R16, -0.13229703903198242188 ;  /* 0xbe0778e011107423 */ /* 0x000fe20000010010 */
[----:B------:R-:W-:Y:S01]  /*1c40*/  FADD.FTZ R21, R21, R22 ;  /* 0x0000001615157221 */ /* 0x000fe20000010000 */
[----:B------:R-:W-:-:S02]  /*1c50*/  I2FP.F32.S32 R15, R15 ;  /* 0x0000000f000f7245 */ /* 0x000fc40000201400 */
[----:B------:R-:W-:Y:S01]  /*1c60*/  FFMA.FTZ R16, R17, R16, 0.14491446316242218018 ;  /* 0x3e14647511107423 */ /* 0x000fe20000010010 */
[----:B------:R-:W-:Y:S01]  /*1c70*/  FFMA.FTZ R22, R21, -R20, 0.10546888411045074463 ;  /* 0x3dd8001215167423 */ /* 0x000fe20000010814 */
[----:B------:R-:W0:Y:S01]  /*1c80*/  MUFU.EX2 R3, R3 ;  /* 0x0000000300037308 */ /* 0x000e220000000800 */
[----:B------:R-:W-:Y:S01]  /*1c90*/  ISETP.GE.U32.AND P3, PT, R12, 0x7f800000, PT ;  /* 0x7f8000000c00780c */ /* 0x000fe20003f66070 */
[----:B------:R-:W-:Y:S01]  /*1ca0*/  FFMA.FTZ R16, R17, R16, -0.16641564667224884033 ;  /* 0xbe2a68dd11107423 */ /* 0x000fe20000010010 */
[----:B------:R-:W-:-:S03]  /*1cb0*/  FFMA.FTZ R22, R21, R22, -0.13229703903198242188 ;  /* 0xbe0778e015167423 */ /* 0x000fc60000010016 */
[----:B------:R-:W-:Y:S01]  /*1cc0*/  FFMA.FTZ R16, R17, R16, 0.19988867640495300293 ;  /* 0x3e4caf9e11107423 */ /* 0x000fe20000010010 */
[----:B------:R-:W-:-:S03]  /*1cd0*/  FFMA.FTZ R22, R21, R22, 0.14491446316242218018 ;  /* 0x3e14647515167423 */ /* 0x000fc60000010016 */
[----:B------:R-:W-:Y:S01]  /*1ce0*/  FFMA.FTZ R16, R17, R16, -0.25000196695327758789 ;  /* 0xbe80004211107423 */ /* 0x000fe20000010010 */
[----:B------:R-:W-:-:S03]  /*1cf0*/  FFMA.FTZ R22, R21, R22, -0.16641564667224884033 ;  /* 0xbe2a68dd15167423 */ /* 0x000fc60000010016 */
[----:B------:R-:W-:Y:S01]  /*1d00*/  FFMA.FTZ R16, R17, R16, 0.33333510160446166992 ;  /* 0x3eaaaae611107423 */ /* 0x000fe20000010010 */
[----:B------:R-:W-:Y:S01]  /*1d10*/  FFMA.FTZ R22, R21, R22, 0.19988867640495300293 ;  /* 0x3e4caf9e15167423 */ /* 0x000fe20000010016 */
[----:B------:R-:W-:Y:S02]  /*1d20*/  @P3 FSETP.NEU.FTZ.AND P4, PT, R12, RZ, PT ;  /* 0x000000ff0c00320b */ /* 0x000fe40003f9d000 */
[----:B------:R-:W-:Y:S01]  /*1d30*/  FFMA.FTZ R16, R17, R16, -0.5 ;  /* 0xbf00000011107423 */ /* 0x000fe20000010010 */
[----:B------:R-:W-:Y:S01]  /*1d40*/  FFMA.FTZ R22, R21, R22, -0.25000196695327758789 ;  /* 0xbe80004215167423 */ /* 0x000fe20000010016 */
[----:B0-----:R-:W-:Y:S02]  /*1d50*/  ISETP.GE.U32.AND P5, PT, R3, 0x7f800000, PT ;  /* 0x7f8000000300780c */ /* 0x001fe40003fa6070 */
[----:B------:R-:W-:Y:S01]  /*1d60*/  FMUL.FTZ R16, R17, R16 ;  /* 0x0000001011107220 */ /* 0x000fe20000410000 */
[----:B------:R-:W-:-:S03]  /*1d70*/  FFMA.FTZ R22, R21, R22, 0.33333510160446166992 ;  /* 0x3eaaaae615167423 */ /* 0x000fc60000010016 */
[----:B------:R-:W-:Y:S01]  /*1d80*/  FFMA.FTZ R17, R17, R16, R17 ;  /* 0x0000001011117223 */ /* 0x000fe20000010011 */
[----:B------:R-:W-:Y:S01]  /*1d90*/  FFMA.FTZ R22, R21, R22, -0.5 ;  /* 0xbf00000015167423 */ /* 0x000fe20000010016 */
[----:B------:R-:W-:Y:S02]  /*1da0*/  FADD.FTZ.RZ R16, R3, 1 ;  /* 0x3f80000003107421 */ /* 0x000fe4000001c000 */
[----:B------:R-:W-:Y:S01]  /*1db0*/  FFMA.FTZ R17, R14, 0.69314718246459960938, R17 ;  /* 0x3f3172180e117823 */ /* 0x000fe20000010011 */
[----:B------:R-:W-:Y:S01]  /*1dc0*/  FMUL.FTZ R14, R21, R22 ;  /* 0x00000016150e7220 */ /* 0x000fe20000410000 */
[----:B------:R-:W-:Y:S01]  /*1dd0*/  FADD.FTZ.RZ R22, R19, 1 ;  /* 0x3f80000013167421 */ /* 0x000fe2000001c000 */
[----:B------:R-:W-:Y:S01]  /*1de0*/  IADD3 R16, PT, PT, R16, -0x3f400000, RZ ;  /* 0xc0c0000010107810 */ /* 0x000fe20007ffe0ff */
[----:B------:R-:W-:Y:S01]  /*1df0*/  @P0 FFMA.FTZ R17, R13, R24, +INF ;  /* 0x7f8000000d110423 */ /* 0x000fe20000010018 */
[----:B------:R-:W-:Y:S01]  /*1e00*/  FFMA.FTZ R14, R21, R14, R21 ;  /* 0x0000000e150e7223 */ /* 0x000fe20000010015 */
[----:B---3--:R-:W-:Y:S01]  /*1e10*/  FMUL.FTZ R21, R8, 1.4426950216293334961 ;  /* 0x3fb8aa3b08157820 */ /* 0x008fe20000410000 */
[----:B------:R-:W-:-:S02]  /*1e20*/  IADD3 R22, PT, PT, R22, -0x3f400000, RZ ;  /* 0xc0c0000016167810 */ /* 0x000fc40007ffe0ff */
[----:B------:R-:W-:Y:S02]  /*1e30*/  LOP3.LUT R24, R16, 0xff800000, RZ, 0xc0, !PT ;  /* 0xff80000010187812 */ /* 0x000fe400078ec0ff */
[----:B------:R-:W-:Y:S01]  /*1e40*/  LOP3.LUT R16, R22, 0xff800000, RZ, 0xc0, !PT ;  /* 0xff80000016107812 */ /* 0x000fe200078ec0ff */
[----:B------:R-:W0:Y:S01]  /*1e50*/  MUFU.EX2 R21, R21 ;  /* 0x0000001500157308 */ /* 0x000e220000000800 */
[----:B------:R-:W-:Y:S02]  /*1e60*/  IADD3 R23, PT, PT, -R24, 0x40800000, RZ ;  /* 0x4080000018177810 */ /* 0x000fe40007ffe1ff */
[----:B------:R-:W-:Y:S02]  /*1e70*/  IADD3 R27, PT, PT, -R16, 0x40800000, RZ ;  /* 0x40800000101b7810 */ /* 0x000fe40007ffe1ff */
[----:B------:R-:W-:Y:S01]  /*1e80*/  IADD3 R13, PT, PT, R3, -R24, RZ ;  /* 0x80000018030d7210 */ /* 0x000fe20007ffe0ff */
[----:B------:R-:W-:Y:S01]  /*1e90*/  FFMA.FTZ R22, R23, R18, -1 ;  /* 0xbf80000017167423 */ /* 0x000fe20000010012 */
[----:B------:R-:W-:Y:S01]  /*1ea0*/  IADD3 R25, PT, PT, R19, -R16, RZ ;  /* 0x8000001013197210 */ /* 0x000fe20007ffe0ff */
[----:B------:R-:W-:Y:S01]  /*1eb0*/  FFMA.FTZ R26, R27, R18, -1 ;  /* 0xbf8000001b1a7423 */ /* 0x000fe20000010012 */
[----:B------:R-:W-:Y:S01]  /*1ec0*/  FMUL.FTZ R23, R15, 1.1920928955078125e-07 ;  /* 0x340000000f177820 */ /* 0x000fe20000410000 */
[----:B------:R-:W-:Y:S01]  /*1ed0*/  FADD.FTZ R15, R13, R22 ;  /* 0x000000160d0f7221 */ /* 0x000fe20000010000 */
[C---:B------:R-:W-:Y:S01]  /*1ee0*/  ISETP.GT.AND P0, PT, R12.reuse, -0x40800000, P3 ;  /* 0xbf8000000c00780c */ /* 0x040fe20001f04270 */
[----:B------:R-:W-:Y:S01]  /*1ef0*/  FADD.FTZ R13, R25, R26 ;  /* 0x0000001a190d7221 */ /* 0x000fe20000010000 */
[----:B------:R-:W-:Y:S01]  /*1f00*/  @P3 MOV R25, 0x7f800000 ;  /* 0x7f80000000193802 */ /* 0x000fe20000000f00 */
[-C--:B------:R-:W-:Y:S01]  /*1f10*/  FFMA.FTZ R22, R15, -R20.reuse, 0.10546888411045074463 ;  /* 0x3dd800120f167423 */ /* 0x080fe20000010814 */
[----:B------:R-:W-:Y:S01]  /*1f20*/  FFMA.FTZ R14, R23, 0.69314718246459960938, R14 ;  /* 0x3f317218170e7823 */ /* 0x000fe2000001000e */
[----:B------:R-:W-:Y:S01]  /*1f30*/  FFMA.FTZ R26, R13, -R20, 0.10546888411045074463 ;  /* 0x3dd800120d1a7423 */ /* 0x000fe20000010814 */
[----:B0-----:R-:W-:Y:S01]  /*1f40*/  FADD.FTZ.RZ R23, R21, 1 ;  /* 0x3f80000015177421 */ /* 0x001fe2000001c000 */
[----:B------:R-:W-:Y:S01]  /*1f50*/  FFMA.FTZ R22, R15, R22, -0.13229703903198242188 ;  /* 0xbe0778e00f167423 */ /* 0x000fe20000010016 */
[----:B------:R-:W-:Y:S01]  /*1f60*/  I2FP.F32.S32 R24, R24 ;  /* 0x0000001800187245 */ /* 0x000fe20000201400 */
[----:B------:R-:W-:Y:S01]  /*1f70*/  FFMA.FTZ R26, R13, R26, -0.13229703903198242188 ;  /* 0xbe0778e00d1a7423 */ /* 0x000fe2000001001a */
[----:B------:R-:W-:Y:S01]  /*1f80*/  I2FP.F32.S32 R16, R16 ;  /* 0x0000001000107245 */ /* 0x000fe20000201400 */
[----:B------:R-:W-:Y:S01]  /*1f90*/  FFMA.FTZ R22, R15, R22, 0.14491446316242218018 ;  /* 0x3e1464750f167423 */ /* 0x000fe20000010016 */
[----:B------:R-:W-:Y:S01]  /*1fa0*/  IADD3 R23, PT, PT, R23, -0x3f400000, RZ ;  /* 0xc0c0000017177810 */ /* 0x000fe20007ffe0ff */
[----:B------:R-:W-:Y:S01]  /*1fb0*/  FFMA.FTZ R26, R13, R26, 0.14491446316242218018 ;  /* 0x3e1464750d1a7423 */ /* 0x000fe2000001001a */
[----:B------:R-:W-:Y:S01]  /*1fc0*/  @P0 FFMA.FTZ R14, R12, R25, +INF ;  /* 0x7f8000000c0e0423 */ /* 0x000fe20000010019 */
[----:B------:R-:W-:Y:S01]  /*1fd0*/  FFMA.FTZ R12, R15, R22, -0.16641564667224884033 ;  /* 0xbe2a68dd0f0c7423 */ /* 0x000fe20000010016 */
[----:B------:R-:W-:Y:S01]  /*1fe0*/  LOP3.LUT R22, R23, 0xff800000, RZ, 0xc0, !PT ;  /* 0xff80000017167812 */ /* 0x000fe200078ec0ff */
[----:B------:R-:W-:Y:S01]  /*1ff0*/  FFMA.FTZ R26, R13, R26, -0.16641564667224884033 ;  /* 0xbe2a68dd0d1a7423 */ /* 0x000fe2000001001a */
[----:B------:R-:W-:Y:S01]  /*2000*/  ISETP.GT.AND P0, PT, R3, -0x40800000, P5 ;  /* 0xbf8000000300780c */ /* 0x000fe20002f04270 */
[----:B------:R-:W-:Y:S01]  /*2010*/  FFMA.FTZ R12, R15, R12, 0.19988867640495300293 ;  /* 0x3e4caf9e0f0c7423 */ /* 0x000fe2000001000c */
[----:B------:R-:W-:Y:S01]  /*2020*/  IADD3 R23, PT, PT, -R22, 0x40800000, RZ ;  /* 0x4080000016177810 */ /* 0x000fe20007ffe1ff */
[----:B------:R-:W-:Y:S01]  /*2030*/  FFMA.FTZ R26, R13, R26, 0.19988867640495300293 ;  /* 0x3e4caf9e0d1a7423 */ /* 0x000fe2000001001a */
[----:B------:R-:W-:Y:S01]  /*2040*/  IADD3 R28, PT, PT, R21, -R22, RZ ;  /* 0x80000016151c7210 */ /* 0x000fe20007ffe0ff */
[----:B------:R-:W-:Y:S01]  /*2050*/  FFMA.FTZ R12, R15, R12, -0.25000196695327758789 ;  /* 0xbe8000420f0c7423 */ /* 0x000fe2000001000c */
[----:B------:R-:W-:Y:S01]  /*2060*/  FMUL.FTZ R16, R16, 1.1920928955078125e-07 ;  /* 0x3400000010107820 */ /* 0x000fe20000410000 */
[----:B------:R-:W-:Y:S01]  /*2070*/  FFMA.FTZ R26, R13, R26, -0.25000196695327758789 ;  /* 0xbe8000420d1a7423 */ /* 0x000fe2000001001a */
[----:B------:R-:W-:Y:S01]  /*2080*/  FFMA.FTZ R23, R23, R18, -1 ;  /* 0xbf80000017177423 */ /* 0x000fe20000010012 */
[----:B------:R-:W-:Y:S01]  /*2090*/  FFMA.FTZ R12, R15, R12, 0.33333510160446166992 ;  /* 0x3eaaaae60f0c7423 */ /* 0x000fe2000001000c */
[----:B------:R-:W-:Y:S01]  /*20a0*/  @P5 FSETP.NEU.FTZ.AND P6, PT, R3, RZ, PT ;  /* 0x000000ff0300520b */ /* 0x000fe20003fdd000 */
[----:B------:R-:W-:Y:S01]  /*20b0*/  FFMA.FTZ R26, R13, R26, 0.33333510160446166992 ;  /* 0x3eaaaae60d1a7423 */ /* 0x000fe2000001001a */
[----:B------:R-:W-:Y:S01]  /*20c0*/  FADD.FTZ R23, R28, R23 ;  /* 0x000000171c177221 */ /* 0x000fe20000010000 */
[----:B------:R-:W-:Y:S01]  /*20d0*/  FFMA.FTZ R12, R15, R12, -0.5 ;  /* 0xbf0000000f0c7423 */ /* 0x000fe2000001000c */
[----:B------:R-:W-:Y:S01]  /*20e0*/  @P5 MOV R28, 0x7f800000 ;  /* 0x7f800000001c5802 */ /* 0x000fe20000000f00 */
[----:B------:R-:W-:Y:S01]  /*20f0*/  FFMA.FTZ R26, R13, R26, -0.5 ;  /* 0xbf0000000d1a7423 */ /* 0x000fe2000001001a */
[----:B------:R-:W-:Y:S01]  /*2100*/  @P1 FSEL R17, R17, -RZ, P2 ;  /* 0x800000ff11111208 */ /* 0x000fe20001000000 */
[----:B------:R-:W-:Y:S01]  /*2110*/  FMUL.FTZ R12, R15, R12 ;  /* 0x0000000c0f0c7220 */ /* 0x000fe20000410000 */
[----:B------:R-:W-:Y:S01]  /*2120*/  I2FP.F32.S32 R22, R22 ;  /* 0x0000001600167245 */ /* 0x000fe20000201400 */
[----:B------:R-:W-:Y:S01]  /*2130*/  FMUL.FTZ R26, R13, R26 ;  /* 0x0000001a0d1a7220 */ /* 0x000fe20000410000 */
[----:B------:R-:W-:Y:S01]  /*2140*/  ISETP.GE.U32.AND P1, PT, R21, 0x7f800000, PT ;  /* 0x7f8000001500780c */ /* 0x000fe20003f26070 */
[----:B------:R-:W-:Y:S01]  /*2150*/  FFMA.FTZ R12, R15, R12, R15 ;  /* 0x0000000c0f0c7223 */ /* 0x000fe2000001000f */
[----:B------:R-:W-:Y:S01]  /*2160*/  @P3 FSEL R14, R14, -RZ, P4 ;  /* 0x800000ff0e0e3208 */ /* 0x000fe20002000000 */
[----:B------:R-:W-:Y:S01]  /*2170*/  FFMA.FTZ R15, R13, R26, R13 ;  /* 0x0000001a0d0f7223 */ /* 0x000fe2000001000d */
[----:B------:R-:W-:Y:S01]  /*2180*/  FFMA.FTZ R26, R23, -R20, 0.10546888411045074463 ;  /* 0x3dd80012171a7423 */ /* 0x000fe20000010814 */
[----:B------:R-:W-:Y:S01]  /*2190*/  FMUL.FTZ R13, R24, 1.1920928955078125e-07 ;  /* 0x34000000180d7820 */ /* 0x000fe20000410000 */
[----:B------:R-:W-:Y:S01]  /*21a0*/  FMUL.FTZ R24, R9, 1.4426950216293334961 ;  /* 0x3fb8aa3b09187820 */ /* 0x000fe20000410000 */
[----:B------:R-:W-:Y:S01]  /*21b0*/  FFMA.FTZ R15, R16, 0.69314718246459960938, R15 ;  /* 0x3f317218100f7823 */ /* 0x000fe2000001000f */
[----:B------:R-:W-:Y:S01]  /*21c0*/  FFMA.FTZ R26, R23, R26, -0.13229703903198242188 ;  /* 0xbe0778e0171a7423 */ /* 0x000fe2000001001a */
[----:B------:R-:W-:Y:S01]  /*21d0*/  FFMA.FTZ R13, R13, 0.69314718246459960938, R12 ;  /* 0x3f3172180d0d7823 */ /* 0x000fe2000001000c */
[----:B------:R-:W-:Y:S01]  /*21e0*/  @P0 FFMA.FTZ R13, R3, R28, +INF ;  /* 0x7f800000030d0423 */ /* 0x000fe2000001001c */
[----:B------:R-:W0:Y:S01]  /*21f0*/  MUFU.EX2 R12, R24 ;  /* 0x00000018000c7308 */ /* 0x000e220000000800 */
[----:B------:R-:W-:Y:S01]  /*2200*/  FFMA.FTZ R26, R23, R26, 0.14491446316242218018 ;  /* 0x3e146475171a7423 */ /* 0x000fe2000001001a */
[----:B------:R-:W-:Y:S01]  /*2210*/  ISETP.GE.U32.AND P0, PT, R19, 0x7f800000, PT ;  /* 0x7f8000001300780c */ /* 0x000fe20003f06070 */
[----:B------:R-:W-:Y:S01]  /*2220*/  FMUL.FTZ R3, R10, 1.4426950216293334961 ;  /* 0x3fb8aa3b0a037820 */ /* 0x000fe20000410000 */
[----:B------:R-:W-:Y:S01]  /*2230*/  FMUL.FTZ R22, R22, 1.1920928955078125e-07 ;  /* 0x3400000016167820 */ /* 0x000fe20000410000 */
[----:B------:R-:W-:Y:S01]  /*2240*/  FFMA.FTZ R26, R23, R26, -0.16641564667224884033 ;  /* 0xbe2a68dd171a7423 */ /* 0x000fe2000001001a */
[----:B------:R-:W-:Y:S01]  /*2250*/  ISETP.GT.AND P2, PT, R19, -0x40800000, P0 ;  /* 0xbf8000001300780c */ /* 0x000fe20000744270 */
[----:B------:R-:W1:Y:S01]  /*2260*/  MUFU.TANH R17, R17 ;  /* 0x0000001100117308 */ /* 0x000e620000002400 */
[----:B------:R-:W-:Y:S01]  /*2270*/  @P1 FSETP.NEU.FTZ.AND P3, PT, R21, RZ, PT ;  /* 0x000000ff1500120b */ /* 0x000fe20003f7d000 */
[----:B------:R-:W-:Y:S01]  /*2280*/  FFMA.FTZ R26, R23, R26, 0.19988867640495300293 ;  /* 0x3e4caf9e171a7423 */ /* 0x000fe2000001001a */
[----:B------:R-:W-:-:S03]  /*2290*/  @P5 FSEL R13, R13, -RZ, P6 ;  /* 0x800000ff0d0d5208 */ /* 0x000fc60003000000 */
[C---:B------:R-:W-:Y:S01]  /*22a0*/  FFMA.FTZ R26, R23.reuse, R26, -0.25000196695327758789 ;  /* 0xbe800042171a7423 */ /* 0x040fe2000001001a */
[C---:B0-----:R-:W-:Y:S01]  /*22b0*/  FADD.FTZ.RZ R16, R12.reuse, 1 ;  /* 0x3f8000000c107421 */ /* 0x041fe2000001c000 */
[----:B------:R-:W0:Y:S01]  /*22c0*/  MUFU.EX2 R3, R3 ;  /* 0x0000000300037308 */ /* 0x000e220000000800 */
[----:B------:R-:W-:Y:S01]  /*22d0*/  @P0 MOV R24, 0x7f800000 ;  /* 0x7f80000000180802 */ /* 0x000fe20000000f00 */
[C---:B------:R-:W-:Y:S01]  /*22e0*/  FFMA.FTZ R26, R23.reuse, R26, 0.33333510160446166992 ;  /* 0x3eaaaae6171a7423 */ /* 0x040fe2000001001a */
[----:B------:R-:W-:Y:S01]  /*22f0*/  ISETP.GE.U32.AND P4, PT, R12, 0x7f800000, PT ;  /* 0x7f8000000c00780c */ /* 0x000fe20003f86070 */
[----:B------:R-:W2:Y:S01]  /*2300*/  MUFU.TANH R14, R14 ;  /* 0x0000000e000e7308 */ /* 0x000ea20000002400 */
[----:B------:R-:W-:Y:S01]  /*2310*/  IADD3 R16, PT, PT, R16, -0x3f400000, RZ ;  /* 0xc0c0000010107810 */ /* 0x000fe20007ffe0ff */
[----:B------:R-:W-:Y:S01]  /*2320*/  FFMA.FTZ R26, R23, R26, -0.5 ;  /* 0xbf000000171a7423 */ /* 0x000fe2000001001a */
[----:B------:R-:W-:Y:S01]  /*2330*/  @P2 FFMA.FTZ R15, R19, R24, +INF ;  /* 0x7f800000130f2423 */ /* 0x000fe20000010018 */
[----:B------:R-:W-:-:S02]  /*2340*/  ISETP.GT.AND P2, PT, R21, -0x40800000, P1 ;  /* 0xbf8000001500780c */ /* 0x000fc40000f44270 */
[C---:B------:R-:W-:Y:S01]  /*2350*/  FMUL.FTZ R26, R23.reuse, R26 ;  /* 0x0000001a171a7220 */ /* 0x040fe20000410000 */
[----:B------:R-:W-:Y:S01]  /*2360*/  ISETP.GT.AND P5, PT, R12, -0x40800000, P4 ;  /* 0xbf8000000c00780c */ /* 0x000fe200027a4270 */
[----:B-1----:R-:W-:Y:S02]  /*2370*/  FMUL.FTZ R4, R4, R17 ;  /* 0x0000001104047220 */ /* 0x002fe40000410000 */
[----:B------:R-:W-:Y:S01]  /*2380*/  FFMA.FTZ R25, R23, R26, R23 ;  /* 0x0000001a17197223 */ /* 0x000fe20000010017 */
[----:B------:R-:W-:Y:S01]  /*2390*/  LOP3.LUT R23, R16, 0xff800000, RZ, 0xc0, !PT ;  /* 0xff80000010177812 */ /* 0x000fe200078ec0ff */
[C---:B0-----:R-:W-:Y:S01]  /*23a0*/  FADD.FTZ.RZ R24, R3.reuse, 1 ;  /* 0x3f80000003187421 */ /* 0x041fe2000001c000 */
[----:B------:R-:W-:Y:S01]  /*23b0*/  ISETP.GE.U32.AND P6, PT, R3, 0x7f800000, PT ;  /* 0x7f8000000300780c */ /* 0x000fe20003fc6070 */
[----:B------:R-:W-:Y:S01]  /*23c0*/  FFMA.FTZ R16, R22, 0.69314718246459960938, R25 ;  /* 0x3f31721816107823 */ /* 0x000fe20000010019 */
[----:B------:R-:W-:Y:S02]  /*23d0*/  IADD3 R27, PT, PT, -R23, 0x40800000, RZ ;  /* 0x40800000171b7810 */ /* 0x000fe40007ffe1ff */
[-C--:B------:R-:W-:Y:S01]  /*23e0*/  IADD3 R25, PT, PT, R12, -R23.reuse, RZ ;  /* 0x800000170c197210 */ /* 0x080fe20007ffe0ff */
[----:B--2---:R-:W-:Y:S01]  /*23f0*/  FMUL.FTZ R5, R5, R14 ;  /* 0x0000000e05057220 */ /* 0x004fe20000410000 */
[----:B------:R-:W-:Y:S01]  /*2400*/  I2FP.F32.S32 R23, R23 ;  /* 0x0000001700177245 */ /* 0x000fe20000201400 */
[----:B------:R-:W-:-:S04]  /*2410*/  FFMA.FTZ R22, R27, R18, -1 ;  /* 0xbf8000001b167423 */ /* 0x000fc80000010012 */
[----:B------:R-:W-:Y:S01]  /*2420*/  FADD.FTZ R25, R25, R22 ;  /* 0x0000001619197221 */ /* 0x000fe20000010000 */
[----:B------:R-:W-:Y:S02]  /*2430*/  IADD3 R22, PT, PT, R24, -0x3f400000, RZ ;  /* 0xc0c0000018167810 */ /* 0x000fe40007ffe0ff */
[----:B------:R-:W-:Y:S02]  /*2440*/  @P1 MOV R24, 0x7f800000 ;  /* 0x7f80000000181802 */ /* 0x000fe40000000f00 */
[----:B------:R-:W-:-:S03]  /*2450*/  LOP3.LUT R22, R22, 0xff800000, RZ, 0xc0, !PT ;  /* 0xff80000016167812 */ /* 0x000fc600078ec0ff */
[----:B------:R-:W-:Y:S01]  /*2460*/  @P2 FFMA.FTZ R16, R21, R24, +INF ;  /* 0x7f80000015102423 */ /* 0x000fe20000010018 */
[----:B------:R-:W-:Y:S01]  /*2470*/  @P0 FSETP.NEU.FTZ.AND P2, PT, R19, RZ, PT ;  /* 0x000000ff1300020b */ /* 0x000fe20003f5d000 */
[----:B------:R-:W-:Y:S01]  /*2480*/  FFMA.FTZ R24, R25, -R20, 0.10546888411045074463 ;  /* 0x3dd8001219187423 */ /* 0x000fe20000010814 */
[----:B------:R-:W-:Y:S02]  /*2490*/  IADD3 R19, PT, PT, -R22, 0x40800000, RZ ;  /* 0x4080000016137810 */ /* 0x000fe40007ffe1ff */
[----:B------:R-:W-:Y:S01]  /*24a0*/  IADD3 R27, PT, PT, R3, -R22, RZ ;  /* 0x80000016031b7210 */ /* 0x000fe20007ffe0ff */
[----:B------:R-:W-:Y:S01]  /*24b0*/  FFMA.FTZ R24, R25, R24, -0.13229703903198242188 ;  /* 0xbe0778e019187423 */ /* 0x000fe20000010018 */
[----:B------:R-:W-:Y:S01]  /*24c0*/  @P0 FSEL R15, R15, -RZ, P2 ;  /* 0x800000ff0f0f0208 */ /* 0x000fe20001000000 */
[----:B------:R-:W-:Y:S01]  /*24d0*/  FFMA.FTZ R26, R19, R18, -1 ;  /* 0xbf800000131a7423 */ /* 0x000fe20000010012 */
[----:B------:R-:W-:Y:S01]  /*24e0*/  FMUL.FTZ R19, R11, 1.4426950216293334961 ;  /* 0x3fb8aa3b0b137820 */ /* 0x000fe20000410000 */
[----:B------:R-:W-:Y:S01]  /*24f0*/  FFMA.FTZ R24, R25, R24, 0.14491446316242218018 ;  /* 0x3e14647519187423 */ /* 0x000fe20000010018 */
[----:B------:R-:W-:Y:S01]  /*2500*/  ISETP.GT.AND P2, PT, R3, -0x40800000, P6 ;  /* 0xbf8000000300780c */ /* 0x000fe20003744270 */
[----:B------:R-:W-:Y:S01]  /*2510*/  FADD.FTZ R27, R27, R26 ;  /* 0x0000001a1b1b7221 */ /* 0x000fe20000010000 */
[----:B------:R-:W-:Y:S01]  /*2520*/  @P1 FSEL R16, R16, -RZ, P3 ;  /* 0x800000ff10101208 */ /* 0x000fe20001800000 */
[----:B------:R-:W-:Y:S01]  /*2530*/  FFMA.FTZ R24, R25, R24, -0.16641564667224884033 ;  /* 0xbe2a68dd19187423 */ /* 0x000fe20000010018 */
[----:B------:R-:W0:Y:S01]  /*2540*/  MUFU.EX2 R19, R19 ;  /* 0x0000001300137308 */ /* 0x000e220000000800 */
[----:B------:R-:W-:Y:S01]  /*2550*/  FFMA.FTZ R26, R27, -R20, 0.10546888411045074463 ;  /* 0x3dd800121b1a7423 */ /* 0x000fe20000010814 */
[----:B------:R-:W-:Y:S01]  /*2560*/  @P4 FSETP.NEU.FTZ.AND P3, PT, R12, RZ, PT ;  /* 0x000000ff0c00420b */ /* 0x000fe20003f7d000 */
[----:B------:R-:W-:-:S02]  /*2570*/  FFMA.FTZ R24, R25, R24, 0.19988867640495300293 ;  /* 0x3e4caf9e19187423 */ /* 0x000fc40000010018 */
[----:B------:R-:W-:Y:S02]  /*2580*/  FFMA.FTZ R26, R27, R26, -0.13229703903198242188 ;  /* 0xbe0778e01b1a7423 */ /* 0x000fe4000001001a */
[----:B------:R-:W-:Y:S02]  /*2590*/  FFMA.FTZ R24, R25, R24, -0.25000196695327758789 ;  /* 0xbe80004219187423 */ /* 0x000fe40000010018 */
[----:B------:R-:W-:Y:S02]  /*25a0*/  FFMA.FTZ R26, R27, R26, 0.14491446316242218018 ;  /* 0x3e1464751b1a7423 */ /* 0x000fe4000001001a */
[----:B------:R-:W-:Y:S02]  /*25b0*/  FFMA.FTZ R24, R25, R24, 0.33333510160446166992 ;  /* 0x3eaaaae619187423 */ /* 0x000fe40000010018 */
[----:B------:R-:W-:Y:S01]  /*25c0*/  FFMA.FTZ R26, R27, R26, -0.16641564667224884033 ;  /* 0xbe2a68dd1b1a7423 */ /* 0x000fe2000001001a */
[----:B0-----:R-:W-:Y:S01]  /*25d0*/  ISETP.GE.U32.AND P0, PT, R19, 0x7f800000, PT ;  /* 0x7f8000001300780c */ /* 0x001fe20003f06070 */
[----:B------:R-:W-:-:S02]  /*25e0*/  FFMA.FTZ R24, R25, R24, -0.5 ;  /* 0xbf00000019187423 */ /* 0x000fc40000010018 */
[----:B------:R-:W-:Y:S01]  /*25f0*/  FFMA.FTZ R26, R27, R26, 0.19988867640495300293 ;  /* 0x3e4caf9e1b1a7423 */ /* 0x000fe2000001001a */
[----:B------:R-:W-:Y:S01]  /*2600*/  ISETP.GT.AND P1, PT, R19, -0x40800000, P0 ;  /* 0xbf8000001300780c */ /* 0x000fe20000724270 */
[----:B------:R-:W-:Y:S02]  /*2610*/  FMUL.FTZ R24, R25, R24 ;  /* 0x0000001819187220 */ /* 0x000fe40000410000 */
[----:B------:R-:W-:Y:S02]  /*2620*/  FFMA.FTZ R26, R27, R26, -0.25000196695327758789 ;  /* 0xbe8000421b1a7423 */ /* 0x000fe4000001001a */
[----:B------:R-:W-:Y:S01]  /*2630*/  FFMA.FTZ R21, R25, R24, R25 ;  /* 0x0000001819157223 */ /* 0x000fe20000010019 */
[----:B------:R-:W-:Y:S01]  /*2640*/  FADD.FTZ.RZ R24, R19, 1 ;  /* 0x3f80000013187421 */ /* 0x000fe2000001c000 */
[----:B------:R-:W-:Y:S02]  /*2650*/  FFMA.FTZ R26, R27, R26, 0.33333510160446166992 ;  /* 0x3eaaaae61b1a7423 */ /* 0x000fe4000001001a */
[----:B------:R-:W-:-:S02]  /*2660*/  @P0 MOV R28, 0x7f800000 ;  /* 0x7f800000001c0802 */ /* 0x000fc40000000f00 */
[----:B------:R-:W-:Y:S01]  /*2670*/  FFMA.FTZ R26, R27, R26, -0.5 ;  /* 0xbf0000001b1a7423 */ /* 0x000fe2000001001a */
[----:B------:R-:W-:-:S03]  /*2680*/  IADD3 R24, PT, PT, R24, -0x3f400000, RZ ;  /* 0xc0c0000018187810 */ /* 0x000fc60007ffe0ff */
[----:B------:R-:W-:Y:S01]  /*2690*/  FMUL.FTZ R26, R27, R26 ;  /* 0x0000001a1b1a7220 */ /* 0x000fe20000410000 */
[----:B------:R-:W-:-:S03]  /*26a0*/  LOP3.LUT R24, R24, 0xff800000, RZ, 0xc0, !PT ;  /* 0xff80000018187812 */ /* 0x000fc600078ec0ff */
[----:B------:R-:W-:Y:S01]  /*26b0*/  FFMA.FTZ R25, R27, R26, R27 ;  /* 0x0000001a1b197223 */ /* 0x000fe2000001001b */
[----:B------:R-:W-:Y:S02]  /*26c0*/  IADD3 R27, PT, PT, -R24, 0x40800000, RZ ;  /* 0x40800000181b7810 */ /* 0x000fe40007ffe1ff */
[----:B------:R-:W-:-:S03]  /*26d0*/  @P6 MOV R26, 0x7f800000 ;  /* 0x7f800000001a6802 */ /* 0x000fc60000000f00 */
[----:B------:R-:W-:Y:S01]  /*26e0*/  FFMA.FTZ R18, R27, R18, -1 ;  /* 0xbf8000001b127423 */ /* 0x000fe20000010012 */
[-C--:B------:R-:W-:Y:S02]  /*26f0*/  IADD3 R27, PT, PT, R19, -R24.reuse, RZ ;  /* 0x80000018131b7210 */ /* 0x080fe40007ffe0ff */
[----:B------:R-:W-:-:S03]  /*2700*/  I2FP.F32.S32 R24, R24 ;  /* 0x0000001800187245 */ /* 0x000fc60000201400 */
[----:B------:R-:W-:Y:S01]  /*2710*/  FADD.FTZ R27, R27, R18 ;  /* 0x000000121b1b7221 */ /* 0x000fe20000010000 */
[----:B------:R-:W-:Y:S01]  /*2720*/  I2FP.F32.S32 R18, R22 ;  /* 0x0000001600127245 */ /* 0x000fe20000201400 */
[----:B------:R-:W-:Y:S01]  /*2730*/  FMUL.FTZ R22, R23, 1.1920928955078125e-07 ;  /* 0x3400000017167820 */ /* 0x000fe20000410000 */
[----:B------:R-:W-:Y:S01]  /*2740*/  @P4 MOV R23, 0x7f800000 ;  /* 0x7f80000000174802 */ /* 0x000fe20000000f00 */
[C---:B------:R-:W-:Y:S02]  /*2750*/  FFMA.FTZ R20, R27.reuse, -R20, 0.10546888411045074463 ;  /* 0x3dd800121b147423 */ /* 0x040fe40000010814 */
[----:B------:R-:W-:Y:S01]  /*2760*/  FFMA.FTZ R22, R22, 0.69314718246459960938, R21 ;  /* 0x3f31721816167823 */ /* 0x000fe20000010015 */
[----:B------:R-:W-:Y:S01]  /*2770*/  FMUL.FTZ R18, R18, 1.1920928955078125e-07 ;  /* 0x3400000012127820 */ /* 0x000fe20000410000 */
[C---:B------:R-:W-:Y:S01]  /*2780*/  FFMA.FTZ R20, R27.reuse, R20, -0.13229703903198242188 ;  /* 0xbe0778e01b147423 */ /* 0x040fe20000010014 */
[----:B------:R0:W1:Y:S01]  /*2790*/  MUFU.TANH R21, R13 ;  /* 0x0000000d00157308 */ /* 0x0000620000002400 */
[----:B------:R-:W-:Y:S01]  /*27a0*/  @P5 FFMA.FTZ R22, R12, R23, +INF ;  /* 0x7f8000000c165423 */ /* 0x000fe20000010017 */
[----:B------:R-:W-:Y:S01]  /*27b0*/  FFMA.FTZ R25, R18, 0.69314718246459960938, R25 ;  /* 0x3f31721812197823 */ /* 0x000fe20000010019 */
[----:B------:R-:W-:Y:S01]  /*27c0*/  FFMA.FTZ R20, R27, R20, 0.14491446316242218018 ;  /* 0x3e1464751b147423 */ /* 0x000fe20000010014 */
[C---:B------:R-:W-:Y:S01]  /*27d0*/  @P2 FFMA.FTZ R25, R3.reuse, R26, +INF ;  /* 0x7f80000003192423 */ /* 0x040fe2000001001a */
[----:B------:R-:W-:-:S02]  /*27e0*/  @P6 FSETP.NEU.FTZ.AND P2, PT, R3, RZ, PT ;  /* 0x000000ff0300620b */ /* 0x000fc40003f5d000 */
[----:B------:R-:W-:Y:S01]  /*27f0*/  FFMA.FTZ R20, R27, R20, -0.16641564667224884033 ;  /* 0xbe2a68dd1b147423 */ /* 0x000fe20000010014 */
[----:B------:R-:W-:Y:S01]  /*2800*/  @P4 FSEL R22, R22, -RZ, P3 ;  /* 0x800000ff16164208 */ /* 0x000fe20001800000 */
[----:B0-----:R-:W-:Y:S01]  /*2810*/  FMUL.FTZ R13, R24, 1.1920928955078125e-07 ;  /* 0x34000000180d7820 */ /* 0x001fe20000410000 */
[----:B------:R-:W-:Y:S01]  /*2820*/  @P6 FSEL R25, R25, -RZ, P2 ;  /* 0x800000ff19196208 */ /* 0x000fe20001000000 */
[C---:B------:R-:W-:Y:S01]  /*2830*/  FFMA.FTZ R20, R27.reuse, R20, 0.19988867640495300293 ;  /* 0x3e4caf9e1b147423 */ /* 0x040fe20000010014 */
[----:B------:R-:W0:Y:S03]  /*2840*/  MUFU.TANH R23, R16 ;  /* 0x0000001000177308 */ /* 0x000e260000002400 */
[----:B------:R-:W-:Y:S01]  /*2850*/  FFMA.FTZ R20, R27, R20, -0.25000196695327758789 ;  /* 0xbe8000421b147423 */ /* 0x000fe20000010014 */
[----:B-1----:R-:W-:-:S03]  /*2860*/  FMUL.FTZ R6, R6, R21 ;  /* 0x0000001506067220 */ /* 0x002fc60000410000 */
[C---:B------:R-:W-:Y:S01]  /*2870*/  FFMA.FTZ R20, R27.reuse, R20, 0.33333510160446166992 ;  /* 0x3eaaaae61b147423 */ /* 0x040fe20000010014 */
[----:B------:R-:W1:Y:S03]  /*2880*/  MUFU.TANH R18, R15 ;  /* 0x0000000f00127308 */ /* 0x000e660000002400 */
[----:B------:R-:W-:-:S04]  /*2890*/  FFMA.FTZ R20, R27, R20, -0.5 ;  /* 0xbf0000001b147423 */ /* 0x000fc80000010014 */
[C---:B------:R-:W-:Y:S01]  /*28a0*/  FMUL.FTZ R20, R27.reuse, R20 ;  /* 0x000000141b147220 */ /* 0x040fe20000410000 */
[----:B------:R-:W2:Y:S01]  /*28b0*/  MUFU.TANH R25, R25 ;  /* 0x0000001900197308 */ /* 0x000ea20000002400 */
[----:B0-----:R-:W-:Y:S02]  /*28c0*/  FMUL.FTZ R8, R8, R23 ;  /* 0x0000001708087220 */ /* 0x001fe40000410000 */
[----:B------:R-:W-:-:S04]  /*28d0*/  FFMA.FTZ R20, R27, R20, R27 ;  /* 0x000000141b147223 */ /* 0x000fc8000001001b */
[----:B------:R-:W-:Y:S01]  /*28e0*/  FFMA.FTZ R24, R13, 0.69314718246459960938, R20 ;  /* 0x3f3172180d187823 */ /* 0x000fe20000010014 */
[C---:B------:R-:W-:Y:S01]  /*28f0*/  @P1 FFMA.FTZ R24, R19.reuse, R28, +INF ;  /* 0x7f80000013181423 */ /* 0x040fe2000001001c */
[----:B------:R-:W0:Y:S01]  /*2900*/  LDC.64 R12, c[0x0][0x388] ;  /* 0x0000e200ff0c7b82 */ /* 0x000e220000000a00 */
[----:B------:R-:W-:Y:S01]  /*2910*/  @P0 FSETP.NEU.FTZ.AND P1, PT, R19, RZ, PT ;  /* 0x000000ff1300020b */ /* 0x000fe20003f3d000 */
[----:B------:R-:W3:Y:S01]  /*2920*/  MUFU.TANH R20, R22 ;  /* 0x0000001600147308 */ /* 0x000ee20000002400 */
[----:B-1----:R-:W-:Y:S02]  /*2930*/  FMUL.FTZ R7, R7, R18 ;  /* 0x0000001207077220 */ /* 0x002fe40000410000 */
[----:B------:R-:W-:Y:S01]  /*2940*/  @P0 FSEL R24, R24, -RZ, P1 ;  /* 0x800000ff18180208 */ /* 0x000fe20000800000 */
[----:B--2---:R-:W-:-:S04]  /*2950*/  FMUL.FTZ R10, R10, R25 ;  /* 0x000000190a0a7220 */ /* 0x004fc80000410000 */
[----:B------:R-:W1:Y:S01]  /*2960*/  MUFU.TANH R16, R24 ;  /* 0x0000001800107308 */ /* 0x000e620000002400 */
[----:B---3--:R-:W-:Y:S01]  /*2970*/  FMUL.FTZ R9, R9, R20 ;  /* 0x0000001409097220 */ /* 0x008fe20000410000 */
[----:B0-----:R-:W-:-:S04]  /*2980*/  IMAD.WIDE.U32 R12, R0, 0x4, R12 ;  /* 0x00000004000c7825 */ /* 0x001fc800078e000c */
[----:B-1----:R-:W-:Y:S01]  /*2990*/  FMUL.FTZ R11, R11, R16 ;  /* 0x000000100b0b7220 */ /* 0x002fe20000410000 */
[----:B------:R-:W-:-:S05]  /*29a0*/  IMAD.WIDE.U32 R12, R2, 0x10, R12 ;  /* 0x00000010020c7825 */ /* 0x000fca00078e000c */
[----:B------:R-:W-:Y:S04]  /*29b0*/  STG.E.128 desc[UR4][R12.64], R4 ;  /* 0x000000040c007986 */ /* 0x000fe8000c101d04 */
[----:B------:R-:W-:Y:S01]  /*29c0*/  STG.E.128 desc[UR4][R12.64+0x800], R8 ;  /* 0x000800080c007986 */ /* 0x000fe2000c101d04 */
[----:B------:R-:W-:Y:S05]  /*29d0*/  EXIT ;  /* 0x000000000000794d */ /* 0x000fea0003800000 */
.L_x_6113:
        /* <DEDUP_REMOVED lines=10> */
.L_x_7285:


//--------------------- .text._ZN2at6native29vectorized_elementwise_kernelILi8EZZZNS0_61_GLOBAL__N__b29612f4_23_ActivationMishKernel_cu_9e10b42f_310011mish_kernelERNS_18TensorIteratorBaseEENKUlvE_clEvENKUlvE0_clEvEUlfE_St5arrayIPcLm2EEEEviT0_T1_ --------------------------
	.section	.text._ZN2at6native29vectorized_elementwise_kernelILi8EZZZNS0_61_GLOBAL__N__b29612f4_23_ActivationMishKernel_cu_9e10b42f_310011mish_kernelERNS_18TensorIteratorBaseEENKUlvE_clEvENKUlvE0_clEvEUlfE_St5arrayIPcLm2EEEEviT0_T1_,"ax",@progbits
	.align	128
        .global         _ZN2at6native29vectorized_elementwise_kernelILi8EZZZNS0_61_GLOBAL__N__b29612f4_23_ActivationMishKernel_cu_9e10b42f_310011mish_kernelERNS_18TensorIteratorBaseEENKUlvE_clEvENKUlvE0_clEvEUlfE_St5arrayIPcLm2EEEEviT0_T1_
        .type           _ZN2at6native29vectorized_elementwise_kernelILi8EZZZNS0_61_GLOBAL__N__b29612f4_23_ActivationMishKernel_cu_9e10b42f_310011mish_kernelERNS_18TensorIteratorBaseEENKUlvE_clEvENKUlvE0_clEvEUlfE_St5arrayIPcLm2EEEEviT0_T1_,@function
        .size           _ZN2at6native29vectorized_elementwise_kernelILi8EZZZNS0_61_GLOBAL__N__b29612f4_23_ActivationMishKernel_cu_9e10b42f_310011mish_kernelERNS_18TensorIteratorBaseEENKUlvE_clEvENKUlvE0_clEvEUlfE_St5arrayIPcLm2EEEEviT0_T1_,(.L_x_7286 - _ZN2at6native29vectorized_elementwise_kernelILi8EZZZNS0_61_GLOBAL__N__b29612f4_23_ActivationMishKernel_cu_9e10b42f_310011mish_kernelERNS_18TensorIteratorBaseEENKUlvE_clEvENKUlvE0_clEvEUlfE_St5arrayIPcLm2EEEEviT0_T1_)
        .other          _ZN2at6native29vectorized_elementwise_kernelILi8EZZZNS0_61_GLOBAL__N__b29612f4_23_ActivationMishKernel_cu_9e10b42f_310011mish_kernelERNS_18TensorIteratorBaseEENKUlvE_clEvENKUlvE0_clEvEUlfE_St5arrayIPcLm2EEEEviT0_T1_,@"STO_CUDA_ENTRY STV_DEFAULT"
_ZN2at6native29vectorized_elementwise_kernelILi8EZZZNS0_61_GLOBAL__N__b29612f4_23_ActivationMishKernel_cu_9e10b42f_310011mish_kernelERNS_18TensorIteratorBaseEENKUlvE_clEvENKUlvE0_clEvEUlfE_St5arrayIPcLm2EEEEviT0_T1_:
.text._ZN2at6native29vectorized_elementwise_kernelILi8EZZZNS0_61_GLOBAL__N__b29612f4_23_ActivationMishKernel_cu_9e10b42f_310011mish_kernelERNS_18TensorIteratorBaseEENKUlvE_clEvENKUlvE0_clEvEUlfE_St5arrayIPcLm2EEEEviT0_T1_:
[----:B------:R-:W-:Y:S01]  /*0000*/  LDC R1, c[0x0][0x37c] ;  /* 0x0000df00ff017b82 */ /* 0x000fe20000000800 */
[----:B------:R-:W-:Y:S05]  /*0010*/  EXIT ;  /* 0x000000000000794d */ /* 0x000fea0003800000 */
.L_x_6114:
        /* <DEDUP_REMOVED lines=14> */
.L_x_7286:


//--------------------- .text._ZN2at6native18elementwise_kernelILi128ELi4EZNS0_15gpu_kernel_implIZZZNS0_61_GLOBAL__N__b29612f4_23_ActivationMishKernel_cu_9e10b42f_310011mish_kernelERNS_18TensorIteratorBaseEENKUlvE_clEvENKUlvE_clEvEUldE_EEvS5_RKT_EUliE_EEviT1_ --------------------------
	.section	.text._ZN2at6native18elementwise_kernelILi128ELi4EZNS0_15gpu_kernel_implIZZZNS0_61_GLOBAL__N__b29612f4_23_ActivationMishKernel_cu_9e10b42f_310011mish_kernelERNS_18TensorIteratorBaseEENKUlvE_clEvENKUlvE_clEvEUldE_EEvS5_RKT_EUliE_EEviT1_,"ax",@progbits
	.align	128
        .global         _ZN2at6native18elementwise_kernelILi128ELi4EZNS0_15gpu_kernel_implIZZZNS0_61_GLOBAL__N__b29612f4_23_ActivationMishKernel_cu_9e10b42f_310011mish_kernelERNS_18TensorIteratorBaseEENKUlvE_clEvENKUlvE_clEvEUldE_EEvS5_RKT_EUliE_EEviT1_
        .type           _ZN2at6native18elementwise_kernelILi128ELi4EZNS0_15gpu_kernel_implIZZZNS0_61_GLOBAL__N__b29612f4_23_ActivationMishKernel_cu_9e10b42f_310011mish_kernelERNS_18TensorIteratorBaseEENKUlvE_clEvENKUlvE_clEvEUldE_EEvS5_RKT_EUliE_EEviT1_,@function
        .size           _ZN2at6native18elementwise_kernelILi128ELi4EZNS0_15gpu_kernel_implIZZZNS0_61_GLOBAL__N__b29612f4_23_ActivationMishKernel_cu_9e10b42f_310011mish_kernelERNS_18TensorIteratorBaseEENKUlvE_clEvENKUlvE_clEvEUldE_EEvS5_RKT_EUliE_EEviT1_,(.L_x_7232 - _ZN2at6native18elementwise_kernelILi128ELi4EZNS0_15gpu_kernel_implIZZZNS0_61_GLOBAL__N__b29612f4_23_ActivationMishKernel_cu_9e10b42f_310011mish_kernelERNS_18TensorIteratorBaseEENKUlvE_clEvENKUlvE_clEvEUldE_EEvS5_RKT_EUliE_EEviT1_)
        .other          _ZN2at6native18elementwise_kernelILi128ELi4EZNS0_15gpu_kernel_implIZZZNS0_61_GLOBAL__N__b29612f4_23_ActivationMishKernel_cu_9e10b42f_310011mish_kernelERNS_18TensorIteratorBaseEENKUlvE_clEvENKUlvE_clEvEUldE_EEvS5_RKT_EUliE_EEviT1_,@"STO_CUDA_ENTRY STV_DEFAULT"
_ZN2at6native18elementwise_kernelILi128ELi4EZNS0_15gpu_kernel_implIZZZNS0_61_GLOBAL__N__b29612f4_23_ActivationMishKernel_cu_9e10b42f_310011mish_kernelERNS_18TensorIteratorBaseEENKUlvE_clEvENKUlvE_clEvEUldE_EEvS5_RKT_EUliE_EEviT1_:
.text._ZN2at6native18elementwise_kernelILi128ELi4EZNS0_15gpu_kernel_implIZZZNS0_61_GLOBAL__N__b29612f4_23_ActivationMishKernel_cu_9e10b42f_310011mish_kernelERNS_18TensorIteratorBaseEENKUlvE_clEvENKUlvE_clEvEUldE_EEvS5_RKT_EUliE_EEviT1_:
        /* <DEDUP_REMOVED lines=319> */
.L_x_6117:
        /* <DEDUP_REMOVED lines=18> */
.L_x_6122:
[----:B------:R-:W2:Y:S02]  /*1510*/  LDG.E.U8 R4, desc[UR36][R4.64] ;  /* 0x0000002404047981 */ /* 0x000ea4000c1e1100 */
[----:B--2---:R4:W0:Y:S02]  /*1520*/  I2F.F64.U16 R26, R4 ;  /* 0x00000004001a7312 */ /* 0x0048240000101800 */
[----:B0---4-:R-:W-:Y:S05]  /*1530*/  BRA `(.L_x_6124) ;  /* 0x0000000c00647947 */ /* 0x011fea0003800000 */
.L_x_6121:
        /* <DEDUP_REMOVED lines=9> */
.L_x_6126:
[----:B------:R-:W2:Y:S02]  /*15d0*/  LDG.E R4, desc[UR36][R4.64] ;  /* 0x0000002404047981 */ /* 0x000ea4000c1e1900 */
[----:B--2---:R4:W0:Y:S02]  /*15e0*/  I2F.F64 R26, R4 ;  /* 0x00000004001a7312 */ /* 0x0048240000201c00 */
[----:B0---4-:R-:W-:Y:S05]  /*15f0*/  BRA `(.L_x_6124) ;  /* 0x0000000c00347947 */ /* 0x011fea0003800000 */
.L_x_6125:
[----:B------:R-:W2:Y:S02]  /*1600*/  LDG.E.U16 R4, desc[UR36][R4.64] ;  /* 0x0000002404047981 */ /* 0x000ea4000c1e1500 */
[----:B--2---:R4:W0:Y:S02]  /*1610*/  I2F.F64.S16 R26, R4 ;  /* 0x00000004001a7312 */ /* 0x0048240000101c00 */
[----:B0---4-:R-:W-:Y:S05]  /*1620*/  BRA `(.L_x_6124) ;  /* 0x0000000c00287947 */ /* 0x011fea0003800000 */
.L_x_6120:
        /* <DEDUP_REMOVED lines=10> */
.L_x_6128:
[----:B------:R-:W2:Y:S02]  /*16d0*/  LDG.E.U16 R0, desc[UR36][R4.64] ;  /* 0x0000002404007981 */ /* 0x000ea4000c1e1500 */
[----:B--2---:R-:W-:-:S05]  /*16e0*/  HADD2.F32 R0, -RZ, R0.H0_H0 ;  /* 0x20000000ff007230 */ /* 0x004fca0000004100 */
[----:B------:R-:W-:-:S04]  /*16f0*/  FMUL.FTZ R0, R0, 1 ;  /* 0x3f80000000007820 */ /* 0x000fc80000410000 */
[----:B------:R3:W4:Y:S02]  /*1700*/  F2F.F64.F32 R26, R0 ;  /* 0x00000000001a7310 */ /* 0x0007240000201800 */
[----:B---34-:R-:W-:Y:S05]  /*1710*/  BRA `(.L_x_6124) ;  /* 0x0000000800ec7947 */ /* 0x018fea0003800000 */
.L_x_6127:
        /* <DEDUP_REMOVED lines=10> */
.L_x_6130:
[----:B------:R-:W2:Y:S02]  /*17c0*/  LDG.E.U16 R4, desc[UR36][R4.64] ;  /* 0x0000002404047981 */ /* 0x000ea4000c1e1500 */
[----:B--2---:R-:W-:-:S05]  /*17d0*/  HADD2.F32 R0, -RZ, R4.H0_H0 ;  /* 0x20000004ff007230 */ /* 0x004fca0000004100 */
[----:B------:R-:W-:-:S04]  /*17e0*/  FMUL.FTZ R0, R0, 1 ;  /* 0x3f80000000007820 */ /* 0x000fc80000410000 */
[----:B------:R4:W0:Y:S02]  /*17f0*/  F2F.F64.F32 R26, R0 ;  /* 0x00000000001a7310 */ /* 0x0008240000201800 */
[----:B0---4-:R-:W-:Y:S05]  /*1800*/  BRA `(.L_x_6124) ;  /* 0x0000000800b07947 */ /* 0x011fea0003800000 */
.L_x_6129:
[----:B------:R3:W5:Y:S01]  /*1810*/  LDG.E.64 R26, desc[UR36][R4.64] ;  /* 0x00000024041a7981 */ /* 0x000762000c1e1b00 */
[----:B------:R-:W-:Y:S05]  /*1820*/  BRA `(.L_x_6124) ;  /* 0x0000000800a87947 */ /* 0x000fea0003800000 */
.L_x_6119:
        /* <DEDUP_REMOVED lines=13> */
.L_x_6133:
[----:B------:R2:W5:Y:S01]  /*1900*/  LDG.E.64 R26, desc[UR36][R4.64] ;  /* 0x00000024041a7981 */ /* 0x000562000c1e1b00 */
[----:B------:R-:W-:Y:S05]  /*1910*/  BRA `(.L_x_6124) ;  /* 0x00000008006c7947 */ /* 0x000fea0003800000 */
.L_x_6132:
        /* <DEDUP_REMOVED lines=27> */
.L_x_6135:
[----:B------:R-:W2:Y:S02]  /*1ad0*/  LDG.E.U8 R4, desc[UR36][R4.64] ;  /* 0x0000002404047981 */ /* 0x000ea4000c1e1100 */
[C---:B--2---:R-:W-:Y:S01]  /*1ae0*/  IMAD.SHL.U32 R3, R4.reuse, 0x2000000, RZ ;  /* 0x0200000004037824 */ /* 0x044fe200078e00ff */
[----:B------:R-:W-:-:S04]  /*1af0*/  SHF.L.U32 R6, R4, 0x8, RZ ;  /* 0x0000000804067819 */ /* 0x000fc800000006ff */
        /* <DEDUP_REMOVED lines=12> */
.L_x_6134:
[----:B------:R-:W2:Y:S02]  /*1bc0*/  LDG.E.U16 R0, desc[UR36][R4.64] ;  /* 0x0000002404007981 */ /* 0x000ea4000c1e1500 */
[----:B--2---:R-:W-:-:S04]  /*1bd0*/  IMAD.U32 R0, R0, 0x10000, RZ ;  /* 0x0001000000007824 */ /* 0x004fc800078e00ff */
[----:B------:R-:W-:-:S04]  /*1be0*/  FMUL.FTZ R0, R0, 1 ;  /* 0x3f80000000007820 */ /* 0x000fc80000410000 */
[----:B------:R2:W3:Y:S02]  /*1bf0*/  F2F.F64.F32 R26, R0 ;  /* 0x00000000001a7310 */ /* 0x0004e40000201800 */
[----:B--23--:R-:W-:Y:S05]  /*1c00*/  BRA `(.L_x_6124) ;  /* 0x0000000400b07947 */ /* 0x00cfea0003800000 */
.L_x_6131:
        /* <DEDUP_REMOVED lines=11> */
.L_x_6138:
        /* <DEDUP_REMOVED lines=21> */
.L_x_6140:
[----:B------:R-:W-:Y:S05]  /*1e10*/  BSYNC.RECONVERGENT B0 ;  /* 0x0000000000007941 */ /* 0x000fea0003800200 */
.L_x_6139:
[----:B------:R-:W-:Y:S01]  /*1e20*/  IMAD.SHL.U32 R0, R0, 0x100000, RZ ;  /* 0x0010000000007824 */ /* 0x000fe200078e00ff */
[----:B------:R-:W-:-:S04]  /*1e30*/  LEA R3, R3, 0x3b800000, 0x17 ;  /* 0x3b80000003037811 */ /* 0x000fc800078eb8ff */
[----:B------:R-:W-:-:S05]  /*1e40*/  LOP3.LUT R0, R3, R0, R7, 0xfe, !PT ;  /* 0x0000000003007212 */ /* 0x000fca00078efe07 */
[----:B------:R-:W-:-:S04]  /*1e50*/  FMUL.FTZ R0, R0, 1 ;  /* 0x3f80000000007820 */ /* 0x000fc80000410000 */
[----:B------:R2:W3:Y:S02]  /*1e60*/  F2F.F64.F32 R26, R0 ;  /* 0x00000000001a7310 */ /* 0x0004e40000201800 */
[----:B--23--:R-:W-:Y:S05]  /*1e70*/  BRA `(.L_x_6124) ;  /* 0x0000000400147947 */ /* 0x00cfea0003800000 */
.L_x_6137:
        /* <DEDUP_REMOVED lines=21> */
.L_x_6142:
[----:B------:R-:W-:Y:S05]  /*1fd0*/  BSYNC.RECONVERGENT B0 ;  /* 0x0000000000007941 */ /* 0x000fea0003800200 */
.L_x_6141:
[----:B------:R-:W-:Y:S02]  /*1fe0*/  SHF.L.U32 R0, R0, 0x15, RZ ;  /* 0x0000001500007819 */ /* 0x000fe400000006ff */
[----:B------:R-:W-:-:S04]  /*1ff0*/  LEA R3, R3, 0x37800000, 0x17 ;  /* 0x3780000003037811 */ /* 0x000fc800078eb8ff */
[----:B------:R-:W-:-:S05]  /*2000*/  LOP3.LUT R0, R3, R0, R7, 0xfe, !PT ;  /* 0x0000000003007212 */ /* 0x000fca00078efe07 */
[----:B------:R-:W-:-:S04]  /*2010*/  FMUL.FTZ R0, R0, 1 ;  /* 0x3f80000000007820 */ /* 0x000fc80000410000 */
[----:B------:R2:W3:Y:S02]  /*2020*/  F2F.F64.F32 R26, R0 ;  /* 0x00000000001a7310 */ /* 0x0004e40000201800 */
[----:B--23--:R-:W-:Y:S05]  /*2030*/  BRA `(.L_x_6124) ;  /* 0x0000000000a47947 */ /* 0x00cfea0003800000 */
.L_x_6136:
[----:B------:R-:W-:-:S09]  /*2040*/  UISETP.NE.AND UP0, UPT, UR4, 0x1c, UPT ;  /* 0x0000001c0400788c */ /* 0x000fd2000bf05270 */
[----:B------:R-:W-:Y:S05]  /*2050*/  BRA.U !UP0, `(.L_x_6143) ;  /* 0x0000000108947547 */ /* 0x000fea000b800000 */
[----:B------:R-:W-:-:S09]  /*2060*/  UISETP.NE.AND UP0, UPT, UR4, 0x1d, UPT ;  /* 0x0000001d0400788c */ /* 0x000fd2000bf05270 */
[----:B------:R-:W-:Y:S05]  /*2070*/  BRA.U !UP0, `(.L_x_6144) ;  /* 0x0000000108807547 */ /* 0x000fea000b800000 */
[----:B------:R-:W-:-:S09]  /*2080*/  UISETP.NE.AND UP0, UPT, UR4, 0x2c, UPT ;  /* 0x0000002c0400788c */ /* 0x000fd2000bf05270 */
[----:B------:R-:W-:Y:S05]  /*2090*/  BRA.U !UP0, `(.L_x_6145) ;  /* 0x0000000108487547 */ /* 0x000fea000b800000 */
.L_x_6123:
        /* <DEDUP_REMOVED lines=16> */
.L_x_6146:
[----:B------:R-:W-:Y:S01]  /*21a0*/  CS2R R26, SRZ ;  /* 0x00000000001a7805 */ /* 0x000fe2000001ff00 */
[----:B------:R-:W-:Y:S06]  /*21b0*/  BRA `(.L_x_6124) ;  /* 0x0000000000447947 */ /* 0x000fec0003800000 */
.L_x_6145:
        /* <DEDUP_REMOVED lines=10> */
[----:B------:R2:W3:Y:S02]  /*2260*/  @P0 F2F.F64.F32 R26, R0 ;  /* 0x00000000001a0310 */ /* 0x0004e40000201800 */
[----:B--23--:R-:W-:Y:S05]  /*2270*/  BRA `(.L_x_6124) ;  /* 0x0000000000147947 */ /* 0x00cfea0003800000 */
.L_x_6144:
[----:B------:R-:W2:Y:S02]  /*2280*/  LDG.E.64 R26, desc[UR36][R4.64] ;  /* 0x00000024041a7981 */ /* 0x000ea4000c1e1b00 */
[----:B--2---:R-:W2:Y:S02]  /*2290*/  I2F.F64.U64 R26, R26 ;  /* 0x0000001a001a7312 */ /* 0x004ea40000301800 */
[----:B--2---:R-:W-:Y:S05]  /*22a0*/  BRA `(.L_x_6124) ;  /* 0x0000000000087947 */ /* 0x004fea0003800000 */
.L_x_6143:
[----:B------:R-:W2:Y:S02]  /*22b0*/  LDG.E R4, desc[UR36][R4.64] ;  /* 0x0000002404047981 */ /* 0x000ea4000c1e1900 */
[----:B--2---:R0:W1:Y:S02]  /*22c0*/  I2F.F64.U32 R26, R4 ;  /* 0x00000004001a7312 */ /* 0x0040640000201800 */
.L_x_6124:
[----:B------:R-:W-:Y:S05]  /*22d0*/  BSYNC.RECONVERGENT B7 ;  /* 0x0000000000077941 */ /* 0x000fea0003800200 */
.L_x_6118:
[----:B------:R-:W-:Y:S01]  /*22e0*/  MOV R6, 0x652b82fe ;  /* 0x652b82fe00067802 */ /* 0x000fe20000000f00 */
[----:B------:R-:W-:Y:S01]  /*22f0*/  IMAD.MOV.U32 R7, RZ, RZ, 0x3ff71547 ;  /* 0x3ff71547ff077424 */ /* 0x000fe200078e00ff */
[----:B--23--:R-:W-:Y:S01]  /*2300*/  MOV R5, 0x3fe62e42 ;  /* 0x3fe62e4200057802 */ /* 0x00cfe20000000f00 */
[----:B0-----:R-:W-:Y:S01]  /*2310*/  IMAD.MOV.U32 R4, RZ, RZ, -0x105c611 ;  /* 0xfefa39efff047424 */ /* 0x001fe200078e00ff */
[----:B------:R-:W-:Y:S01]  /*2320*/  UMOV UR4, 0x3b39803f ;  /* 0x3b39803f00047882 */ /* 0x000fe20000000000 */
[----:B------:R-:W-:Y:S01]  /*2330*/  UMOV UR5, 0x3c7abc9e ;  /* 0x3c7abc9e00057882 */ /* 0x000fe20000000000 */
[----:B-1---5:R-:W-:Y:S01]  /*2340*/  FSETP.GEU.FTZ.AND P0, PT, |R27|, 4.1917929649353027344, PT ;  /* 0x4086232b1b00780b */ /* 0x022fe20003f1e200 */
[----:B------:R-:W0:Y:S01]  /*2350*/  DFMA R6, R26, R6, 6.75539944105574400000e+15 ;  /* 0x433800001a06742b */ /* 0x000e220000000006 */
[----:B------:R-:W-:-:S15]  /*2360*/  BSSY.RECONVERGENT B0, `(.L_x_6147) ;  /* 0x000006f000007945 */ /* 0x000fde0003800200 */
        /* <DEDUP_REMOVED lines=14> */
[----:B0-----:R0:W1:Y:S01]  /*2450*/  DFMA R10, R8, -UR4, R10 ;  /* 0x80000004080a7c2b */ /* 0x001062000800000a */
[----:B------:R-:W-:Y:S01]  /*2460*/  UMOV UR4, 0x69ce2bdf ;  /* 0x69ce2bdf00047882 */ /* 0x000fe20000000000 */
[----:B0-----:R-:W-:Y:S01]  /*2470*/  IMAD.MOV.U32 R8, RZ, RZ, -0x35dec16 ;  /* 0xfca213eaff087424 */ /* 0x001fe200078e00ff */
[----:B------:R-:W-:Y:S01]  /*2480*/  UMOV UR5, 0x3e5ade15 ;  /* 0x3e5ade1500057882 */ /* 0x000fe20000000000 */
[----:B------:R-:W-:-:S15]  /*2490*/  IMAD.MOV.U32 R9, RZ, RZ, 0x3e928af3 ;  /* 0x3e928af3ff097424 */ /* 0x000fde00078e00ff */
[----:B------:R-:W-:-:S15]  /*24a0*/  NOP ;  /* 0x0000000000007918 */ /* 0x000fde0000000000 */
[----:B------:R-:W-:-:S15]  /*24b0*/  NOP ;  /* 0x0000000000007918 */ /* 0x000fde0000000000 */
[----:B------:R-:W-:-:S15]  /*24c0*/  NOP ;  /* 0x0000000000007918 */ /* 0x000fde0000000000 */
[----:B-1----:R-:W0:Y:S01]  /*24d0*/  DFMA R8, R10, UR4, R8 ;  /* 0x000000040a087c2b */ /* 0x002e220008000008 */
        /* <DEDUP_REMOVED lines=73> */
[----:B------:R-:W-:Y:S01]  /*2970*/  @!P0 IMAD.IADD R6, R6, 0x1, -R7 ;  /* 0x0000000106068824 */ /* 0x000fe200078e0a07 */
[----:B------:R-:W-:-:S04]  /*2980*/  @!P0 LEA R7, R7, R9, 0x14 ;  /* 0x0000000907078211 */ /* 0x000fc800078ea0ff */
[----:B------:R-:W-:Y:S01]  /*2990*/  @!P0 LEA R9, R6, 0x3ff00000, 0x14 ;  /* 0x3ff0000006098811 */ /* 0x000fe200078ea0ff */
[----:B------:R-:W-:Y:S02]  /*29a0*/  @!P0 IMAD.MOV.U32 R6, RZ, RZ, R8 ;  /* 0x000000ffff068224 */ /* 0x000fe400078e0008 */
[----:B------:R-:W-:-:S15]  /*29b0*/  @!P0 IMAD.MOV.U32 R8, RZ, RZ, RZ ;  /* 0x000000ffff088224 */ /* 0x000fde00078e00ff */
[----:B------:R-:W-:-:S15]  /*29c0*/  NOP ;  /* 0x0000000000007918 */ /* 0x000fde0000000000 */
[----:B------:R-:W-:-:S05]  /*29d0*/  NOP ;  /* 0x0000000000007918 */ /* 0x000fca0000000000 */
[----:B------:R-:W0:Y:S02]  /*29e0*/  DADD R10, R26, +INF ;  /* 0x7ff000001a0a7429 */ /* 0x000e240000000000 */
[----:B0-----:R-:W-:Y:S02]  /*29f0*/  FSEL R24, R10, RZ, P1 ;  /* 0x000000ff0a187208 */ /* 0x001fe40000800000 */
[----:B------:R-:W-:-:S15]  /*2a00*/  FSEL R25, R11, RZ, P1 ;  /* 0x000000ff0b197208 */ /* 0x000fde0000800000 */
[----:B------:R-:W-:-:S15]  /*2a10*/  NOP ;  /* 0x0000000000007918 */ /* 0x000fde0000000000 */
[----:B------:R-:W-:-:S15]  /*2a20*/  NOP ;  /* 0x0000000000007918 */ /* 0x000fde0000000000 */
[----:B------:R-:W-:-:S15]  /*2a30*/  NOP ;  /* 0x0000000000007918 */ /* 0x000fde0000000000 */
[----:B------:R0:W1:Y:S02]  /*2a40*/  @!P0 DMUL R24, R6, R8 ;  /* 0x0000000806188228 */ /* 0x0000640000000000 */
.L_x_6148:
[----:B------:R-:W-:Y:S05]  /*2a50*/  BSYNC.RECONVERGENT B0 ;  /* 0x0000000000007941 */ /* 0x000fea0003800200 */
.L_x_6147:
[C---:B-1----:R-:W-:Y:S01]  /*2a60*/  FSETP.GEU.FTZ.AND P0, PT, R25.reuse, 1.7916666269302368164, PT ;  /* 0x3fe555551900780b */ /* 0x042fe20003f1e000 */
[----:B------:R-:W-:Y:S01]  /*2a70*/  BSSY.RECONVERGENT B0, `(.L_x_6149) ;  /* 0x0000147000007945 */ /* 0x000fe20003800200 */
[----:B------:R-:W-:-:S04]  /*2a80*/  FSETP.GT.FTZ.AND P1, PT, R25, -1.6999999284744262695, PT ;  /* 0xbfd999991900780b */ /* 0x000fc80003f34000 */
[----:B------:R-:W-:-:S13]  /*2a90*/  PLOP3.LUT P0, PT, P0, P1, PT, 0xf2, 0x2f ;  /* 0x00000000002f781c */ /* 0x000fda0000703e72 */
[----:B------:R-:W-:Y:S05]  /*2aa0*/  @P0 BRA `(.L_x_6150) ;  /* 0x0000000800100947 */ /* 0x000fea0003800000 */
[----:B------:R-:W1:Y:S01]  /*2ab0*/  DADD R10, R24, 2 ;  /* 0x40000000180a7429 */ /* 0x000e620000000000 */
[----:B------:R-:W-:Y:S01]  /*2ac0*/  MOV R4, 0x1 ;  /* 0x0000000100047802 */ /* 0x000fe20000000f00 */
        /* <DEDUP_REMOVED lines=48> */
[----:B------:R-:W-:Y:S05]  /*2dd0*/  CALL.REL.NOINC `($__internal_12_$__cuda_sm20_div_rn_f64_full) ;  /* 0x0000015400987944 */ /* 0x000fea0003c00000 */
[----:B------:R-:W-:Y:S01]  /*2de0*/  MOV R4, R18 ;  /* 0x0000001200047202 */ /* 0x000fe20000000f00 */
[----:B------:R-:W-:-:S07]  /*2df0*/  IMAD.MOV.U32 R5, RZ, RZ, R19 ;  /* 0x000000ffff057224 */ /* 0x000fce00078e0013 */
.L_x_6152:
[----:B------:R-:W-:Y:S05]  /*2e00*/  BSYNC.RECONVERGENT B1 ;  /* 0x0000000000017941 */ /* 0x000fea0003800200 */
.L_x_6151:
        /* <DEDUP_REMOVED lines=78> */
.L_x_6150:
        /* <DEDUP_REMOVED lines=11> */
[----:B------:R-:W-:Y:S01]  /*33a0*/  ISETP.GT.U32.AND P1, PT, R0, 0x7feffffe, PT ;  /* 0x7feffffe0000780c */ /* 0x000fe20003f24070 */
[----:B------:R-:W-:Y:S01]  /*33b0*/  IMAD.MOV.U32 R0, RZ, RZ, -0x3ff ;  /* 0xfffffc01ff007424 */ /* 0x000fe200078e00ff */
[----:B------:R-:W-:-:S11]  /*33c0*/  @!P0 MOV R0, 0xfffffbcb ;  /* 0xfffffbcb00008802 */ /* 0x000fd60000000f00 */
[----:B------:R-:W-:Y:S05]  /*33d0*/  @P1 BRA `(.L_x_6154) ;  /* 0x0000000800a81947 */ /* 0x000fea0003800000 */
        /* <DEDUP_REMOVED lines=170> */
.L_x_6154:
[----:B------:R-:W-:Y:S01]  /*3e80*/  IMAD.MOV.U32 R4, RZ, RZ, 0x0 ;  /* 0x00000000ff047424 */ /* 0x000fe200078e00ff */
[----:B------:R-:W-:Y:S01]  /*3e90*/  LOP3.LUT P0, RZ, R7, 0x7fffffff, RZ, 0xc0, !PT ;  /* 0x7fffffff07ff7812 */ /* 0x000fe2000780c0ff */
[----:B------:R-:W-:-:S06]  /*3ea0*/  IMAD.MOV.U32 R5, RZ, RZ, 0x7ff00000 ;  /* 0x7ff00000ff057424 */ /* 0x000fcc00078e00ff */
[----:B------:R-:W0:Y:S02]  /*3eb0*/  DFMA R6, R6, R4, +INF ;  /* 0x7ff000000606742b */ /* 0x000e240000000004 */
[----:B0-----:R-:W-:Y:S02]  /*3ec0*/  FSEL R12, R6, RZ, P0 ;  /* 0x000000ff060c7208 */ /* 0x001fe40000000000 */
[----:B------:R-:W-:-:S07]  /*3ed0*/  FSEL R13, R7, -QNAN , P0 ;  /* 0xfff00000070d7808 */ /* 0x000fce0000000000 */
.L_x_6153:
[----:B------:R-:W-:Y:S05]  /*3ee0*/  BSYNC.RECONVERGENT B0 ;  /* 0x0000000000007941 */ /* 0x000fea0003800200 */
.L_x_6149:
[----:B------:R-:W-:Y:S01]  /*3ef0*/  LOP3.LUT R5, R13, 0x7fffffff, RZ, 0xc0, !PT ;  /* 0x7fffffff0d057812 */ /* 0x000fe200078ec0ff */
[----:B------:R-:W-:Y:S01]  /*3f00*/  UMOV UR4, 0x24dd2f1a ;  /* 0x24dd2f1a00047882 */ /* 0x000fe20000000000 */
[----:B------:R-:W-:Y:S01]  /*3f10*/  MOV R4, R12 ;  /* 0x0000000c00047202 */ /* 0x000fe20000000f00 */
[----:B------:R-:W-:Y:S01]  /*3f20*/  UMOV UR5, 0x3fe4f922 ;  /* 0x3fe4f92200057882 */ /* 0x000fe20000000000 */
[----:B------:R-:W-:Y:S04]  /*3f30*/  BSSY.RECONVERGENT B0, `(.L_x_6155) ;  /* 0x00000ee000007945 */ /* 0x000fe80003800200 */
        /* <DEDUP_REMOVED lines=33> */
[----:B-1----:R0:W1:Y:S01]  /*4150*/  DFMA R10, R10, -UR4, R6 ;  /* 0x800000040a0a7c2b */ /* 0x0020620008000006 */
        /* <DEDUP_REMOVED lines=120> */
.L_x_6156:
        /* <DEDUP_REMOVED lines=83> */
.L_x_6157:
[----:B------:R-:W-:Y:S05]  /*4e10*/  BSYNC.RECONVERGENT B0 ;  /* 0x0000000000007941 */ /* 0x000fea0003800200 */
.L_x_6155:
[----:B------:R-:W2:Y:S01]  /*4e20*/  LDCU.64 UR6, c[0x0][0x580] ;  /* 0x0000b000ff0677ac */ /* 0x000ea20008000a00 */
[----:B-1----:R1:W3:Y:S01]  /*4e30*/  DMUL R4, R4, R26 ;  /* 0x0000001a04047228 */ /* 0x0022e20000000000 */
[----:B------:R-:W-:-:S04]  /*4e40*/  UPRMT UR4, UR42, 0x9910, URZ ;  /* 0x000099102a047896 */ /* 0x000fc800080000ff */
[----:B------:R-:W-:Y:S01]  /*4e50*/  UISETP.GT.AND UP0, UPT, UR4, 0x9, UPT ;  /* 0x000000090400788c */ /* 0x000fe2000bf04270 */
[----:B--2---:R-:W-:-:S05]  /*4e60*/  IADD3 R2, P0, PT, R2, UR6, RZ ;  /* 0x0000000602027c10 */ /* 0x004fca000ff1e0ff */
[----:B------:R-:W-:-:S03]  /*4e70*/  IMAD.X R3, RZ, RZ, UR7, P0 ;  /* 0x00000007ff037e24 */ /* 0x000fc600080e06ff */
[----:B-1-3--:R-:W-:Y:S05]  /*4e80*/  BRA.U UP0, `(.L_x_6158) ;  /* 0x0000000500707547 */ /* 0x00afea000b800000 */
        /* <DEDUP_REMOVED lines=8> */
[----:B------:R-:W1:Y:S02]  /*4f10*/  F2I.F64.TRUNC R5, R4 ;  /* 0x0000000400057311 */ /* 0x000e64000030d100 */
[----:B-1----:R1:W-:Y:S01]  /*4f20*/  STG.E.U8 desc[UR36][R2.64], R5 ;  /* 0x0000000502007986 */ /* 0x0023e2000c101124 */
[----:B------:R-:W-:Y:S05]  /*4f30*/  BRA `(.L_x_6163) ;  /* 0x0000001000947947 */ /* 0x000fea0003800000 */
.L_x_6161:
[----:B------:R-:W1:Y:S02]  /*4f40*/  F2I.S64.F64.TRUNC R4, R4 ;  /* 0x0000000400047311 */ /* 0x000e64000030d900 */
[----:B-1----:R-:W-:-:S05]  /*4f50*/  MOV R7, R4 ;  /* 0x0000000400077202 */ /* 0x002fca0000000f00 */
[----:B------:R1:W-:Y:S01]  /*4f60*/  STG.E.U8 desc[UR36][R2.64], R7 ;  /* 0x0000000702007986 */ /* 0x0003e2000c101124 */
[----:B------:R-:W-:Y:S05]  /*4f70*/  BRA `(.L_x_6163) ;  /* 0x0000001000847947 */ /* 0x000fea0003800000 */
.L_x_6160:
[----:B------:R-:W-:-:S09]  /*4f80*/  UISETP.NE.AND UP0, UPT, UR4, 0x2, UPT ;  /* 0x000000020400788c */ /* 0x000fd2000bf05270 */
[----:B------:R-:W-:Y:S05]  /*4f90*/  BRA.U !UP0, `(.L_x_6164) ;  /* 0x0000000108287547 */ /* 0x000fea000b800000 */
[----:B------:R-:W-:-:S09]  /*4fa0*/  UISETP.NE.AND UP0, UPT, UR4, 0x3, UPT ;  /* 0x000000030400788c */ /* 0x000fd2000bf05270 */
[----:B------:R-:W-:Y:S05]  /*4fb0*/  BRA.U !UP0, `(.L_x_6165) ;  /* 0x0000000108147547 */ /* 0x000fea000b800000 */
[----:B------:R-:W-:-:S09]  /*4fc0*/  UISETP.NE.AND UP0, UPT, UR4, 0x4, UPT ;  /* 0x000000040400788c */ /* 0x000fd2000bf05270 */
[----:B------:R-:W-:Y:S05]  /*4fd0*/  BRA.U UP0, `(.L_x_6162) ;  /* 0x0000000d00b47547 */ /* 0x000fea000b800000 */
[----:B------:R-:W1:Y:S02]  /*4fe0*/  F2I.S64.F64.TRUNC R4, R4 ;  /* 0x0000000400047311 */ /* 0x000e64000030d900 */
[----:B-1----:R1:W-:Y:S01]  /*4ff0*/  STG.E.64 desc[UR36][R2.64], R4 ;  /* 0x0000000402007986 */ /* 0x0023e2000c101b24 */
[----:B------:R-:W-:Y:S05]  /*5000*/  BRA `(.L_x_6163) ;  /* 0x0000001000607947 */ /* 0x000fea0003800000 */
.L_x_6165:
[----:B------:R-:W1:Y:S02]  /*5010*/  F2I.F64.TRUNC R5, R4 ;  /* 0x0000000400057311 */ /* 0x000e64000030d100 */
[----:B-1----:R1:W-:Y:S01]  /*5020*/  STG.E desc[UR36][R2.64], R5 ;  /* 0x0000000502007986 */ /* 0x0023e2000c101924 */
[----:B------:R-:W-:Y:S05]  /*5030*/  BRA `(.L_x_6163) ;  /* 0x0000001000547947 */ /* 0x000fea0003800000 */
.L_x_6164:
[----:B------:R-:W1:Y:S02]  /*5040*/  F2I.F64.TRUNC R5, R4 ;  /* 0x0000000400057311 */ /* 0x000e64000030d100 */
[----:B-1----:R1:W-:Y:S01]  /*5050*/  STG.E.U16 desc[UR36][R2.64], R5 ;  /* 0x0000000502007986 */ /* 0x0023e2000c101524 */
[----:B------:R-:W-:Y:S05]  /*5060*/  BRA `(.L_x_6163) ;  /* 0x0000001000487947 */ /* 0x000fea0003800000 */
.L_x_6159:
        /* <DEDUP_REMOVED lines=8> */
[----:B------:R-:W1:-:S15]  /*50f0*/  F2F.F32.F64 R7, R4 ;  /* 0x0000000400077310 */ /* 0x000e5e0000301000 */
[----:B------:R-:W-:-:S15]  /*5100*/  NOP ;  /* 0x0000000000007918 */ /* 0x000fde0000000000 */
[----:B------:R-:W-:-:S15]  /*5110*/  NOP ;  /* 0x0000000000007918 */ /* 0x000fde0000000000 */
[----:B------:R-:W-:-:S15]  /*5120*/  NOP ;  /* 0x0000000000007918 */ /* 0x000fde0000000000 */
[----:B------:R-:W-:-:S04]  /*5130*/  NOP ;  /* 0x0000000000007918 */ /* 0x000fc80000000000 */
[----:B------:R-:W1:Y:S02]  /*5140*/  DSETP.GEU.AND P0, PT, |R4|, UR4, PT ;  /* 0x0000000404007e2a */ /* 0x000e64000bf0e200 */
[----:B-1----:R-:W-:-:S05]  /*5150*/  @!P0 FMUL R7, R7, 1.175494350822287508e-38 ;  /* 0x0080000007078820 */ /* 0x002fca0000400000 */
[----:B------:R1:W-:Y:S01]  /*5160*/  STG.E desc[UR36][R2.64], R7 ;  /* 0x0000000702007986 */ /* 0x0003e2000c101924 */
[----:B------:R-:W-:Y:S05]  /*5170*/  BRA `(.L_x_6163) ;  /* 0x0000001000047947 */ /* 0x000fea0003800000 */
.L_x_6167:
        /* <DEDUP_REMOVED lines=9> */
[----:B------:R-:W-:-:S05]  /*5210*/  F2FP.F16.F32.PACK_AB R0, RZ, R0 ;  /* 0x00000000ff00723e */ /* 0x000fca00000000ff */
[----:B------:R1:W-:Y:S01]  /*5220*/  STG.E.U16 desc[UR36][R2.64], R0 ;  /* 0x0000000002007986 */ /* 0x0003e2000c101524 */
[----:B------:R-:W-:Y:S05]  /*5230*/  BRA `(.L_x_6163) ;  /* 0x0000000c00d47947 */ /* 0x000fea0003800000 */
.L_x_6166:
        /* <DEDUP_REMOVED lines=13> */
[----:B------:R-:W1:Y:S01]  /*5310*/  DSETP.GEU.AND P0, PT, |R4|, UR4, PT ;  /* 0x0000000404007e2a */ /* 0x000e62000bf0e200 */
[----:B------:R-:W-:Y:S02]  /*5320*/  IMAD.MOV.U32 R7, RZ, RZ, RZ ;  /* 0x000000ffff077224 */ /* 0x000fe400078e00ff */
[----:B-1----:R-:W-:-:S05]  /*5330*/  @!P0 FMUL R6, R6, 1.175494350822287508e-38 ;  /* 0x0080000006068820 */ /* 0x002fca0000400000 */
[----:B------:R1:W-:Y:S01]  /*5340*/  STG.E.64 desc[UR36][R2.64], R6 ;  /* 0x0000000602007986 */ /* 0x0003e2000c101b24 */
[----:B------:R-:W-:Y:S05]  /*5350*/  BRA `(.L_x_6163) ;  /* 0x0000000c008c7947 */ /* 0x000fea0003800000 */
.L_x_6169:
        /* <DEDUP_REMOVED lines=9> */
[----:B------:R-:W-:-:S04]  /*53f0*/  F2FP.F16.F32.PACK_AB R5, RZ, R0 ;  /* 0x00000000ff05723e */ /* 0x000fc800000000ff */
[----:B------:R-:W-:-:S05]  /*5400*/  PRMT R5, R5, 0x5410, RZ ;  /* 0x0000541005057816 */ /* 0x000fca00000000ff */
[----:B------:R1:W-:Y:S01]  /*5410*/  STG.E desc[UR36][R2.64], R5 ;  /* 0x0000000502007986 */ /* 0x0003e2000c101924 */
[----:B------:R-:W-:Y:S05]  /*5420*/  BRA `(.L_x_6163) ;  /* 0x0000000c00587947 */ /* 0x000fea0003800000 */
.L_x_6168:
[----:B------:R1:W-:Y:S01]  /*5430*/  STG.E.64 desc[UR36][R2.64], R4 ;  /* 0x0000000402007986 */ /* 0x0003e2000c101b24 */
[----:B------:R-:W-:Y:S05]  /*5440*/  BRA `(.L_x_6163) ;  /* 0x0000000c00507947 */ /* 0x000fea0003800000 */
.L_x_6158:
        /* <DEDUP_REMOVED lines=8> */
[----:B------:R-:W1:Y:S02]  /*54d0*/  DSETP.NEU.AND P0, PT, R4, RZ, PT ;  /* 0x000000ff0400722a */ /* 0x000e640003f0d000 */
[----:B-1----:R-:W-:-:S05]  /*54e0*/  SEL R5, RZ, 0x1, !P0 ;  /* 0x00000001ff057807 */ /* 0x002fca0004000000 */
[----:B------:R1:W-:Y:S01]  /*54f0*/  STG.E.U8 desc[UR36][R2.64], R5 ;  /* 0x0000000502007986 */ /* 0x0003e2000c101124 */
[----:B------:R-:W-:Y:S05]  /*5500*/  BRA `(.L_x_6163) ;  /* 0x0000000c00207947 */ /* 0x000fea0003800000 */
.L_x_6172:
[----:B------:R-:W-:-:S05]  /*5510*/  CS2R R6, SRZ ;  /* 0x0000000000067805 */ /* 0x000fca000001ff00 */
[----:B------:R1:W-:Y:S01]  /*5520*/  STG.E.128 desc[UR36][R2.64], R4 ;  /* 0x0000000402007986 */ /* 0x0003e2000c101d24 */
[----:B------:R-:W-:Y:S05]  /*5530*/  BRA `(.L_x_6163) ;  /* 0x0000000c00147947 */ /* 0x000fea0003800000 */
.L_x_6171:
        /* <DEDUP_REMOVED lines=14> */
[----:B------:R-:W-:Y:S01]  /*5620*/  BSSY.RECONVERGENT B0, `(.L_x_6175) ;  /* 0x000000d000007945 */ /* 0x000fe20003800200 */
[----:B-1----:R-:W-:Y:S01]  /*5630*/  @!P0 FMUL R9, R9, 1.175494350822287508e-38 ;  /* 0x0080000009098820 */ /* 0x002fe20000400000 */
        /* <DEDUP_REMOVED lines=11> */
.L_x_6176:
[----:B------:R-:W-:Y:S05]  /*56f0*/  BSYNC.RECONVERGENT B0 ;  /* 0x0000000000007941 */ /* 0x000fea0003800200 */
.L_x_6175:
[----:B------:R-:W-:-:S05]  /*5700*/  LOP3.LUT R7, R0, 0x80, R7, 0xf8, !PT ;  /* 0x0000008000077812 */ /* 0x000fca00078ef807 */
[----:B------:R1:W-:Y:S01]  /*5710*/  STG.E.U8 desc[UR36][R2.64], R7 ;  /* 0x0000000702007986 */ /* 0x0003e2000c101124 */
[----:B------:R-:W-:Y:S05]  /*5720*/  BRA `(.L_x_6163) ;  /* 0x0000000800987947 */ /* 0x000fea0003800000 */
.L_x_6174:
        /* <DEDUP_REMOVED lines=9> */
[----:B-1----:R-:W-:-:S05]  /*57c0*/  @!P0 FMUL R9, R9, 1.175494350822287508e-38 ;  /* 0x0080000009098820 */ /* 0x002fca0000400000 */
        /* <DEDUP_REMOVED lines=13> */
.L_x_6178:
[----:B------:R-:W-:Y:S05]  /*58a0*/  BSYNC.RECONVERGENT B0 ;  /* 0x0000000000007941 */ /* 0x000fea0003800200 */
.L_x_6177:
[----:B------:R-:W-:-:S05]  /*58b0*/  LOP3.LUT R7, R0, 0x80, R7, 0xf8, !PT ;  /* 0x0000008000077812 */ /* 0x000fca00078ef807 */
[----:B------:R1:W-:Y:S01]  /*58c0*/  STG.E.U8 desc[UR36][R2.64], R7 ;  /* 0x0000000702007986 */ /* 0x0003e2000c101124 */
[----:B------:R-:W-:Y:S05]  /*58d0*/  BRA `(.L_x_6163) ;  /* 0x00000008002c7947 */ /* 0x000fea0003800000 */
.L_x_6173:
        /* <DEDUP_REMOVED lines=9> */
[----:B------:R-:W-:-:S05]  /*5970*/  F2FP.BF16.F32.PACK_AB R0, RZ, R0 ;  /* 0x00000000ff00723e */ /* 0x000fca00000010ff */
[----:B------:R1:W-:Y:S01]  /*5980*/  STG.E.U16 desc[UR36][R2.64], R0 ;  /* 0x0000000002007986 */ /* 0x0003e2000c101524 */
[----:B------:R-:W-:Y:S05]  /*5990*/  BRA `(.L_x_6163) ;  /* 0x0000000400fc7947 */ /* 0x000fea0003800000 */
.L_x_6170:
        /* <DEDUP_REMOVED lines=8> */
[----:B------:R-:W1:Y:S02]  /*5a20*/  F2I.U32.F64.TRUNC R5, R4 ;  /* 0x0000000400057311 */ /* 0x000e64000030d000 */
[----:B-1----:R1:W-:Y:S01]  /*5a30*/  STG.E.U16 desc[UR36][R2.64], R5 ;  /* 0x0000000502007986 */ /* 0x0023e2000c101524 */
[----:B------:R-:W-:Y:S05]  /*5a40*/  BRA `(.L_x_6163) ;  /* 0x0000000400d07947 */ /* 0x000fea0003800000 */
.L_x_6181:
        /* <DEDUP_REMOVED lines=21> */
.L_x_6184:
[----:B------:R-:W-:-:S04]  /*5ba0*/  SHF.R.U32.HI R0, RZ, 0x14, R7 ;  /* 0x00000014ff007819 */ /* 0x000fc80000011607 */
[----:B------:R-:W-:-:S04]  /*5bb0*/  LOP3.LUT R0, R0, 0x1, RZ, 0xc0, !PT ;  /* 0x0000000100007812 */ /* 0x000fc800078ec0ff */
[----:B------:R-:W-:-:S04]  /*5bc0*/  IADD3 R0, PT, PT, R7, 0x487ffff, R0 ;  /* 0x0487ffff07007810 */ /* 0x000fc80007ffe000 */
[----:B------:R-:W-:-:S04]  /*5bd0*/  SHF.R.U32.HI R0, RZ, 0x14, R0 ;  /* 0x00000014ff007819 */ /* 0x000fc80000011600 */
[----:B------:R-:W-:-:S07]  /*5be0*/  LOP3.LUT R4, R0, 0xff, RZ, 0xc0, !PT ;  /* 0x000000ff00047812 */ /* 0x000fce00078ec0ff */
.L_x_6185:
[----:B------:R-:W-:-:S04]  /*5bf0*/  SHF.R.U32.HI R5, RZ, 0x18, R7 ;  /* 0x00000018ff057819 */ /* 0x000fc80000011607 */
[----:B------:R-:W-:-:S04]  /*5c00*/  LOP3.LUT R4, R4, 0x80, R5, 0xf8, !PT ;  /* 0x0000008004047812 */ /* 0x000fc800078ef805 */
[----:B------:R-:W-:-:S07]  /*5c10*/  PRMT R0, R4, 0x7610, R0 ;  /* 0x0000761004007816 */ /* 0x000fce0000000000 */
.L_x_6183:
[----:B------:R-:W-:Y:S05]  /*5c20*/  BSYNC.RECONVERGENT B0 ;  /* 0x0000000000007941 */ /* 0x000fea0003800200 */
.L_x_6182:
[----:B------:R2:W-:Y:S01]  /*5c30*/  STG.E.U8 desc[UR36][R2.64], R0 ;  /* 0x0000000002007986 */ /* 0x0005e2000c101124 */
[----:B------:R-:W-:Y:S05]  /*5c40*/  BRA `(.L_x_6163) ;  /* 0x0000000400507947 */ /* 0x000fea0003800000 */
.L_x_6180:
        /* <DEDUP_REMOVED lines=21> */
.L_x_6188:
[----:B------:R-:W-:-:S04]  /*5da0*/  SHF.R.U32.HI R0, RZ, 0x15, R7 ;  /* 0x00000015ff007819 */ /* 0x000fc80000011607 */
[----:B------:R-:W-:-:S04]  /*5db0*/  LOP3.LUT R0, R0, 0x1, RZ, 0xc0, !PT ;  /* 0x0000000100007812 */ /* 0x000fc800078ec0ff */
[----:B------:R-:W-:-:S04]  /*5dc0*/  IADD3 R0, PT, PT, R7, 0x88fffff, R0 ;  /* 0x088fffff07007810 */ /* 0x000fc80007ffe000 */
[----:B------:R-:W-:-:S04]  /*5dd0*/  SHF.R.U32.HI R0, RZ, 0x15, R0 ;  /* 0x00000015ff007819 */ /* 0x000fc80000011600 */
[----:B------:R-:W-:-:S07]  /*5de0*/  LOP3.LUT R4, R0, 0xff, RZ, 0xc0, !PT ;  /* 0x000000ff00047812 */ /* 0x000fce00078ec0ff */
.L_x_6189:
[----:B------:R-:W-:-:S04]  /*5df0*/  SHF.R.U32.HI R5, RZ, 0x18, R7 ;  /* 0x00000018ff057819 */ /* 0x000fc80000011607 */
[----:B------:R-:W-:-:S04]  /*5e00*/  LOP3.LUT R4, R4, 0x80, R5, 0xf8, !PT ;  /* 0x0000008004047812 */ /* 0x000fc800078ef805 */
[----:B------:R-:W-:-:S07]  /*5e10*/  PRMT R0, R4, 0x7610, R0 ;  /* 0x0000761004007816 */ /* 0x000fce0000000000 */
.L_x_6187:
[----:B------:R-:W-:Y:S05]  /*5e20*/  BSYNC.RECONVERGENT B0 ;  /* 0x0000000000007941 */ /* 0x000fea0003800200 */
.L_x_6186:
[----:B------:R3:W-:Y:S01]  /*5e30*/  STG.E.U8 desc[UR36][R2.64], R0 ;  /* 0x0000000002007986 */ /* 0x0007e2000c101124 */
[----:B------:R-:W-:Y:S05]  /*5e40*/  BRA `(.L_x_6163) ;  /* 0x0000000000d07947 */ /* 0x000fea0003800000 */
.L_x_6179:
[----:B------:R-:W-:-:S09]  /*5e50*/  UISETP.NE.AND UP0, UPT, UR4, 0x1c, UPT ;  /* 0x0000001c0400788c */ /* 0x000fd2000bf05270 */
[----:B------:R-:W-:Y:S05]  /*5e60*/  BRA.U !UP0, `(.L_x_6190) ;  /* 0x0000000108c07547 */ /* 0x000fea000b800000 */
[----:B------:R-:W-:-:S09]  /*5e70*/  UISETP.NE.AND UP0, UPT, UR4, 0x1d, UPT ;  /* 0x0000001d0400788c */ /* 0x000fd2000bf05270 */
[----:B------:R-:W-:Y:S05]  /*5e80*/  BRA.U !UP0, `(.L_x_6191) ;  /* 0x0000000108ac7547 */ /* 0x000fea000b800000 */
[----:B------:R-:W-:-:S09]  /*5e90*/  UISETP.NE.AND UP0, UPT, UR4, 0x2c, UPT ;  /* 0x0000002c0400788c */ /* 0x000fd2000bf05270 */
[----:B------:R-:W-:Y:S05]  /*5ea0*/  BRA.U !UP0, `(.L_x_6192) ;  /* 0x0000000108447547 */ /* 0x000fea000b800000 */
.L_x_6162:
[----:B------:R-:W-:Y:S01]  /*5eb0*/  MOV R0, 0x0 ;  /* 0x0000000000007802 */ /* 0x000fe20000000f00 */
[----:B------:R-:W1:Y:S01]  /*5ec0*/  LDCU.64 UR6, c[0x4][0x128] ;  /* 0x01002500ff0677ac */ /* 0x000e620008000a00 */
[----:B------:R-:W-:Y:S02]  /*5ed0*/  HFMA2 R8, -RZ, RZ, 0, 6.020069122314453125e-06 ;  /* 0x00000065ff087431 */ /* 0x000fe400000001ff */
[----:B0-----:R-:W-:Y:S01]  /*5ee0*/  IMAD.MOV.U32 R12, RZ, RZ, 0x1 ;  /* 0x00000001ff0c7424 */ /* 0x001fe200078e00ff */
[----:B------:R0:W2:Y:S01]  /*5ef0*/  LDC.64 R2, c[0x4][R0] ;  /* 0x0100000000027b82 */ /* 0x0000a20000000a00 */
[----:B------:R-:W3:Y:S01]  /*5f00*/  LDCU.64 UR8, c[0x4][0x130] ;  /* 0x01002600ff0877ac */ /* 0x000ee20008000a00 */
[----:B------:R-:W-:Y:S01]  /*5f10*/  IMAD.MOV.U32 R13, RZ, RZ, RZ ;  /* 0x000000ffff0d7224 */ /* 0x000fe200078e00ff */
[----:B------:R-:W4:Y:S01]  /*5f20*/  LDCU.64 UR4, c[0x4][0x10] ;  /* 0x01000200ff0477ac */ /* 0x000f220008000a00 */
[----:B-1----:R-:W-:Y:S01]  /*5f30*/  MOV R4, UR6 ;  /* 0x0000000600047c02 */ /* 0x002fe20008000f00 */
[----:B------:R-:W-:-:S02]  /*5f40*/  IMAD.U32 R5, RZ, RZ, UR7 ;  /* 0x00000007ff057e24 */ /* 0x000fc4000f8e00ff */
[----:B---3--:R-:W-:Y:S01]  /*5f50*/  IMAD.U32 R6, RZ, RZ, UR8 ;  /* 0x00000008ff067e24 */ /* 0x008fe2000f8e00ff */
[----:B------:R-:W-:Y:S01]  /*5f60*/  MOV R7, UR9 ;  /* 0x0000000900077c02 */ /* 0x000fe20008000f00 */
[----:B----4-:R-:W-:Y:S02]  /*5f70*/  IMAD.U32 R10, RZ, RZ, UR4 ;  /* 0x00000004ff0a7e24 */ /* 0x010fe4000f8e00ff */
[----:B0-----:R-:W-:-:S07]  /*5f80*/  IMAD.U32 R11, RZ, RZ, UR5 ;  /* 0x00000005ff0b7e24 */ /* 0x001fce000f8e00ff */
[----:B------:R-:W-:-:S07]  /*5f90*/  LEPC R20, `(.L_x_6193) ;  /* 0x000000001014794e */ /* 0x000fce0000000000 */
[----:B--2---:R-:W-:Y:S05]  /*5fa0*/  CALL.ABS.NOINC R2 ;  /* 0x0000000002007343 */ /* 0x004fea0003c00000 */
.L_x_6193:
[----:B------:R-:W-:Y:S05]  /*5fb0*/  BRA `(.L_x_6163) ;  /* 0x0000000000747947 */ /* 0x000fea0003800000 */
.L_x_6192:
        /* <DEDUP_REMOVED lines=8> */
[----:B-1----:R-:W-:Y:S01]  /*6040*/  @!P0 FMUL R8, R8, 1.175494350822287508e-38 ;  /* 0x0080000008088820 */ /* 0x002fe20000400000 */
[----:B------:R-:W-:-:S04]  /*6050*/  HFMA2 R5, -RZ, RZ, 0, 1.5199184417724609375e-05 ;  /* 0x000000ffff057431 */ /* 0x000fc800000001ff */
        /* <DEDUP_REMOVED lines=14> */
.L_x_6191:
[----:B------:R-:W1:Y:S02]  /*6140*/  F2I.U64.F64.TRUNC R4, R4 ;  /* 0x0000000400047311 */ /* 0x000e64000030d800 */
[----:B-1----:R1:W-:Y:S01]  /*6150*/  STG.E.64 desc[UR36][R2.64], R4 ;  /* 0x0000000402007986 */ /* 0x0023e2000c101b24 */
[----:B------:R-:W-:Y:S05]  /*6160*/  BRA `(.L_x_6163) ;  /* 0x0000000000087947 */ /* 0x000fea0003800000 */
.L_x_6190:
[----:B------:R-:W1:Y:S02]  /*6170*/  F2I.U32.F64.TRUNC R5, R4 ;  /* 0x0000000400057311 */ /* 0x000e64000030d000 */
[----:B-1----:R4:W-:Y:S02]  /*6180*/  STG.E desc[UR36][R2.64], R5 ;  /* 0x0000000502007986 */ /* 0x0029e4000c101924 */
.L_x_6163:
[----:B------:R-:W-:-:S07]  /*6190*/  VIADD R17, R17, 0x80 ;  /* 0x0000008011117836 */ /* 0x000fce0000000000 */
.L_x_6116:
[----:B------:R-:W-:Y:S05]  /*61a0*/  BSYNC.RECONVERGENT B6 ;  /* 0x0000000000067941 */ /* 0x000fea0003800200 */
.L_x_6115:
[----:B------:R-:W5:Y:S01]  /*61b0*/  LDCU UR4, c[0x0][0x380] ;  /* 0x00007000ff0477ac */ /* 0x000f620008000800 */
[----:B------:R-:W-:Y:S01]  /*61c0*/  BSSY.RECONVERGENT B6, `(.L_x_6194) ;  /* 0x000060d000067945 */ /* 0x000fe20003800200 */
[----:B-----5:R-:W-:-:S13]  /*61d0*/  ISETP.GE.AND P0, PT, R17, UR4, PT ;  /* 0x0000000411007c0c */ /* 0x020fda000bf06270 */
[----:B------:R-:W-:Y:S05]  /*61e0*/  @P0 BRA `(.L_x_6195) ;  /* 0x0000006000280947 */ /* 0x000fea0003800000 */
[----:B------:R-:W5:Y:S01]  /*61f0*/  LDCU UR4, c[0x0][0x388] ;  /* 0x00007100ff0477ac */ /* 0x000f620008000800 */
[----:B-1234-:R-:W-:Y:S02]  /*6200*/  HFMA2 R2, -RZ, RZ, 0, 0 ;  /* 0x00000000ff027431 */ /* 0x01efe400000001ff */
[----:B------:R-:W-:Y:S01]  /*6210*/  IMAD.MOV.U32 R0, RZ, RZ, RZ ;  /* 0x000000ffff007224 */ /* 0x000fe200078e00ff */
[----:B-----5:R-:W-:-:S09]  /*6220*/  UISETP.NE.AND UP0, UPT, UR4, URZ, UPT ;  /* 0x000000ff0400728c */ /* 0x020fd2000bf05270 */
[----:B------:R-:W-:Y:S05]  /*6230*/  BRA.U !UP0, `(.L_x_6196) ;  /* 0x0000001108a87547 */ /* 0x000fea000b800000 */
[----:B------:R-:W1:Y:S01]  /*6240*/  LDCU.64 UR4, c[0x0][0x390] ;  /* 0x00007200ff0477ac */ /* 0x000e620008000a00 */
[----:B------:R-:W-:Y:S01]  /*6250*/  IMAD.MOV.U32 R16, RZ, RZ, RZ ;  /* 0x000000ffff107224 */ /* 0x000fe200078e00ff */
[----:B------:R-:W2:Y:S01]  /*6260*/  LDCU UR6, c[0x0][0x38c] ;  /* 0x00007180ff0677ac */ /* 0x000ea20008000800 */
[----:B------:R-:W3:Y:S01]  /*6270*/  LDCU.64 UR8, c[0x0][0x4b8] ;  /* 0x00009700ff0877ac */ /* 0x000ee20008000a00 */
[----:B------:R-:W-:Y:S01]  /*6280*/  UISETP.NE.AND UP0, UPT, UR40, URZ, UPT ;  /* 0x000000ff2800728c */ /* 0x000fe2000bf05270 */
[----:B-1----:R-:W-:-:S05]  /*6290*/  IMAD.HI.U32 R4, R17, UR4, R16 ;  /* 0x0000000411047c27 */ /* 0x002fca000f8e0010 */
[----:B------:R-:W-:-:S05]  /*62a0*/  SHF.R.U32.HI R5, RZ, UR5, R4 ;  /* 0x00000005ff057c19 */ /* 0x000fca0008011604 */
[----:B------:R-:W-:-:S04]  /*62b0*/  IMAD.MOV R0, RZ, RZ, -R5 ;  /* 0x000000ffff007224 */ /* 0x000fc800078e0a05 */
[----:B--2---:R-:W-:-:S04]  /*62c0*/  IMAD R0, R0, UR6, R17 ;  /* 0x0000000600007c24 */ /* 0x004fc8000f8e0211 */
[C---:B---3--:R-:W-:Y:S02]  /*62d0*/  IMAD R2, R0.reuse, UR8, RZ ;  /* 0x0000000800027c24 */ /* 0x048fe4000f8e02ff */
[----:B------:R-:W-:Y:S01]  /*62e0*/  IMAD R0, R0, UR9, RZ ;  /* 0x0000000900007c24 */ /* 0x000fe2000f8e02ff */
[----:B------:R-:W-:Y:S06]  /*62f0*/  BRA.U !UP0, `(.L_x_6196) ;  /* 0x0000001108787547 */ /* 0x000fec000b800000 */
[----:B------:R-:W1:Y:S01]  /*6300*/  LDCU.64 UR6, c[0x0][0x398] ;  /* 0x00007300ff0677ac */ /* 0x000e620008000a00 */
[----:B------:R-:W-:Y:S01]  /*6310*/  MOV R4, RZ ;  /* 0x000000ff00047202 */ /* 0x000fe20000000f00 */
[----:B------:R-:W2:Y:S01]  /*6320*/  LDCU UR4, c[0x0][0x3a0] ;  /* 0x00007400ff0477ac */ /* 0x000ea20008000800 */
[----:B------:R-:W3:Y:S01]  /*6330*/  LDCU.64 UR8, c[0x0][0x4c0] ;  /* 0x00009800ff0877ac */ /* 0x000ee20008000a00 */
[----:B------:R-:W-:Y:S02]  /*6340*/  UISETP.NE.AND UP0, UPT, UR38, 0x2, UPT ;  /* 0x000000022600788c */ /* 0x000fe4000bf05270 */
[----:B-1----:R-:W-:-:S05]  /*6350*/  IMAD.HI.U32 R6, R5, UR7, R4 ;  /* 0x0000000705067c27 */ /* 0x002fca000f8e0004 */
[----:B--2---:R-:W-:-:S05]  /*6360*/  SHF.R.U32.HI R7, RZ, UR4, R6 ;  /* 0x00000004ff077c19 */ /* 0x004fca0008011606 */
[----:B------:R-:W-:-:S04]  /*6370*/  IMAD.MOV R3, RZ, RZ, -R7 ;  /* 0x000000ffff037224 */ /* 0x000fc800078e0a07 */
[----:B------:R-:W-:-:S04]  /*6380*/  IMAD R5, R3, UR6, R5 ;  /* 0x0000000603057c24 */ /* 0x000fc8000f8e0205 */
[C---:B---3--:R-:W-:Y:S02]  /*6390*/  IMAD R2, R5.reuse, UR8, R2 ;  /* 0x0000000805027c24 */ /* 0x048fe4000f8e0202 */
[----:B------:R-:W-:Y:S01]  /*63a0*/  IMAD R0, R5, UR9, R0 ;  /* 0x0000000905007c24 */ /* 0x000fe2000f8e0200 */
[----:B------:R-:W-:Y:S06]  /*63b0*/  BRA.U !UP0, `(.L_x_6196) ;  /* 0x0000001108487547 */ /* 0x000fec000b800000 */
[----:B------:R-:W1:Y:S01]  /*63c0*/  LDCU.64 UR4, c[0x0][0x3a8] ;  /* 0x00007500ff0477ac */ /* 0x000e620008000a00 */
[----:B------:R-:W-:Y:S01]  /*63d0*/  IMAD.MOV.U32 R6, RZ, RZ, RZ ;  /* 0x000000ffff067224 */ /* 0x000fe200078e00ff */
[----:B------:R-:W2:Y:S01]  /*63e0*/  LDCU UR6, c[0x0][0x3a4] ;  /* 0x00007480ff0677ac */ /* 0x000ea20008000800 */
[----:B------:R-:W3:Y:S01]  /*63f0*/  LDCU.64 UR8, c[0x0][0x4c8] ;  /* 0x00009900ff0877ac */ /* 0x000ee20008000a00 */
[----:B------:R-:W-:Y:S01]  /*6400*/  UISETP.NE.AND UP0, UPT, UR38, 0x3, UPT ;  /* 0x000000032600788c */ /* 0x000fe2000bf05270 */
[----:B-1----:R-:W-:-:S05]  /*6410*/  IMAD.HI.U32 R4, R7, UR4, R6 ;  /* 0x0000000407047c27 */ /* 0x002fca000f8e0006 */
[----:B------:R-:W-:-:S04]  /*6420*/  SHF.R.U32.HI R5, RZ, UR5, R4 ;  /* 0x00000005ff057c19 */ /* 0x000fc80008011604 */
[----:B------:R-:W-:-:S05]  /*6430*/  IADD3 R3, PT, PT, -R5, RZ, RZ ;  /* 0x000000ff05037210 */ /* 0x000fca0007ffe1ff */
[----:B--2---:R-:W-:-:S04]  /*6440*/  IMAD R7, R3, UR6, R7 ;  /* 0x0000000603077c24 */ /* 0x004fc8000f8e0207 */
        /* <DEDUP_REMOVED lines=16> */
[----:B------:R-:W-:Y:S01]  /*6550*/  HFMA2 R6, -RZ, RZ, 0, 0 ;  /* 0x00000000ff067431 */ /* 0x000fe200000001ff */
[----:B------:R-:W2:Y:S01]  /*6560*/  LDCU UR6, c[0x0][0x3bc] ;  /* 0x00007780ff0677ac */ /* 0x000ea20008000800 */
[----:B------:R-:W3:Y:S01]  /*6570*/  LDCU.64 UR8, c[0x0][0x4d8] ;  /* 0x00009b00ff0877ac */ /* 0x000ee20008000a00 */
[----:B------:R-:W-:Y:S02]  /*6580*/  UISETP.NE.AND UP0, UPT, UR38, 0x5, UPT ;  /* 0x000000052600788c */ /* 0x000fe4000bf05270 */
[----:B-1----:R-:W-:-:S05]  /*6590*/  IMAD.HI.U32 R4, R7, UR4, R6 ;  /* 0x0000000407047c27 */ /* 0x002fca000f8e0006 */
[----:B------:R-:W-:-:S05]  /*65a0*/  SHF.R.U32.HI R5, RZ, UR5, R4 ;  /* 0x00000005ff057c19 */ /* 0x000fca0008011604 */
[----:B------:R-:W-:-:S04]  /*65b0*/  IMAD.MOV R3, RZ, RZ, -R5 ;  /* 0x000000ffff037224 */ /* 0x000fc800078e0a05 */
        /* <DEDUP_REMOVED lines=10> */
[----:B--2---:R-:W-:-:S04]  /*6660*/  SHF.R.U32.HI R7, RZ, UR4, R6 ;  /* 0x00000004ff077c19 */ /* 0x004fc80008011606 */
[----:B------:R-:W-:-:S05]  /*6670*/  IADD3 R3, PT, PT, -R7, RZ, RZ ;  /* 0x000000ff07037210 */ /* 0x000fca0007ffe1ff */
        /* <DEDUP_REMOVED lines=223> */
[----:B------:R-:W3:Y:S02]  /*7470*/  LDCU.64 UR8, c[0x0][0x578] ;  /* 0x0000af00ff0877ac */ /* 0x000ee40008000a00 */
[----:B-1----:R-:W-:-:S05]  /*7480*/  IMAD.HI.U32 R3, R7, UR4, R6 ;  /* 0x0000000407037c27 */ /* 0x002fca000f8e0006 */
[----:B------:R-:W-:-:S05]  /*7490*/  SHF.R.U32.HI R3, RZ, UR5, R3 ;  /* 0x00000005ff037c19 */ /* 0x000fca0008011603 */
[----:B------:R-:W-:-:S04]  /*74a0*/  IMAD.MOV R3, RZ, RZ, -R3 ;  /* 0x000000ffff037224 */ /* 0x000fc800078e0a03 */
[----:B--2---:R-:W-:-:S04]  /*74b0*/  IMAD R7, R3, UR6, R7 ;  /* 0x0000000603077c24 */ /* 0x004fc8000f8e0207 */
[C---:B---3--:R-:W-:Y:S02]  /*74c0*/  IMAD R2, R7.reuse, UR8, R2 ;  /* 0x0000000807027c24 */ /* 0x048fe4000f8e0202 */
[----:B------:R-:W-:-:S07]  /*74d0*/  IMAD R0, R7, UR9, R0 ;  /* 0x0000000907007c24 */ /* 0x000fce000f8e0200 */
.L_x_6196:
[----:B------:R-:W1:Y:S01]  /*74e0*/  LDCU.64 UR6, c[0x0][0x588] ;  /* 0x0000b100ff0677ac */ /* 0x000e620008000a00 */
[----:B------:R-:W-:Y:S01]  /*74f0*/  BSSY.RECONVERGENT B7, `(.L_x_6197) ;  /* 0x00000ed000077945 */ /* 0x000fe20003800200 */
[----:B------:R-:W-:-:S04]  /*7500*/  UPRMT UR4, UR41, 0x9910, URZ ;  /* 0x0000991029047896 */ /* 0x000fc800080000ff */
[----:B------:R-:W-:Y:S01]  /*7510*/  UISETP.GT.AND UP0, UPT, UR4, 0x9, UPT ;  /* 0x000000090400788c */ /* 0x000fe2000bf04270 */
[----:B-1----:R-:W-:-:S04]  /*7520*/  IADD3 R4, P0, PT, R0, UR6, RZ ;  /* 0x0000000600047c10 */ /* 0x002fc8000ff1e0ff */
        /* <DEDUP_REMOVED lines=12> */
[----:B-12---:R-:W-:Y:S05]  /*75f0*/  BRA `(.L_x_6203) ;  /* 0x0000000c00707947 */ /* 0x006fea0003800000 */
.L_x_6201:
[----:B------:R-:W2:Y:S02]  /*7600*/  LDG.E.U8 R4, desc[UR36][R4.64] ;  /* 0x0000002404047981 */ /* 0x000ea4000c1e1100 */
[----:B--2---:R1:W2:Y:S02]  /*7610*/  I2F.F64.U16 R26, R4 ;  /* 0x00000004001a7312 */ /* 0x0042a40000101800 */
[----:B-12---:R-:W-:Y:S05]  /*7620*/  BRA `(.L_x_6203) ;  /* 0x0000000c00647947 */ /* 0x006fea0003800000 */
.L_x_6200:
[----:B------:R-:W-:-:S09]  /*7630*/  UISETP.NE.AND UP0, UPT, UR4, 0x2, UPT ;  /* 0x000000020400788c */ /* 0x000fd2000bf05270 */
[----:B------:R-:W-:Y:S05]  /*7640*/  BRA.U !UP0, `(.L_x_6204) ;  /* 0x0000000108287547 */ /* 0x000fea000b800000 */
[----:B------:R-:W-:-:S09]  /*7650*/  UISETP.NE.AND UP0, UPT, UR4, 0x3, UPT ;  /* 0x000000030400788c */ /* 0x000fd2000bf05270 */
[----:B------:R-:W-:Y:S05]  /*7660*/  BRA.U !UP0, `(.L_x_6205) ;  /* 0x0000000108147547 */ /* 0x000fea000b800000 */
[----:B------:R-:W-:-:S09]  /*7670*/  UISETP.NE.AND UP0, UPT, UR4, 0x4, UPT ;  /* 0x000000040400788c */ /* 0x000fd2000bf05270 */
[----:B------:R-:W-:Y:S05]  /*7680*/  BRA.U UP0, `(.L_x_6202) ;  /* 0x0000000900f07547 */ /* 0x000fea000b800000 */
[----:B------:R-:W2:Y:S02]  /*7690*/  LDG.E.64 R26, desc[UR36][R4.64] ;  /* 0x00000024041a7981 */ /* 0x000ea4000c1e1b00 */
[----:B--2---:R-:W1:Y:S02]  /*76a0*/  I2F.F64.S64 R26, R26 ;  /* 0x0000001a001a7312 */ /* 0x004e640000301c00 */
[----:B-1----:R-:W-:Y:S05]  /*76b0*/  BRA `(.L_x_6203) ;  /* 0x0000000c00407947 */ /* 0x002fea0003800000 */
.L_x_6205:
[----:B------:R-:W2:Y:S02]  /*76c0*/  LDG.E R4, desc[UR36][R4.64] ;  /* 0x0000002404047981 */ /* 0x000ea4000c1e1900 */
[----:B--2---:R1:W2:Y:S02]  /*76d0*/  I2F.F64 R26, R4 ;  /* 0x00000004001a7312 */ /* 0x0042a40000201c00 */
[----:B-12---:R-:W-:Y:S05]  /*76e0*/  BRA `(.L_x_6203) ;  /* 0x0000000c00347947 */ /* 0x006fea0003800000 */
.L_x_6204:
[----:B------:R-:W2:Y:S02]  /*76f0*/  LDG.E.U16 R4, desc[UR36][R4.64] ;  /* 0x0000002404047981 */ /* 0x000ea4000c1e1500 */
[----:B--2---:R1:W2:Y:S02]  /*7700*/  I2F.F64.S16 R26, R4 ;  /* 0x00000004001a7312 */ /* 0x0042a40000101c00 */
[----:B-12---:R-:W-:Y:S05]  /*7710*/  BRA `(.L_x_6203) ;  /* 0x0000000c00287947 */ /* 0x006fea0003800000 */
.L_x_6199:
        /* <DEDUP_REMOVED lines=10> */
.L_x_6207:
[----:B------:R-:W2:Y:S02]  /*77c0*/  LDG.E.U16 R0, desc[UR36][R4.64] ;  /* 0x0000002404007981 */ /* 0x000ea4000c1e1500 */
[----:B--2---:R-:W-:-:S05]  /*77d0*/  HADD2.F32 R0, -RZ, R0.H0_H0 ;  /* 0x20000000ff007230 */ /* 0x004fca0000004100 */
[----:B------:R-:W-:-:S04]  /*77e0*/  FMUL.FTZ R0, R0, 1 ;  /* 0x3f80000000007820 */ /* 0x000fc80000410000 */
[----:B------:R4:W1:Y:S02]  /*77f0*/  F2F.F64.F32 R26, R0 ;  /* 0x00000000001a7310 */ /* 0x0008640000201800 */
[----:B-1--4-:R-:W-:Y:S05]  /*7800*/  BRA `(.L_x_6203) ;  /* 0x0000000800ec7947 */ /* 0x012fea0003800000 */
.L_x_6206:
        /* <DEDUP_REMOVED lines=10> */
.L_x_6209:
[----:B------:R-:W2:Y:S02]  /*78b0*/  LDG.E.U16 R4, desc[UR36][R4.64] ;  /* 0x0000002404047981 */ /* 0x000ea4000c1e1500 */
[----:B--2---:R-:W-:-:S05]  /*78c0*/  HADD2.F32 R0, -RZ, R4.H0_H0 ;  /* 0x20000004ff007230 */ /* 0x004fca0000004100 */
[----:B------:R-:W-:-:S04]  /*78d0*/  FMUL.FTZ R0, R0, 1 ;  /* 0x3f80000000007820 */ /* 0x000fc80000410000 */
[----:B------:R1:W2:Y:S02]  /*78e0*/  F2F.F64.F32 R26, R0 ;  /* 0x00000000001a7310 */ /* 0x0002a40000201800 */
[----:B-12---:R-:W-:Y:S05]  /*78f0*/  BRA `(.L_x_6203) ;  /* 0x0000000800b07947 */ /* 0x006fea0003800000 */
.L_x_6208:
[----:B------:R4:W5:Y:S01]  /*7900*/  LDG.E.64 R26, desc[UR36][R4.64] ;  /* 0x00000024041a7981 */ /* 0x000962000c1e1b00 */
[----:B------:R-:W-:Y:S05]  /*7910*/  BRA `(.L_x_6203) ;  /* 0x0000000800a87947 */ /* 0x000fea0003800000 */
.L_x_6198:
        /* <DEDUP_REMOVED lines=13> */
.L_x_6212:
[----:B------:R3:W5:Y:S01]  /*79f0*/  LDG.E.64 R26, desc[UR36][R4.64] ;  /* 0x00000024041a7981 */ /* 0x000762000c1e1b00 */
[----:B------:R-:W-:Y:S05]  /*7a00*/  BRA `(.L_x_6203) ;  /* 0x00000008006c7947 */ /* 0x000fea0003800000 */
.L_x_6211:
        /* <DEDUP_REMOVED lines=11> */
[----:B------:R-:W1:Y:S02]  /*7ac0*/  FLO.U32 R6, R3 ;  /* 0x0000000300067300 */ /* 0x000e6400000e0000 */
[----:B-1----:R-:W-:-:S05]  /*7ad0*/  IMAD.MOV R6, RZ, RZ, -R6 ;  /* 0x000000ffff067224 */ /* 0x002fca00078e0a06 */
        /* <DEDUP_REMOVED lines=13> */
[----:B---34-:R-:W-:Y:S05]  /*7bb0*/  BRA `(.L_x_6203) ;  /* 0x0000000800007947 */ /* 0x018fea0003800000 */
.L_x_6214:
[----:B------:R-:W2:Y:S02]  /*7bc0*/  LDG.E.U8 R4, desc[UR36][R4.64] ;  /* 0x0000002404047981 */ /* 0x000ea4000c1e1100 */
[C---:B--2---:R-:W-:Y:S01]  /*7bd0*/  SHF.L.U32 R0, R4.reuse, 0x19, RZ ;  /* 0x0000001904007819 */ /* 0x044fe200000006ff */
        /* <DEDUP_REMOVED lines=12> */
[----:B---34-:R-:W-:Y:S05]  /*7ca0*/  BRA `(.L_x_6203) ;  /* 0x0000000400c47947 */ /* 0x018fea0003800000 */
.L_x_6213:
[----:B------:R-:W2:Y:S02]  /*7cb0*/  LDG.E.U16 R0, desc[UR36][R4.64] ;  /* 0x0000002404007981 */ /* 0x000ea4000c1e1500 */
[----:B--2---:R-:W-:-:S05]  /*7cc0*/  SHF.L.U32 R0, R0, 0x10, RZ ;  /* 0x0000001000007819 */ /* 0x004fca00000006ff */
[----:B------:R-:W-:-:S04]  /*7cd0*/  FMUL.FTZ R0, R0, 1 ;  /* 0x3f80000000007820 */ /* 0x000fc80000410000 */
[----:B------:R3:W4:Y:S02]  /*7ce0*/  F2F.F64.F32 R26, R0 ;  /* 0x00000000001a7310 */ /* 0x0007240000201800 */
[----:B---34-:R-:W-:Y:S05]  /*7cf0*/  BRA `(.L_x_6203) ;  /* 0x0000000400b07947 */ /* 0x018fea0003800000 */
.L_x_6210:
        /* <DEDUP_REMOVED lines=11> */
.L_x_6217:
        /* <DEDUP_REMOVED lines=15> */
[----:B------:R-:W1:Y:S02]  /*7ea0*/  FLO.U32 R4, R0 ;  /* 0x0000000000047300 */ /* 0x000e6400000e0000 */
[----:B-1----:R-:W-:-:S04]  /*7eb0*/  IADD3 R4, PT, PT, -R4, 0x1f, RZ ;  /* 0x0000001f04047810 */ /* 0x002fc80007ffe1ff */
[----:B------:R-:W-:Y:S01]  /*7ec0*/  IADD3 R3, PT, PT, R3, 0x1d, -R4 ;  /* 0x0000001d03037810 */ /* 0x000fe20007ffe804 */
[----:B------:R-:W-:-:S05]  /*7ed0*/  VIADD R5, R4, 0xffffffe4 ;  /* 0xffffffe404057836 */ /* 0x000fca0000000000 */
[----:B------:R-:W-:-:S04]  /*7ee0*/  SHF.L.U32 R5, R0, R5, RZ ;  /* 0x0000000500057219 */ /* 0x000fc800000006ff */
[----:B------:R-:W-:-:S07]  /*7ef0*/  LOP3.LUT R0, R5, 0x7, RZ, 0xc0, !PT ;  /* 0x0000000705007812 */ /* 0x000fce00078ec0ff */
.L_x_6219:
[----:B------:R-:W-:Y:S05]  /*7f00*/  BSYNC.RECONVERGENT B0 ;  /* 0x0000000000007941 */ /* 0x000fea0003800200 */
.L_x_6218:
[----:B------:R-:W-:Y:S01]  /*7f10*/  IMAD.SHL.U32 R0, R0, 0x100000, RZ ;  /* 0x0010000000007824 */ /* 0x000fe200078e00ff */
[----:B------:R-:W-:-:S04]  /*7f20*/  LEA R3, R3, 0x3b800000, 0x17 ;  /* 0x3b80000003037811 */ /* 0x000fc800078eb8ff */
[----:B------:R-:W-:-:S05]  /*7f30*/  LOP3.LUT R0, R3, R0, R7, 0xfe, !PT ;  /* 0x0000000003007212 */ /* 0x000fca00078efe07 */
[----:B------:R-:W-:-:S04]  /*7f40*/  FMUL.FTZ R0, R0, 1 ;  /* 0x3f80000000007820 */ /* 0x000fc80000410000 */
[----:B------:R3:W4:Y:S02]  /*7f50*/  F2F.F64.F32 R26, R0 ;  /* 0x00000000001a7310 */ /* 0x0007240000201800 */
[----:B---34-:R-:W-:Y:S05]  /*7f60*/  BRA `(.L_x_6203) ;  /* 0x0000000400147947 */ /* 0x018fea0003800000 */
.L_x_6216:
        /* <DEDUP_REMOVED lines=15> */
[----:B------:R-:W1:Y:S02]  /*8060*/  FLO.U32 R4, R0 ;  /* 0x0000000000047300 */ /* 0x000e6400000e0000 */
[----:B-1----:R-:W-:-:S04]  /*8070*/  IADD3 R4, PT, PT, -R4, 0x1f, RZ ;  /* 0x0000001f04047810 */ /* 0x002fc80007ffe1ff */
[----:B------:R-:W-:Y:S02]  /*8080*/  IADD3 R5, PT, PT, R4, -0x1d, RZ ;  /* 0xffffffe304057810 */ /* 0x000fe40007ffe0ff */
[----:B------:R-:W-:Y:S02]  /*8090*/  IADD3 R3, PT, PT, R3, 0x1e, -R4 ;  /* 0x0000001e03037810 */ /* 0x000fe40007ffe804 */
[----:B------:R-:W-:-:S04]  /*80a0*/  SHF.L.U32 R5, R0, R5, RZ ;  /* 0x0000000500057219 */ /* 0x000fc800000006ff */
[----:B------:R-:W-:-:S07]  /*80b0*/  LOP3.LUT R0, R5, 0x3, RZ, 0xc0, !PT ;  /* 0x0000000305007812 */ /* 0x000fce00078ec0ff */
.L_x_6221:
[----:B------:R-:W-:Y:S05]  /*80c0*/  BSYNC.RECONVERGENT B0 ;  /* 0x0000000000007941 */ /* 0x000fea0003800200 */
.L_x_6220:
[----:B------:R-:W-:Y:S01]  /*80d0*/  IMAD.SHL.U32 R0, R0, 0x200000, RZ ;  /* 0x0020000000007824 */ /* 0x000fe200078e00ff */
[----:B------:R-:W-:-:S04]  /*80e0*/  LEA R3, R3, 0x37800000, 0x17 ;  /* 0x3780000003037811 */ /* 0x000fc800078eb8ff */
[----:B------:R-:W-:-:S05]  /*80f0*/  LOP3.LUT R0, R3, R0, R7, 0xfe, !PT ;  /* 0x0000000003007212 */ /* 0x000fca00078efe07 */
[----:B------:R-:W-:-:S04]  /*8100*/  FMUL.FTZ R0, R0, 1 ;  /* 0x3f80000000007820 */ /* 0x000fc80000410000 */
[----:B------:R3:W4:Y:S02]  /*8110*/  F2F.F64.F32 R26, R0 ;  /* 0x00000000001a7310 */ /* 0x0007240000201800 */
[----:B---34-:R-:W-:Y:S05]  /*8120*/  BRA `(.L_x_6203) ;  /* 0x0000000000a47947 */ /* 0x018fea0003800000 */
.L_x_6215:
        /* <DEDUP_REMOVED lines=17> */
[----:B-12---:R-:W-:Y:S05]  /*8240*/  BRA `(.L_x_6203) ;  /* 0x00000000005c7947 */ /* 0x006fea0003800000 */
.L_x_6202:
[----:B------:R-:W-:Y:S01]  /*8250*/  MOV R0, 0x0 ;  /* 0x0000000000007802 */ /* 0x000fe20000000f00 */
[----:B------:R-:W1:Y:S01]  /*8260*/  LDCU.64 UR4, c[0x4][0x128] ;  /* 0x01002500ff0477ac */ /* 0x000e620008000a00 */
[----:B0-----:R-:W-:Y:S02]  /*8270*/  HFMA2 R13, -RZ, RZ, 0, 0 ;  /* 0x00000000ff0d7431 */ /* 0x001fe400000001ff */
[----:B------:R-:W-:Y:S01]  /*8280*/  IMAD.MOV.U32 R8, RZ, RZ, 0x4e ;  /* 0x0000004eff087424 */ /* 0x000fe200078e00ff */
[----:B------:R0:W2:Y:S01]  /*8290*/  LDC.64 R14, c[0x4][R0] ;  /* 0x01000000000e7b82 */ /* 0x0000a20000000a00 */
[----:B------:R-:W3:Y:S01]  /*82a0*/  LDCU.64 UR6, c[0x4][0x130] ;  /* 0x01002600ff0677ac */ /* 0x000ee20008000a00 */
[----:B------:R-:W-:Y:S01]  /*82b0*/  IMAD.MOV.U32 R12, RZ, RZ, 0x1 ;  /* 0x00000001ff0c7424 */ /* 0x000fe200078e00ff */
[----:B------:R-:W4:Y:S01]  /*82c0*/  LDCU.64 UR8, c[0x4][0x8] ;  /* 0x01000100ff0877ac */ /* 0x000f220008000a00 */
[----:B-1----:R-:W-:Y:S02]  /*82d0*/  IMAD.U32 R4, RZ, RZ, UR4 ;  /* 0x00000004ff047e24 */ /* 0x002fe4000f8e00ff */
[----:B------:R-:W-:Y:S01]  /*82e0*/  IMAD.U32 R5, RZ, RZ, UR5 ;  /* 0x00000005ff057e24 */ /* 0x000fe2000f8e00ff */
[----:B---3--:R-:W-:Y:S01]  /*82f0*/  MOV R6, UR6 ;  /* 0x0000000600067c02 */ /* 0x008fe20008000f00 */
[----:B------:R-:W-:-:S02]  /*8300*/  IMAD.U32 R7, RZ, RZ, UR7 ;  /* 0x00000007ff077e24 */ /* 0x000fc4000f8e00ff */
[----:B----4-:R-:W-:Y:S01]  /*8310*/  IMAD.U32 R10, RZ, RZ, UR8 ;  /* 0x00000008ff0a7e24 */ /* 0x010fe2000f8e00ff */
[----:B0-----:R-:W-:-:S07]  /*8320*/  MOV R11, UR9 ;  /* 0x00000009000b7c02 */ /* 0x001fce0008000f00 */
[----:B------:R-:W-:-:S07]  /*8330*/  LEPC R20, `(.L_x_6224) ;  /* 0x000000001014794e */ /* 0x000fce0000000000 */
[----:B--2---:R-:W-:Y:S05]  /*8340*/  CALL.ABS.NOINC R14 ;  /* 0x000000000e007343 */ /* 0x004fea0003c00000 */
.L_x_6224:
[----:B------:R-:W-:Y:S01]  /*8350*/  CS2R R26, SRZ ;  /* 0x00000000001a7805 */ /* 0x000fe2000001ff00 */
[----:B------:R-:W-:Y:S06]  /*8360*/  BRA `(.L_x_6203) ;  /* 0x0000000000147947 */ /* 0x000fec0003800000 */
.L_x_6223:
[----:B------:R-:W2:Y:S02]  /*8370*/  LDG.E.64 R26, desc[UR36][R4.64] ;  /* 0x00000024041a7981 */ /* 0x000ea4000c1e1b00 */
[----:B--2---:R-:W1:Y:S02]  /*8380*/  I2F.F64.U64 R26, R26 ;  /* 0x0000001a001a7312 */ /* 0x004e640000301800 */
[----:B-1----:R-:W-:Y:S05]  /*8390*/  BRA `(.L_x_6203) ;  /* 0x0000000000087947 */ /* 0x002fea0003800000 */
.L_x_6222:
[----:B------:R-:W2:Y:S02]  /*83a0*/  LDG.E R4, desc[UR36][R4.64] ;  /* 0x0000002404047981 */ /* 0x000ea4000c1e1900 */
[----:B--2---:R1:W2:Y:S02]  /*83b0*/  I2F.F64.U32 R26, R4 ;  /* 0x00000004001a7312 */ /* 0x0042a40000201800 */
.L_x_6203:
[----:B------:R-:W-:Y:S05]  /*83c0*/  BSYNC.RECONVERGENT B7 ;  /* 0x0000000000077941 */ /* 0x000fea0003800200 */
.L_x_6197:
[----:B------:R-:W-:Y:S01]  /*83d0*/  IMAD.MOV.U32 R6, RZ, RZ, 0x652b82fe ;  /* 0x652b82feff067424 */ /* 0x000fe200078e00ff */
[----:B-1-34-:R-:W-:Y:S01]  /*83e0*/  MOV R4, 0xfefa39ef ;  /* 0xfefa39ef00047802 */ /* 0x01afe20000000f00 */
[----:B------:R-:W-:Y:S01]  /*83f0*/  IMAD.MOV.U32 R7, RZ, RZ, 0x3ff71547 ;  /* 0x3ff71547ff077424 */ /* 0x000fe200078e00ff */
[----:B------:R-:W-:Y:S01]  /*8400*/  UMOV UR4, 0x3b39803f ;  /* 0x3b39803f00047882 */ /* 0x000fe20000000000 */
[----:B------:R-:W-:Y:S01]  /*8410*/  IMAD.MOV.U32 R5, RZ, RZ, 0x3fe62e42 ;  /* 0x3fe62e42ff057424 */ /* 0x000fe200078e00ff */
[----:B------:R-:W-:Y:S01]  /*8420*/  UMOV UR5, 0x3c7abc9e ;  /* 0x3c7abc9e00057882 */ /* 0x000fe20000000000 */
[----:B--2--5:R-:W-:Y:S01]  /*8430*/  FSETP.GEU.FTZ.AND P0, PT, |R27|, 4.1917929649353027344, PT ;  /* 0x4086232b1b00780b */ /* 0x024fe20003f1e200 */
[----:B------:R-:W-:Y:S01]  /*8440*/  BSSY.RECONVERGENT B0, `(.L_x_6225) ;  /* 0x0000070000007945 */ /* 0x000fe20003800200 */
[----:B------:R-:W1:-:S15]  /*8450*/  DFMA R6, R26, R6, 6.75539944105574400000e+15 ;  /* 0x433800001a06742b */ /* 0x000e5e0000000006 */
        /* <DEDUP_REMOVED lines=14> */
[----:B-1----:R1:W2:Y:S01]  /*8540*/  DFMA R10, R8, -UR4, R10 ;  /* 0x80000004080a7c2b */ /* 0x0022a2000800000a */
[----:B------:R-:W-:Y:S01]  /*8550*/  UMOV UR4, 0x69ce2bdf ;  /* 0x69ce2bdf00047882 */ /* 0x000fe20000000000 */
[----:B-1----:R-:W-:Y:S01]  /*8560*/  IMAD.MOV.U32 R8, RZ, RZ, -0x35dec16 ;  /* 0xfca213eaff087424 */ /* 0x002fe200078e00ff */
[----:B------:R-:W-:Y:S01]  /*8570*/  MOV R9, 0x3e928af3 ;  /* 0x3e928af300097802 */ /* 0x000fe20000000f00 */
[----:B------:R-:W-:-:S15]  /*8580*/  UMOV UR5, 0x3e5ade15 ;  /* 0x3e5ade1500057882 */ /* 0x000fde0000000000 */
[----:B------:R-:W-:-:S15]  /*8590*/  NOP ;  /* 0x0000000000007918 */ /* 0x000fde0000000000 */
[----:B------:R-:W-:-:S15]  /*85a0*/  NOP ;  /* 0x0000000000007918 */ /* 0x000fde0000000000 */
[----:B------:R-:W-:-:S15]  /*85b0*/  NOP ;  /* 0x0000000000007918 */ /* 0x000fde0000000000 */
[----:B--2---:R-:W1:Y:S01]  /*85c0*/  DFMA R8, R10, UR4, R8 ;  /* 0x000000040a087c2b */ /* 0x004e620008000008 */
        /* <DEDUP_REMOVED lines=76> */
[----:B------:R-:W-:Y:S01]  /*8a90*/  @!P0 IMAD.MOV.U32 R6, RZ, RZ, R8 ;  /* 0x000000ffff068224 */ /* 0x000fe200078e0008 */
[----:B------:R-:W-:-:S15]  /*8aa0*/  @!P0 MOV R8, RZ ;  /* 0x000000ff00088202 */ /* 0x000fde0000000f00 */
[----:B------:R-:W-:-:S15]  /*8ab0*/  NOP ;  /* 0x0000000000007918 */ /* 0x000fde0000000000 */
[----:B------:R-:W-:-:S08]  /*8ac0*/  NOP ;  /* 0x0000000000007918 */ /* 0x000fd00000000000 */
[----:B------:R-:W1:Y:S02]  /*8ad0*/  DADD R10, R26, +INF ;  /* 0x7ff000001a0a7429 */ /* 0x000e640000000000 */
[----:B-1----:R-:W-:Y:S02]  /*8ae0*/  FSEL R24, R10, RZ, P1 ;  /* 0x000000ff0a187208 */ /* 0x002fe40000800000 */
[----:B------:R-:W-:-:S15]  /*8af0*/  FSEL R25, R11, RZ, P1 ;  /* 0x000000ff0b197208 */ /* 0x000fde0000800000 */
[----:B------:R-:W-:-:S15]  /*8b00*/  NOP ;  /* 0x0000000000007918 */ /* 0x000fde0000000000 */
[----:B------:R-:W-:-:S15]  /*8b10*/  NOP ;  /* 0x0000000000007918 */ /* 0x000fde0000000000 */
[----:B------:R-:W-:-:S15]  /*8b20*/  NOP ;  /* 0x0000000000007918 */ /* 0x000fde0000000000 */
[----:B------:R1:W2:Y:S02]  /*8b30*/  @!P0 DMUL R24, R6, R8 ;  /* 0x0000000806188228 */ /* 0x0002a40000000000 */
.L_x_6226:
[----:B------:R-:W-:Y:S05]  /*8b40*/  BSYNC.RECONVERGENT B0 ;  /* 0x0000000000007941 */ /* 0x000fea0003800200 */
.L_x_6225:
[C---:B--2---:R-:W-:Y:S01]  /*8b50*/  FSETP.GEU.FTZ.AND P1, PT, R25.reuse, 1.7916666269302368164, PT ;  /* 0x3fe555551900780b */ /* 0x044fe20003f3e000 */
[----:B------:R-:W-:Y:S01]  /*8b60*/  BSSY.RECONVERGENT B0, `(.L_x_6227) ;  /* 0x0000147000007945 */ /* 0x000fe20003800200 */
[----:B------:R-:W-:-:S13]  /*8b70*/  FSETP.GT.FTZ.AND P0, PT, R25, -1.6999999284744262695, PT ;  /* 0xbfd999991900780b */ /* 0x000fda0003f14000 */
[----:B------:R-:W-:Y:S05]  /*8b80*/  @P0 BRA !P1, `(.L_x_6228) ;  /* 0x0000000c00040947 */ /* 0x000fea0004800000 */
[----:B------:R-:W2:Y:S02]  /*8b90*/  DADD R24, R24, 1 ;  /* 0x3ff0000018187429 */ /* 0x000ea40000000000 */
[----:B--2---:R-:W-:Y:S01]  /*8ba0*/  ISETP.GT.AND P0, PT, R25, 0xfffff, PT ;  /* 0x000fffff1900780c */ /* 0x004fe20003f04270 */
[----:B-1----:R-:W-:Y:S02]  /*8bb0*/  IMAD.MOV.U32 R6, RZ, RZ, R24 ;  /* 0x000000ffff067224 */ /* 0x002fe400078e0018 */
        /* <DEDUP_REMOVED lines=190> */
.L_x_6228:
[----:B------:R-:W2:Y:S01]  /*97a0*/  DADD R10, R24, 2 ;  /* 0x40000000180a7429 */ /* 0x000ea20000000000 */
        /* <DEDUP_REMOVED lines=46> */
[----:B0-----:R-:W-:Y:S01]  /*9a90*/  IMAD.MOV.U32 R12, RZ, RZ, R24 ;  /* 0x000000ffff0c7224 */ /* 0x001fe200078e0018 */
[----:B------:R-:W-:Y:S01]  /*9aa0*/  MOV R0, 0x9ad0 ;  /* 0x00009ad000007802 */ /* 0x000fe20000000f00 */
[----:B------:R-:W-:-:S07]  /*9ab0*/  IMAD.MOV.U32 R13, RZ, RZ, R25 ;  /* 0x000000ffff0d7224 */ /* 0x000fce00078e0019 */
[----:B------:R-:W-:Y:S05]  /*9ac0*/  CALL.REL.NOINC `($__internal_12_$__cuda_sm20_div_rn_f64_full) ;  /* 0x000000e8005c7944 */ /* 0x000fea0003c00000 */
[----:B------:R-:W-:Y:S01]  /*9ad0*/  MOV R4, R18 ;  /* 0x0000001200047202 */ /* 0x000fe20000000f00 */
[----:B------:R-:W-:-:S07]  /*9ae0*/  IMAD.MOV.U32 R5, RZ, RZ, R19 ;  /* 0x000000ffff057224 */ /* 0x000fce00078e0013 */
.L_x_6231:
[----:B------:R-:W-:Y:S05]  /*9af0*/  BSYNC.RECONVERGENT B1 ;  /* 0x0000000000017941 */ /* 0x000fea0003800200 */
.L_x_6230:
        /* <DEDUP_REMOVED lines=76> */
[----:B0-----:R0:W1:Y:S02]  /*9fc0*/  DADD R12, R10, R24 ;  /* 0x000000000a0c7229 */ /* 0x0010640000000018 */
.L_x_6229:
[----:B------:R-:W-:Y:S05]  /*9fd0*/  BSYNC.RECONVERGENT B0 ;  /* 0x0000000000007941 */ /* 0x000fea0003800200 */
.L_x_6227:
        /* <DEDUP_REMOVED lines=32> */
[----:B0-----:R-:W0:Y:S01]  /*a1e0*/  F2F.F64.F32 R10, R3 ;  /* 0x00000003000a7310 */ /* 0x001e220000201800 */
[----:B-1----:R-:W-:-:S15]  /*a1f0*/  FMUL.FTZ R4, R4, 1 ;  /* 0x3f80000004047820 */ /* 0x002fde0000410000 */
[----:B------:R-:W-:-:S15]  /*a200*/  NOP ;  /* 0x0000000000007918 */ /* 0x000fde0000000000 */
[----:B------:R-:W-:-:S15]  /*a210*/  NOP ;  /* 0x0000000000007918 */ /* 0x000fde0000000000 */
[----:B------:R-:W-:-:S15]  /*a220*/  NOP ;  /* 0x0000000000007918 */ /* 0x000fde0000000000 */
[----:B------:R-:W-:-:S03]  /*a230*/  NOP ;  /* 0x0000000000007918 */ /* 0x000fc60000000000 */
[----:B0-----:R0:W1:Y:S01]  /*a240*/  DFMA R10, R10, -UR4, R6 ;  /* 0x800000040a0a7c2b */ /* 0x0010620008000006 */
        /* <DEDUP_REMOVED lines=121> */
.L_x_6233:
        /* <DEDUP_REMOVED lines=83> */
.L_x_6234:
[----:B------:R-:W-:Y:S05]  /*af10*/  BSYNC.RECONVERGENT B0 ;  /* 0x0000000000007941 */ /* 0x000fea0003800200 */
.L_x_6232:
[----:B------:R-:W3:Y:S01]  /*af20*/  LDCU.64 UR6, c[0x0][0x580] ;  /* 0x0000b000ff0677ac */ /* 0x000ee20008000a00 */
[----:B--2---:R2:W4:Y:S01]  /*af30*/  DMUL R4, R4, R26 ;  /* 0x0000001a04047228 */ /* 0x0045220000000000 */
[----:B------:R-:W-:-:S04]  /*af40*/  UPRMT UR4, UR42, 0x9910, URZ ;  /* 0x000099102a047896 */ /* 0x000fc800080000ff */
[----:B------:R-:W-:Y:S01]  /*af50*/  UISETP.GT.AND UP0, UPT, UR4, 0x9, UPT ;  /* 0x000000090400788c */ /* 0x000fe2000bf04270 */
[----:B---3--:R-:W-:-:S04]  /*af60*/  IADD3 R2, P0, PT, R2, UR6, RZ ;  /* 0x0000000602027c10 */ /* 0x008fc8000ff1e0ff */
[----:B------:R-:W-:-:S04]  /*af70*/  IADD3.X R3, PT, PT, RZ, UR7, RZ, P0, !PT ;  /* 0x00000007ff037c10 */ /* 0x000fc800087fe4ff */
[----:B--2-4-:R-:W-:Y:S05]  /*af80*/  BRA.U UP0, `(.L_x_6235) ;  /* 0x0000000500707547 */ /* 0x014fea000b800000 */
        /* <DEDUP_REMOVED lines=8> */
[----:B------:R-:W2:Y:S02]  /*b010*/  F2I.F64.TRUNC R5, R4 ;  /* 0x0000000400057311 */ /* 0x000ea4000030d100 */
[----:B--2---:R3:W-:Y:S01]  /*b020*/  STG.E.U8 desc[UR36][R2.64], R5 ;  /* 0x0000000502007986 */ /* 0x0047e2000c101124 */
[----:B------:R-:W-:Y:S05]  /*b030*/  BRA `(.L_x_6240) ;  /* 0x0000001000907947 */ /* 0x000fea0003800000 */
.L_x_6238:
[----:B------:R-:W2:Y:S02]  /*b040*/  F2I.S64.F64.TRUNC R4, R4 ;  /* 0x0000000400047311 */ /* 0x000ea4000030d900 */
[----:B--2---:R-:W-:-:S05]  /*b050*/  IMAD.MOV.U32 R7, RZ, RZ, R4 ;  /* 0x000000ffff077224 */ /* 0x004fca00078e0004 */
[----:B------:R2:W-:Y:S01]  /*b060*/  STG.E.U8 desc[UR36][R2.64], R7 ;  /* 0x0000000702007986 */ /* 0x0005e2000c101124 */
[----:B------:R-:W-:Y:S05]  /*b070*/  BRA `(.L_x_6240) ;  /* 0x0000001000807947 */ /* 0x000fea0003800000 */
.L_x_6237:
[----:B------:R-:W-:-:S09]  /*b080*/  UISETP.NE.AND UP0, UPT, UR4, 0x2, UPT ;  /* 0x000000020400788c */ /* 0x000fd2000bf05270 */
[----:B------:R-:W-:Y:S05]  /*b090*/  BRA.U !UP0, `(.L_x_6241) ;  /* 0x0000000108287547 */ /* 0x000fea000b800000 */
[----:B------:R-:W-:-:S09]  /*b0a0*/  UISETP.NE.AND UP0, UPT, UR4, 0x3, UPT ;  /* 0x000000030400788c */ /* 0x000fd2000bf05270 */
[----:B------:R-:W-:Y:S05]  /*b0b0*/  BRA.U !UP0, `(.L_x_6242) ;  /* 0x0000000108147547 */ /* 0x000fea000b800000 */
[----:B------:R-:W-:-:S09]  /*b0c0*/  UISETP.NE.AND UP0, UPT, UR4, 0x4, UPT ;  /* 0x000000040400788c */ /* 0x000fd2000bf05270 */
[----:B------:R-:W-:Y:S05]  /*b0d0*/  BRA.U UP0, `(.L_x_6239) ;  /* 0x0000000d00247547 */ /* 0x000fea000b800000 */
[----:B------:R-:W2:Y:S02]  /*b0e0*/  F2I.S64.F64.TRUNC R4, R4 ;  /* 0x0000000400047311 */ /* 0x000ea4000030d900 */
[----:B--2---:R2:W-:Y:S01]  /*b0f0*/  STG.E.64 desc[UR36][R2.64], R4 ;  /* 0x0000000402007986 */ /* 0x0045e2000c101b24 */
[----:B------:R-:W-:Y:S05]  /*b100*/  BRA `(.L_x_6240) ;  /* 0x00000010005c7947 */ /* 0x000fea0003800000 */
.L_x_6242:
[----:B------:R-:W2:Y:S02]  /*b110*/  F2I.F64.TRUNC R5, R4 ;  /* 0x0000000400057311 */ /* 0x000ea4000030d100 */
[----:B--2---:R2:W-:Y:S01]  /*b120*/  STG.E desc[UR36][R2.64], R5 ;  /* 0x0000000502007986 */ /* 0x0045e2000c101924 */
[----:B------:R-:W-:Y:S05]  /*b130*/  BRA `(.L_x_6240) ;  /* 0x0000001000507947 */ /* 0x000fea0003800000 */
.L_x_6241:
[----:B------:R-:W2:Y:S02]  /*b140*/  F2I.F64.TRUNC R5, R4 ;  /* 0x0000000400057311 */ /* 0x000ea4000030d100 */
[----:B--2---:R4:W-:Y:S01]  /*b150*/  STG.E.U16 desc[UR36][R2.64], R5 ;  /* 0x0000000502007986 */ /* 0x0049e2000c101524 */
[----:B------:R-:W-:Y:S05]  /*b160*/  BRA `(.L_x_6240) ;  /* 0x0000001000447947 */ /* 0x000fea0003800000 */
.L_x_6236:
        /* <DEDUP_REMOVED lines=8> */
[----:B------:R-:W2:-:S15]  /*b1f0*/  F2F.F32.F64 R7, R4 ;  /* 0x0000000400077310 */ /* 0x000e9e0000301000 */
[----:B------:R-:W-:-:S15]  /*b200*/  NOP ;  /* 0x0000000000007918 */ /* 0x000fde0000000000 */
[----:B------:R-:W-:-:S15]  /*b210*/  NOP ;  /* 0x0000000000007918 */ /* 0x000fde0000000000 */
[----:B------:R-:W-:-:S15]  /*b220*/  NOP ;  /* 0x0000000000007918 */ /* 0x000fde0000000000 */
[----:B------:R-:W-:-:S04]  /*b230*/  NOP ;  /* 0x0000000000007918 */ /* 0x000fc80000000000 */
[----:B------:R-:W2:Y:S02]  /*b240*/  DSETP.GEU.AND P0, PT, |R4|, UR4, PT ;  /* 0x0000000404007e2a */ /* 0x000ea4000bf0e200 */
[----:B--2---:R-:W-:-:S05]  /*b250*/  @!P0 FMUL R7, R7, 1.175494350822287508e-38 ;  /* 0x0080000007078820 */ /* 0x004fca0000400000 */
[----:B------:R2:W-:Y:S01]  /*b260*/  STG.E desc[UR36][R2.64], R7 ;  /* 0x0000000702007986 */ /* 0x0005e2000c101924 */
[----:B------:R-:W-:Y:S05]  /*b270*/  BRA `(.L_x_6240) ;  /* 0x0000001000007947 */ /* 0x000fea0003800000 */
.L_x_6244:
        /* <DEDUP_REMOVED lines=9> */
[----:B------:R-:W-:-:S05]  /*b310*/  F2FP.F16.F32.PACK_AB R0, RZ, R0 ;  /* 0x00000000ff00723e */ /* 0x000fca00000000ff */
[----:B------:R2:W-:Y:S01]  /*b320*/  STG.E.U16 desc[UR36][R2.64], R0 ;  /* 0x0000000002007986 */ /* 0x0005e2000c101524 */
[----:B------:R-:W-:Y:S05]  /*b330*/  BRA `(.L_x_6240) ;  /* 0x0000000c00d07947 */ /* 0x000fea0003800000 */
.L_x_6243:
        /* <DEDUP_REMOVED lines=13> */
[----:B------:R-:W2:Y:S01]  /*b410*/  DSETP.GEU.AND P0, PT, |R4|, UR4, PT ;  /* 0x0000000404007e2a */ /* 0x000ea2000bf0e200 */
[----:B------:R-:W-:Y:S02]  /*b420*/  IMAD.MOV.U32 R7, RZ, RZ, RZ ;  /* 0x000000ffff077224 */ /* 0x000fe400078e00ff */
[----:B--2---:R-:W-:-:S05]  /*b430*/  @!P0 FMUL R6, R6, 1.175494350822287508e-38 ;  /* 0x0080000006068820 */ /* 0x004fca0000400000 */
[----:B------:R2:W-:Y:S01]  /*b440*/  STG.E.64 desc[UR36][R2.64], R6 ;  /* 0x0000000602007986 */ /* 0x0005e2000c101b24 */
[----:B------:R-:W-:Y:S05]  /*b450*/  BRA `(.L_x_6240) ;  /* 0x0000000c00887947 */ /* 0x000fea0003800000 */
.L_x_6246:
        /* <DEDUP_REMOVED lines=9> */
[----:B------:R-:W-:-:S04]  /*b4f0*/  F2FP.F16.F32.PACK_AB R5, RZ, R0 ;  /* 0x00000000ff05723e */ /* 0x000fc800000000ff */
[----:B------:R-:W-:-:S05]  /*b500*/  PRMT R5, R5, 0x5410, RZ ;  /* 0x0000541005057816 */ /* 0x000fca00000000ff */
[----:B------:R2:W-:Y:S01]  /*b510*/  STG.E desc[UR36][R2.64], R5 ;  /* 0x0000000502007986 */ /* 0x0005e2000c101924 */
[----:B------:R-:W-:Y:S05]  /*b520*/  BRA `(.L_x_6240) ;  /* 0x0000000c00547947 */ /* 0x000fea0003800000 */
.L_x_6245:
[----:B------:R2:W-:Y:S01]  /*b530*/  STG.E.64 desc[UR36][R2.64], R4 ;  /* 0x0000000402007986 */ /* 0x0005e2000c101b24 */
[----:B------:R-:W-:Y:S05]  /*b540*/  BRA `(.L_x_6240) ;  /* 0x0000000c004c7947 */ /* 0x000fea0003800000 */
.L_x_6235:
        /* <DEDUP_REMOVED lines=10> */
[----:B------:R-:W2:Y:S02]  /*b5f0*/  F2I.U32.F64.TRUNC R5, R4 ;  /* 0x0000000400057311 */ /* 0x000ea4000030d000 */
[----:B--2---:R2:W-:Y:S01]  /*b600*/  STG.E.U16 desc[UR36][R2.64], R5 ;  /* 0x0000000502007986 */ /* 0x0045e2000c101524 */
[----:B------:R-:W-:Y:S05]  /*b610*/  BRA `(.L_x_6240) ;  /* 0x0000000c00187947 */ /* 0x000fea0003800000 */
.L_x_6250:
        /* <DEDUP_REMOVED lines=8> */
[----:B------:R-:W-:Y:S01]  /*b6a0*/  BSSY.RECONVERGENT B0, `(.L_x_6251) ;  /* 0x0000014000007945 */ /* 0x000fe20003800200 */
[----:B--2---:R-:W-:Y:S01]  /*b6b0*/  @!P0 FMUL R7, R7, 1.175494350822287508e-38 ;  /* 0x0080000007078820 */ /* 0x004fe20000400000 */
        /* <DEDUP_REMOVED lines=16> */
.L_x_6253:
[----:B------:R-:W-:-:S04]  /*b7c0*/  SHF.R.U32.HI R5, RZ, 0x18, R7 ;  /* 0x00000018ff057819 */ /* 0x000fc80000011607 */
[----:B------:R-:W-:-:S07]  /*b7d0*/  LOP3.LUT R0, R0, 0x80, R5, 0xf8, !PT ;  /* 0x0000008000007812 */ /* 0x000fce00078ef805 */
.L_x_6252:
[----:B------:R-:W-:Y:S05]  /*b7e0*/  BSYNC.RECONVERGENT B0 ;  /* 0x0000000000007941 */ /* 0x000fea0003800200 */
.L_x_6251:
[----:B------:R2:W-:Y:S01]  /*b7f0*/  STG.E.U8 desc[UR36][R2.64], R0 ;  /* 0x0000000002007986 */ /* 0x0005e2000c101124 */
[----:B------:R-:W-:Y:S05]  /*b800*/  BRA `(.L_x_6240) ;  /* 0x00000008009c7947 */ /* 0x000fea0003800000 */
.L_x_6249:
        /* <DEDUP_REMOVED lines=26> */
.L_x_6256:
[----:B------:R-:W-:-:S04]  /*b9b0*/  SHF.R.U32.HI R5, RZ, 0x18, R7 ;  /* 0x00000018ff057819 */ /* 0x000fc80000011607 */
[----:B------:R-:W-:-:S07]  /*b9c0*/  LOP3.LUT R0, R0, 0x80, R5, 0xf8, !PT ;  /* 0x0000008000007812 */ /* 0x000fce00078ef805 */
.L_x_6255:
[----:B------:R-:W-:Y:S05]  /*b9d0*/  BSYNC.RECONVERGENT B0 ;  /* 0x0000000000007941 */ /* 0x000fea0003800200 */
.L_x_6254:
[----:B------:R2:W-:Y:S01]  /*b9e0*/  STG.E.U8 desc[UR36][R2.64], R0 ;  /* 0x0000000002007986 */ /* 0x0005e2000c101124 */
[----:B------:R-:W-:Y:S05]  /*b9f0*/  BRA `(.L_x_6240) ;  /* 0x0000000800207947 */ /* 0x000fea0003800000 */
.L_x_6248:
        /* <DEDUP_REMOVED lines=14> */
[----:B--2---:R-:W-:Y:S01]  /*bae0*/  @!P0 FMUL R8, R8, 1.175494350822287508e-38 ;  /* 0x0080000008088820 */ /* 0x004fe20000400000 */
[----:B------:R-:W-:-:S04]  /*baf0*/  IMAD.MOV.U32 R5, RZ, RZ, 0xff ;  /* 0x000000ffff057424 */ /* 0x000fc800078e00ff */
        /* <DEDUP_REMOVED lines=14> */
.L_x_6258:
[----:B------:R-:W2:Y:S02]  /*bbe0*/  F2I.U64.F64.TRUNC R4, R4 ;  /* 0x0000000400047311 */ /* 0x000ea4000030d800 */
[----:B--2---:R2:W-:Y:S01]  /*bbf0*/  STG.E.64 desc[UR36][R2.64], R4 ;  /* 0x0000000402007986 */ /* 0x0045e2000c101b24 */
[----:B------:R-:W-:Y:S05]  /*bc00*/  BRA `(.L_x_6240) ;  /* 0x00000004009c7947 */ /* 0x000fea0003800000 */
.L_x_6257:
[----:B------:R-:W2:Y:S02]  /*bc10*/  F2I.U32.F64.TRUNC R5, R4 ;  /* 0x0000000400057311 */ /* 0x000ea4000030d000 */
[----:B--2---:R2:W-:Y:S01]  /*bc20*/  STG.E desc[UR36][R2.64], R5 ;  /* 0x0000000502007986 */ /* 0x0045e2000c101924 */
[----:B------:R-:W-:Y:S05]  /*bc30*/  BRA `(.L_x_6240) ;  /* 0x0000000400907947 */ /* 0x000fea0003800000 */
.L_x_6247:
[----:B------:R-:W-:-:S09]  /*bc40*/  UISETP.GT.AND UP0, UPT, UR4, 0xe, UPT ;  /* 0x0000000e0400788c */ /* 0x000fd2000bf04270 */
[----:B------:R-:W-:Y:S05]  /*bc50*/  BRA.U UP0, `(.L_x_6259) ;  /* 0x00000001002c7547 */ /* 0x000fea000b800000 */
[----:B------:R-:W-:-:S09]  /*bc60*/  UISETP.NE.AND UP0, UPT, UR4, 0xa, UPT ;  /* 0x0000000a0400788c */ /* 0x000fd2000bf05270 */
[----:B------:R-:W-:Y:S05]  /*bc70*/  BRA.U !UP0, `(.L_x_6260) ;  /* 0x0000000108187547 */ /* 0x000fea000b800000 */
[----:B------:R-:W-:-:S09]  /*bc80*/  UISETP.NE.AND UP0, UPT, UR4, 0xb, UPT ;  /* 0x0000000b0400788c */ /* 0x000fd2000bf05270 */
[----:B------:R-:W-:Y:S05]  /*bc90*/  BRA.U UP0, `(.L_x_6239) ;  /* 0x0000000100347547 */ /* 0x000fea000b800000 */
[----:B------:R-:W2:Y:S02]  /*bca0*/  DSETP.NEU.AND P0, PT, R4, RZ, PT ;  /* 0x000000ff0400722a */ /* 0x000ea40003f0d000 */
[----:B--2---:R-:W-:-:S05]  /*bcb0*/  SEL R5, RZ, 0x1, !P0 ;  /* 0x00000001ff057807 */ /* 0x004fca0004000000 */
[----:B------:R2:W-:Y:S01]  /*bcc0*/  STG.E.U8 desc[UR36][R2.64], R5 ;  /* 0x0000000502007986 */ /* 0x0005e2000c101124 */
[----:B------:R-:W-:Y:S05]  /*bcd0*/  BRA `(.L_x_6240) ;  /* 0x0000000400687947 */ /* 0x000fea0003800000 */
.L_x_6260:
[----:B------:R-:W-:-:S05]  /*bce0*/  CS2R R6, SRZ ;  /* 0x0000000000067805 */ /* 0x000fca000001ff00 */
[----:B------:R2:W-:Y:S01]  /*bcf0*/  STG.E.128 desc[UR36][R2.64], R4 ;  /* 0x0000000402007986 */ /* 0x0005e2000c101d24 */
[----:B------:R-:W-:Y:S05]  /*bd00*/  BRA `(.L_x_6240) ;  /* 0x00000004005c7947 */ /* 0x000fea0003800000 */
.L_x_6259:
[----:B------:R-:W-:-:S09]  /*bd10*/  UISETP.NE.AND UP0, UPT, UR4, 0xf, UPT ;  /* 0x0000000f0400788c */ /* 0x000fd2000bf05270 */
[----:B------:R-:W-:Y:S05]  /*bd20*/  BRA.U !UP0, `(.L_x_6261) ;  /* 0x0000000508287547 */ /* 0x000fea000b800000 */
[----:B------:R-:W-:-:S09]  /*bd30*/  UISETP.NE.AND UP0, UPT, UR4, 0x17, UPT ;  /* 0x000000170400788c */ /* 0x000fd2000bf05270 */
[----:B------:R-:W-:Y:S05]  /*bd40*/  BRA.U !UP0, `(.L_x_6262) ;  /* 0x0000000108b07547 */ /* 0x000fea000b800000 */
[----:B------:R-:W-:-:S09]  /*bd50*/  UISETP.NE.AND UP0, UPT, UR4, 0x18, UPT ;  /* 0x000000180400788c */ /* 0x000fd2000bf05270 */
[----:B------:R-:W-:Y:S05]  /*bd60*/  BRA.U !UP0, `(.L_x_6263) ;  /* 0x0000000108447547 */ /* 0x000fea000b800000 */
.L_x_6239:
[----:B------:R-:W-:Y:S01]  /*bd70*/  MOV R0, 0x0 ;  /* 0x0000000000007802 */ /* 0x000fe20000000f00 */
[----:B------:R-:W2:Y:S01]  /*bd80*/  LDCU.64 UR4, c[0x4][0x128] ;  /* 0x01002500ff0477ac */ /* 0x000ea20008000a00 */
[----:B-1----:R-:W-:Y:S02]  /*bd90*/  HFMA2 R12, -RZ, RZ, 0, 5.9604644775390625e-08 ;  /* 0x00000001ff0c7431 */ /* 0x002fe400000001ff */
[----:B------:R-:W-:Y:S01]  /*bda0*/  IMAD.MOV.U32 R8, RZ, RZ, 0x65 ;  /* 0x00000065ff087424 */ /* 0x000fe200078e00ff */
[----:B------:R1:W3:Y:S01]  /*bdb0*/  LDC.64 R2, c[0x4][R0] ;  /* 0x0100000000027b82 */ /* 0x0002e20000000a00 */
[----:B------:R-:W4:Y:S01]  /*bdc0*/  LDCU.64 UR6, c[0x4][0x130] ;  /* 0x01002600ff0677ac */ /* 0x000f220008000a00 */
[----:B------:R-:W-:Y:S01]  /*bdd0*/  IMAD.MOV.U32 R13, RZ, RZ, RZ ;  /* 0x000000ffff0d7224 */ /* 0x000fe200078e00ff */
[----:B------:R-:W0:Y:S01]  /*bde0*/  LDCU.64 UR8, c[0x4][0x10] ;  /* 0x01000200ff0877ac */ /* 0x000e220008000a00 */
[----:B--2---:R-:W-:Y:S01]  /*bdf0*/  IMAD.U32 R4, RZ, RZ, UR4 ;  /* 0x00000004ff047e24 */ /* 0x004fe2000f8e00ff */
[----:B------:R-:W-:Y:S01]  /*be00*/  MOV R5, UR5 ;  /* 0x0000000500057c02 */ /* 0x000fe20008000f00 */
[----:B----4-:R-:W-:-:S02]  /*be10*/  IMAD.U32 R6, RZ, RZ, UR6 ;  /* 0x00000006ff067e24 */ /* 0x010fc4000f8e00ff */
[----:B------:R-:W-:Y:S01]  /*be20*/  IMAD.U32 R7, RZ, RZ, UR7 ;  /* 0x00000007ff077e24 */ /* 0x000fe2000f8e00ff */
[----:B0-----:R-:W-:Y:S01]  /*be30*/  MOV R10, UR8 ;  /* 0x00000008000a7c02 */ /* 0x001fe20008000f00 */
[----:B-1----:R-:W-:-:S07]  /*be40*/  IMAD.U32 R11, RZ, RZ, UR9 ;  /* 0x00000009ff0b7e24 */ /* 0x002fce000f8e00ff */
[----:B------:R-:W-:-:S07]  /*be50*/  LEPC R20, `(.L_x_6264) ;  /* 0x000000001014794e */ /* 0x000fce0000000000 */
[----:B---3--:R-:W-:Y:S05]  /*be60*/  CALL.ABS.NOINC R2 ;  /* 0x0000000002007343 */ /* 0x008fea0003c00000 */
.L_x_6264:
[----:B------:R-:W-:Y:S05]  /*be70*/  BRA `(.L_x_6240) ;  /* 0x0000000400007947 */ /* 0x000fea0003800000 */
.L_x_6263:
        /* <DEDUP_REMOVED lines=21> */
.L_x_6266:
[----:B------:R-:W-:Y:S05]  /*bfd0*/  BSYNC.RECONVERGENT B0 ;  /* 0x0000000000007941 */ /* 0x000fea0003800200 */
.L_x_6265:
[----:B------:R-:W-:-:S05]  /*bfe0*/  LOP3.LUT R7, R0, 0x80, R7, 0xf8, !PT ;  /* 0x0000008000077812 */ /* 0x000fca00078ef807 */
[----:B------:R2:W-:Y:S01]  /*bff0*/  STG.E.U8 desc[UR36][R2.64], R7 ;  /* 0x0000000702007986 */ /* 0x0005e2000c101124 */
[----:B------:R-:W-:Y:S05]  /*c000*/  BRA `(.L_x_6240) ;  /* 0x00000000009c7947 */ /* 0x000fea0003800000 */
.L_x_6262:
        /* <DEDUP_REMOVED lines=9> */
[----:B--2---:R-:W-:-:S05]  /*c0a0*/  @!P0 FMUL R7, R7, 1.175494350822287508e-38 ;  /* 0x0080000007078820 */ /* 0x004fca0000400000 */
        /* <DEDUP_REMOVED lines=10> */
.L_x_6268:
[----:B------:R-:W-:Y:S02]  /*c150*/  ISETP.GT.U32.AND P0, PT, R6, 0x7f800000, PT ;  /* 0x7f8000000600780c */ /* 0x000fe40003f04070 */
[----:B------:R-:W-:-:S04]  /*c160*/  MOV R0, 0x7f ;  /* 0x0000007f00007802 */ /* 0x000fc80000000f00 */
[----:B------:R-:W-:-:S07]  /*c170*/  SEL R0, R0, 0x7c, P0 ;  /* 0x0000007c00007807 */ /* 0x000fce0000000000 */
.L_x_6269:
[----:B------:R-:W-:Y:S05]  /*c180*/  BSYNC.RECONVERGENT B0 ;  /* 0x0000000000007941 */ /* 0x000fea0003800200 */
.L_x_6267:
[----:B------:R-:W-:-:S04]  /*c190*/  SHF.R.U32.HI R5, RZ, 0x18, R7 ;  /* 0x00000018ff057819 */ /* 0x000fc80000011607 */
[----:B------:R-:W-:-:S05]  /*c1a0*/  LOP3.LUT R5, R0, 0x80, R5, 0xf8, !PT ;  /* 0x0000008000057812 */ /* 0x000fca00078ef805 */
[----:B------:R2:W-:Y:S01]  /*c1b0*/  STG.E.U8 desc[UR36][R2.64], R5 ;  /* 0x0000000502007986 */ /* 0x0005e2000c101124 */
[----:B------:R-:W-:Y:S05]  /*c1c0*/  BRA `(.L_x_6240) ;  /* 0x00000000002c7947 */ /* 0x000fea0003800000 */
.L_x_6261:
        /* <DEDUP_REMOVED lines=9> */
[----:B------:R-:W-:-:S05]  /*c260*/  F2FP.BF16.F32.PACK_AB R0, RZ, R0 ;  /* 0x00000000ff00723e */ /* 0x000fca00000010ff */
[----:B------:R2:W-:Y:S02]  /*c270*/  STG.E.U16 desc[UR36][R2.64], R0 ;  /* 0x0000000002007986 */ /* 0x0005e4000c101524 */
.L_x_6240:
[----:B------:R-:W-:-:S07]  /*c280*/  VIADD R17, R17, 0x80 ;  /* 0x0000008011117836 */ /* 0x000fce0000000000 */
.L_x_6195:
[----:B------:R-:W-:Y:S05]  /*c290*/  BSYNC.RECONVERGENT B6 ;  /* 0x0000000000067941 */ /* 0x000fea0003800200 */
.L_x_6194:
[----:B------:R-:W5:Y:S01]  /*c2a0*/  LDCU UR4, c[0x0][0x380] ;  /* 0x00007000ff0477ac */ /* 0x000f620008000800 */
[----:B------:R-:W-:Y:S01]  /*c2b0*/  BSSY.RECONVERGENT B6, `(.L_x_6270) ;  /* 0x000060d000067945 */ /* 0x000fe20003800200 */
[----:B-----5:R-:W-:-:S13]  /*c2c0*/  ISETP.GE.AND P0, PT, R17, UR4, PT ;  /* 0x0000000411007c0c */ /* 0x020fda000bf06270 */
[----:B------:R-:W-:Y:S05]  /*c2d0*/  @P0 BRA `(.L_x_6271) ;  /* 0x0000006000280947 */ /* 0x000fea0003800000 */
[----:B------:R-:W5:Y:S01]  /*c2e0*/  LDCU UR4, c[0x0][0x388] ;  /* 0x00007100ff0477ac */ /* 0x000f620008000800 */
[----:B-123--:R-:W-:Y:S01]  /*c2f0*/  IMAD.MOV.U32 R0, RZ, RZ, RZ ;  /* 0x000000ffff007224 */ /* 0x00efe200078e00ff */
[----:B----4-:R-:W-:Y:S01]  /*c300*/  MOV R2, RZ ;  /* 0x000000ff00027202 */ /* 0x010fe20000000f00 */
        /* <DEDUP_REMOVED lines=15> */
[----:B------:R-:W-:Y:S01]  /*c400*/  HFMA2 R4, -RZ, RZ, 0, 0 ;  /* 0x00000000ff047431 */ /* 0x000fe200000001ff */
        /* <DEDUP_REMOVED lines=284> */
.L_x_6272:
        /* <DEDUP_REMOVED lines=18> */
.L_x_6277:
[----:B------:R-:W2:Y:S02]  /*d6f0*/  LDG.E.U8 R4, desc[UR36][R4.64] ;  /* 0x0000002404047981 */ /* 0x000ea4000c1e1100 */
[----:B--2---:R1:W2:Y:S02]  /*d700*/  I2F.F64.U16 R26, R4 ;  /* 0x00000004001a7312 */ /* 0x0042a40000101800 */
[----:B-12---:R-:W-:Y:S05]  /*d710*/  BRA `(.L_x_6279) ;  /* 0x0000000c00647947 */ /* 0x006fea0003800000 */
.L_x_6276:
        /* <DEDUP_REMOVED lines=9> */
.L_x_6281:
[----:B------:R-:W2:Y:S02]  /*d7b0*/  LDG.E R4, desc[UR36][R4.64] ;  /* 0x0000002404047981 */ /* 0x000ea4000c1e1900 */
[----:B--2---:R1:W2:Y:S02]  /*d7c0*/  I2F.F64 R26, R4 ;  /* 0x00000004001a7312 */ /* 0x0042a40000201c00 */
[----:B-12---:R-:W-:Y:S05]  /*d7d0*/  BRA `(.L_x_6279) ;  /* 0x0000000c00347947 */ /* 0x006fea0003800000 */
.L_x_6280:
[----:B------:R-:W2:Y:S02]  /*d7e0*/  LDG.E.U16 R4, desc[UR36][R4.64] ;  /* 0x0000002404047981 */ /* 0x000ea4000c1e1500 */
[----:B--2---:R1:W2:Y:S02]  /*d7f0*/  I2F.F64.S16 R26, R4 ;  /* 0x00000004001a7312 */ /* 0x0042a40000101c00 */
[----:B-12---:R-:W-:Y:S05]  /*d800*/  BRA `(.L_x_6279) ;  /* 0x0000000c00287947 */ /* 0x006fea0003800000 */
.L_x_6275:
        /* <DEDUP_REMOVED lines=10> */
.L_x_6283:
[----:B------:R-:W2:Y:S02]  /*d8b0*/  LDG.E.U16 R0, desc[UR36][R4.64] ;  /* 0x0000002404007981 */ /* 0x000ea4000c1e1500 */
[----:B--2---:R-:W-:-:S05]  /*d8c0*/  HADD2.F32 R0, -RZ, R0.H0_H0 ;  /* 0x20000000ff007230 */ /* 0x004fca0000004100 */
[----:B------:R-:W-:-:S04]  /*d8d0*/  FMUL.FTZ R0, R0, 1 ;  /* 0x3f80000000007820 */ /* 0x000fc80000410000 */
[----:B------:R1:W2:Y:S02]  /*d8e0*/  F2F.F64.F32 R26, R0 ;  /* 0x00000000001a7310 */ /* 0x0002a40000201800 */
[----:B-12---:R-:W-:Y:S05]  /*d8f0*/  BRA `(.L_x_6279) ;  /* 0x0000000800ec7947 */ /* 0x006fea0003800000 */
.L_x_6282:
        /* <DEDUP_REMOVED lines=8> */
[----:B------:R-:W2:Y:S02]  /*d980*/  F2F.F64.F32 R26, R26 ;  /* 0x0000001a001a7310 */ /* 0x000ea40000201800 */
[----:B--2---:R-:W-:Y:S05]  /*d990*/  BRA `(.L_x_6279) ;  /* 0x0000000800c47947 */ /* 0x004fea0003800000 */
.L_x_6285:
[----:B------:R-:W2:Y:S02]  /*d9a0*/  LDG.E.U16 R4, desc[UR36][R4.64] ;  /* 0x0000002404047981 */ /* 0x000ea4000c1e1500 */
[----:B--2---:R-:W-:-:S05]  /*d9b0*/  HADD2.F32 R0, -RZ, R4.H0_H0 ;  /* 0x20000004ff007230 */ /* 0x004fca0000004100 */
[----:B------:R-:W-:-:S04]  /*d9c0*/  FMUL.FTZ R0, R0, 1 ;  /* 0x3f80000000007820 */ /* 0x000fc80000410000 */
[----:B------:R2:W3:Y:S02]  /*d9d0*/  F2F.F64.F32 R26, R0 ;  /* 0x00000000001a7310 */ /* 0x0004e40000201800 */
[----:B--23--:R-:W-:Y:S05]  /*d9e0*/  BRA `(.L_x_6279) ;  /* 0x0000000800b07947 */ /* 0x00cfea0003800000 */
.L_x_6284:
[----:B------:R1:W5:Y:S01]  /*d9f0*/  LDG.E.64 R26, desc[UR36][R4.64] ;  /* 0x00000024041a7981 */ /* 0x000362000c1e1b00 */
[----:B------:R-:W-:Y:S05]  /*da00*/  BRA `(.L_x_6279) ;  /* 0x0000000800a87947 */ /* 0x000fea0003800000 */
.L_x_6274:
        /* <DEDUP_REMOVED lines=13> */
.L_x_6288:
[----:B------:R2:W5:Y:S01]  /*dae0*/  LDG.E.64 R26, desc[UR36][R4.64] ;  /* 0x00000024041a7981 */ /* 0x000562000c1e1b00 */
[----:B------:R-:W-:Y:S05]  /*daf0*/  BRA `(.L_x_6279) ;  /* 0x00000008006c7947 */ /* 0x000fea0003800000 */
.L_x_6287:
[----:B------:R-:W-:-:S09]  /*db00*/  UISETP.NE.AND UP0, UPT, UR4, 0xf, UPT ;  /* 0x0000000f0400788c */ /* 0x000fd2000bf05270 */
[----:B------:R-:W-:Y:S05]  /*db10*/  BRA.U !UP0, `(.L_x_6289) ;  /* 0x0000000108a07547 */ /* 0x000fea000b800000 */
[----:B------:R-:W-:-:S09]  /*db20*/  UISETP.NE.AND UP0, UPT, UR4, 0x17, UPT ;  /* 0x000000170400788c */ /* 0x000fd2000bf05270 */
[----:B------:R-:W-:Y:S05]  /*db30*/  BRA.U !UP0, `(.L_x_6290) ;  /* 0x00000001085c7547 */ /* 0x000fea000b800000 */
[----:B------:R-:W-:-:S09]  /*db40*/  UISETP.NE.AND UP0, UPT, UR4, 0x18, UPT ;  /* 0x000000180400788c */ /* 0x000fd2000bf05270 */
[----:B------:R-:W-:Y:S05]  /*db50*/  BRA.U UP0, `(.L_x_6278) ;  /* 0x0000000500f87547 */ /* 0x000fea000b800000 */
[----:B------:R-:W2:Y:S01]  /*db60*/  LDG.E.U8 R0, desc[UR36][R4.64] ;  /* 0x0000002404007981 */ /* 0x000ea2000c1e1100 */
[----:B------:R-:W-:Y:S02]  /*db70*/  HFMA2 R7, -RZ, RZ, 0, 1.847743988037109375e-06 ;  /* 0x0000001fff077431 */ /* 0x000fe400000001ff */
        /* <DEDUP_REMOVED lines=19> */
.L_x_6290:
        /* <DEDUP_REMOVED lines=13> */
[----:B------:R2:W3:Y:S02]  /*dd80*/  F2F.F64.F32 R26, R0 ;  /* 0x00000000001a7310 */ /* 0x0004e40000201800 */
[----:B--23--:R-:W-:Y:S05]  /*dd90*/  BRA `(.L_x_6279) ;  /* 0x0000000400c47947 */ /* 0x00cfea0003800000 */
.L_x_6289:
[----:B------:R-:W2:Y:S02]  /*dda0*/  LDG.E.U16 R0, desc[UR36][R4.64] ;  /* 0x0000002404007981 */ /* 0x000ea4000c1e1500 */
[----:B--2---:R-:W-:-:S05]  /*ddb0*/  SHF.L.U32 R0, R0, 0x10, RZ ;  /* 0x0000001000007819 */ /* 0x004fca00000006ff */
[----:B------:R-:W-:-:S04]  /*ddc0*/  FMUL.FTZ R0, R0, 1 ;  /* 0x3f80000000007820 */ /* 0x000fc80000410000 */
[----:B------:R2:W3:Y:S02]  /*ddd0*/  F2F.F64.F32 R26, R0 ;  /* 0x00000000001a7310 */ /* 0x0004e40000201800 */
[----:B--23--:R-:W-:Y:S05]  /*dde0*/  BRA `(.L_x_6279) ;  /* 0x0000000400b07947 */ /* 0x00cfea0003800000 */
.L_x_6286:
        /* <DEDUP_REMOVED lines=10> */
[----:B-12---:R-:W-:Y:S05]  /*de90*/  BRA `(.L_x_6279) ;  /* 0x0000000400847947 */ /* 0x006fea0003800000 */
.L_x_6293:
        /* <DEDUP_REMOVED lines=21> */
.L_x_6295:
[----:B------:R-:W-:Y:S05]  /*dff0*/  BSYNC.RECONVERGENT B0 ;  /* 0x0000000000007941 */ /* 0x000fea0003800200 */
.L_x_6294:
[----:B------:R-:W-:Y:S01]  /*e000*/  IMAD.SHL.U32 R0, R0, 0x100000, RZ ;  /* 0x0010000000007824 */ /* 0x000fe200078e00ff */
[----:B------:R-:W-:-:S04]  /*e010*/  LEA R3, R3, 0x3b800000, 0x17 ;  /* 0x3b80000003037811 */ /* 0x000fc800078eb8ff */
[----:B------:R-:W-:-:S05]  /*e020*/  LOP3.LUT R0, R3, R0, R7, 0xfe, !PT ;  /* 0x0000000003007212 */ /* 0x000fca00078efe07 */
[----:B------:R-:W-:-:S04]  /*e030*/  FMUL.FTZ R0, R0, 1 ;  /* 0x3f80000000007820 */ /* 0x000fc80000410000 */
[----:B------:R1:W2:Y:S02]  /*e040*/  F2F.F64.F32 R26, R0 ;  /* 0x00000000001a7310 */ /* 0x0002a40000201800 */
[----:B-12---:R-:W-:Y:S05]  /*e050*/  BRA `(.L_x_6279) ;  /* 0x0000000400147947 */ /* 0x006fea0003800000 */
.L_x_6292:
        /* <DEDUP_REMOVED lines=21> */
.L_x_6297:
[----:B------:R-:W-:Y:S05]  /*e1b0*/  BSYNC.RECONVERGENT B0 ;  /* 0x0000000000007941 */ /* 0x000fea0003800200 */
.L_x_6296:
[----:B------:R-:W-:Y:S01]  /*e1c0*/  IMAD.SHL.U32 R0, R0, 0x200000, RZ ;  /* 0x0020000000007824 */ /* 0x000fe200078e00ff */
[----:B------:R-:W-:-:S04]  /*e1d0*/  LEA R3, R3, 0x37800000, 0x17 ;  /* 0x3780000003037811 */ /* 0x000fc800078eb8ff */
[----:B------:R-:W-:-:S05]  /*e1e0*/  LOP3.LUT R0, R3, R0, R7, 0xfe, !PT ;  /* 0x0000000003007212 */ /* 0x000fca00078efe07 */
[----:B------:R-:W-:-:S04]  /*e1f0*/  FMUL.FTZ R0, R0, 1 ;  /* 0x3f80000000007820 */ /* 0x000fc80000410000 */
[----:B------:R1:W2:Y:S02]  /*e200*/  F2F.F64.F32 R26, R0 ;  /* 0x00000000001a7310 */ /* 0x0002a40000201800 */
[----:B-12---:R-:W-:Y:S05]  /*e210*/  BRA `(.L_x_6279) ;  /* 0x0000000000a47947 */ /* 0x006fea0003800000 */
.L_x_6291:
        /* <DEDUP_REMOVED lines=16> */
[----:B------:R3:W4:Y:S02]  /*e320*/  @P0 F2F.F64.F32 R26, R0 ;  /* 0x00000000001a0310 */ /* 0x0007240000201800 */
[----:B---34-:R-:W-:Y:S05]  /*e330*/  BRA `(.L_x_6279) ;  /* 0x00000000005c7947 */ /* 0x018fea0003800000 */
.L_x_6278:
        /* <DEDUP_REMOVED lines=16> */
.L_x_6300:
[----:B------:R-:W-:Y:S01]  /*e440*/  CS2R R26, SRZ ;  /* 0x00000000001a7805 */ /* 0x000fe2000001ff00 */
[----:B------:R-:W-:Y:S06]  /*e450*/  BRA `(.L_x_6279) ;  /* 0x0000000000147947 */ /* 0x000fec0003800000 */
.L_x_6299:
[----:B------:R-:W2:Y:S02]  /*e460*/  LDG.E.64 R26, desc[UR36][R4.64] ;  /* 0x00000024041a7981 */ /* 0x000ea4000c1e1b00 */
[----:B--2---:R-:W3:Y:S02]  /*e470*/  I2F.F64.U64 R26, R26 ;  /* 0x0000001a001a7312 */ /* 0x004ee40000301800 */
[----:B---3--:R-:W-:Y:S05]  /*e480*/  BRA `(.L_x_6279) ;  /* 0x0000000000087947 */ /* 0x008fea0003800000 */
.L_x_6298:
[----:B------:R-:W2:Y:S02]  /*e490*/  LDG.E R4, desc[UR36][R4.64] ;  /* 0x0000002404047981 */ /* 0x000ea4000c1e1900 */
[----:B--2---:R3:W4:Y:S02]  /*e4a0*/  I2F.F64.U32 R26, R4 ;  /* 0x00000004001a7312 */ /* 0x0047240000201800 */
.L_x_6279:
[----:B------:R-:W-:Y:S05]  /*e4b0*/  BSYNC.RECONVERGENT B7 ;  /* 0x0000000000077941 */ /* 0x000fea0003800200 */
.L_x_6273:
[----:B------:R-:W-:Y:S01]  /*e4c0*/  IMAD.MOV.U32 R6, RZ, RZ, 0x652b82fe ;  /* 0x652b82feff067424 */ /* 0x000fe200078e00ff */
[----:B-123--:R-:W-:Y:S01]  /*e4d0*/  MOV R4, 0xfefa39ef ;  /* 0xfefa39ef00047802 */ /* 0x00efe20000000f00 */
[----:B------:R-:W-:Y:S01]  /*e4e0*/  IMAD.MOV.U32 R7, RZ, RZ, 0x3ff71547 ;  /* 0x3ff71547ff077424 */ /* 0x000fe200078e00ff */
[----:B------:R-:W-:Y:S01]  /*e4f0*/  UMOV UR4, 0x3b39803f ;  /* 0x3b39803f00047882 */ /* 0x000fe20000000000 */
[----:B------:R-:W-:Y:S01]  /*e500*/  IMAD.MOV.U32 R5, RZ, RZ, 0x3fe62e42 ;  /* 0x3fe62e42ff057424 */ /* 0x000fe200078e00ff */
[----:B------:R-:W-:Y:S01]  /*e510*/  UMOV UR5, 0x3c7abc9e ;  /* 0x3c7abc9e00057882 */ /* 0x000fe20000000000 */
[----:B----45:R-:W-:Y:S01]  /*e520*/  FSETP.GEU.FTZ.AND P0, PT, |R27|, 4.1917929649353027344, PT ;  /* 0x4086232b1b00780b */ /* 0x030fe20003f1e200 */
[----:B------:R-:W-:Y:S01]  /*e530*/  BSSY.RECONVERGENT B0, `(.L_x_6301) ;  /* 0x0000070000007945 */ /* 0x000fe20003800200 */
[----:B------:R-:W1:-:S15]  /*e540*/  DFMA R6, R26, R6, 6.75539944105574400000e+15 ;  /* 0x433800001a06742b */ /* 0x000e5e0000000006 */
[----:B------:R-:W-:-:S15]  /*e550*/  NOP ;  /* 0x0000000000007918 */ /* 0x000fde0000000000 */
[----:B------:R-:W-:-:S15]  /*e560*/  NOP ;  /* 0x0000000000007918 */ /* 0x000fde0000000000 */
[----:B------:R-:W-:-:S15]  /*e570*/  NOP ;  /* 0x0000000000007918 */ /* 0x000fde0000000000 */
[----:B------:R-:W-:-:S04]  /*e580*/  NOP ;  /* 0x0000000000007918 */ /* 0x000fc80000000000 */
[----:B-1----:R-:W0:-:S15]  /*e590*/  DADD R8, R6, -6.75539944105574400000e+15 ;  /* 0xc338000006087429 */ /* 0x002e1e0000000000 */
        /* <DEDUP_REMOVED lines=12> */
[----:B------:R-:W-:Y:S01]  /*e660*/  MOV R9, 0x3e928af3 ;  /* 0x3e928af300097802 */ /* 0x000fe20000000f00 */
[----:B------:R-:W-:-:S15]  /*e670*/  UMOV UR5, 0x3e5ade15 ;  /* 0x3e5ade1500057882 */ /* 0x000fde0000000000 */
        /* <DEDUP_REMOVED lines=84> */
[----:B------:R-:W0:Y:S02]  /*ebc0*/  DADD R10, R26, +INF ;  /* 0x7ff000001a0a7429 */ /* 0x000e240000000000 */
[----:B0-----:R-:W-:Y:S02]  /*ebd0*/  FSEL R24, R10, RZ, P1 ;  /* 0x000000ff0a187208 */ /* 0x001fe40000800000 */
[----:B------:R-:W-:-:S15]  /*ebe0*/  FSEL R25, R11, RZ, P1 ;  /* 0x000000ff0b197208 */ /* 0x000fde0000800000 */
[----:B------:R-:W-:-:S15]  /*ebf0*/  NOP ;  /* 0x0000000000007918 */ /* 0x000fde0000000000 */
[----:B------:R-:W-:-:S15]  /*ec00*/  NOP ;  /* 0x0000000000007918 */ /* 0x000fde0000000000 */
[----:B------:R-:W-:-:S15]  /*ec10*/  NOP ;  /* 0x0000000000007918 */ /* 0x000fde0000000000 */
[----:B------:R0:W1:Y:S02]  /*ec20*/  @!P0 DMUL R24, R6, R8 ;  /* 0x0000000806188228 */ /* 0x0000640000000000 */
.L_x_6302:
[----:B------:R-:W-:Y:S05]  /*ec30*/  BSYNC.RECONVERGENT B0 ;  /* 0x0000000000007941 */ /* 0x000fea0003800200 */
.L_x_6301:
[C---:B-1----:R-:W-:Y:S01]  /*ec40*/  FSETP.GEU.FTZ.AND P1, PT, R25.reuse, 1.7916666269302368164, PT ;  /* 0x3fe555551900780b */ /* 0x042fe20003f3e000 */
[----:B------:R-:W-:Y:S01]  /*ec50*/  BSSY.RECONVERGENT B0, `(.L_x_6303) ;  /* 0x0000147000007945 */ /* 0x000fe20003800200 */
[----:B------:R-:W-:-:S13]  /*ec60*/  FSETP.GT.FTZ.AND P0, PT, R25, -1.6999999284744262695, PT ;  /* 0xbfd999991900780b */ /* 0x000fda0003f14000 */
[----:B------:R-:W-:Y:S05]  /*ec70*/  @P0 BRA !P1, `(.L_x_6304) ;  /* 0x0000000c00040947 */ /* 0x000fea0004800000 */
        /* <DEDUP_REMOVED lines=193> */
.L_x_6304:
        /* <DEDUP_REMOVED lines=53> */
.L_x_6307:
[----:B------:R-:W-:Y:S05]  /*fbe0*/  BSYNC.RECONVERGENT B1 ;  /* 0x0000000000017941 */ /* 0x000fea0003800200 */
.L_x_6306:
        /* <DEDUP_REMOVED lines=77> */
.L_x_6305:
[----:B------:R-:W-:Y:S05]  /*100c0*/  BSYNC.RECONVERGENT B0 ;  /* 0x0000000000007941 */ /* 0x000fea0003800200 */
.L_x_6303:
        /* <DEDUP_REMOVED lines=160> */
.L_x_6309:
        /* <DEDUP_REMOVED lines=83> */
.L_x_6310:
[----:B------:R-:W-:Y:S05]  /*11000*/  BSYNC.RECONVERGENT B0 ;  /* 0x0000000000007941 */ /* 0x000fea0003800200 */
.L_x_6308:
        /* <DEDUP_REMOVED lines=18> */
.L_x_6314:
[----:B------:R-:W2:Y:S02]  /*11130*/  F2I.S64.F64.TRUNC R4, R4 ;  /* 0x0000000400047311 */ /* 0x000ea4000030d900 */
[----:B--2---:R-:W-:-:S05]  /*11140*/  IMAD.MOV.U32 R7, RZ, RZ, R4 ;  /* 0x000000ffff077224 */ /* 0x004fca00078e0004 */
[----:B------:R2:W-:Y:S01]  /*11150*/  STG.E.U8 desc[UR36][R2.64], R7 ;  /* 0x0000000702007986 */ /* 0x0005e2000c101124 */
[----:B------:R-:W-:Y:S05]  /*11160*/  BRA `(.L_x_6316) ;  /* 0x0000001000807947 */ /* 0x000fea0003800000 */
.L_x_6313:
        /* <DEDUP_REMOVED lines=9> */
.L_x_6318:
[----:B------:R-:W2:Y:S02]  /*11200*/  F2I.F64.TRUNC R5, R4 ;  /* 0x0000000400057311 */ /* 0x000ea4000030d100 */
[----:B--2---:R2:W-:Y:S01]  /*11210*/  STG.E desc[UR36][R2.64], R5 ;  /* 0x0000000502007986 */ /* 0x0045e2000c101924 */
[----:B------:R-:W-:Y:S05]  /*11220*/  BRA `(.L_x_6316) ;  /* 0x0000001000507947 */ /* 0x000fea0003800000 */
.L_x_6317:
[----:B------:R-:W2:Y:S02]  /*11230*/  F2I.F64.TRUNC R5, R4 ;  /* 0x0000000400057311 */ /* 0x000ea4000030d100 */
[----:B--2---:R2:W-:Y:S01]  /*11240*/  STG.E.U16 desc[UR36][R2.64], R5 ;  /* 0x0000000502007986 */ /* 0x0045e2000c101524 */
[----:B------:R-:W-:Y:S05]  /*11250*/  BRA `(.L_x_6316) ;  /* 0x0000001000447947 */ /* 0x000fea0003800000 */
.L_x_6312:
        /* <DEDUP_REMOVED lines=17> */
.L_x_6320:
        /* <DEDUP_REMOVED lines=12> */
.L_x_6319:
        /* <DEDUP_REMOVED lines=18> */
.L_x_6322:
        /* <DEDUP_REMOVED lines=13> */
.L_x_6321:
[----:B------:R2:W-:Y:S01]  /*11620*/  STG.E.64 desc[UR36][R2.64], R4 ;  /* 0x0000000402007986 */ /* 0x0005e2000c101b24 */
[----:B------:R-:W-:Y:S05]  /*11630*/  BRA `(.L_x_6316) ;  /* 0x0000000c004c7947 */ /* 0x000fea0003800000 */
.L_x_6311:
        /* <DEDUP_REMOVED lines=13> */
.L_x_6326:
        /* <DEDUP_REMOVED lines=26> */
.L_x_6329:
[----:B------:R-:W-:-:S04]  /*118b0*/  SHF.R.U32.HI R5, RZ, 0x18, R7 ;  /* 0x00000018ff057819 */ /* 0x000fc80000011607 */
[----:B------:R-:W-:-:S07]  /*118c0*/  LOP3.LUT R0, R0, 0x80, R5, 0xf8, !PT ;  /* 0x0000008000007812 */ /* 0x000fce00078ef805 */
.L_x_6328:
[----:B------:R-:W-:Y:S05]  /*118d0*/  BSYNC.RECONVERGENT B0 ;  /* 0x0000000000007941 */ /* 0x000fea0003800200 */
.L_x_6327:
[----:B------:R2:W-:Y:S01]  /*118e0*/  STG.E.U8 desc[UR36][R2.64], R0 ;  /* 0x0000000002007986 */ /* 0x0005e2000c101124 */
[----:B------:R-:W-:Y:S05]  /*118f0*/  BRA `(.L_x_6316) ;  /* 0x00000008009c7947 */ /* 0x000fea0003800000 */
.L_x_6325:
        /* <DEDUP_REMOVED lines=26> */
.L_x_6332:
[----:B------:R-:W-:-:S04]  /*11aa0*/  SHF.R.U32.HI R5, RZ, 0x18, R7 ;  /* 0x00000018ff057819 */ /* 0x000fc80000011607 */
[----:B------:R-:W-:-:S07]  /*11ab0*/  LOP3.LUT R0, R0, 0x80, R5, 0xf8, !PT ;  /* 0x0000008000007812 */ /* 0x000fce00078ef805 */
.L_x_6331:
[----:B------:R-:W-:Y:S05]  /*11ac0*/  BSYNC.RECONVERGENT B0 ;  /* 0x0000000000007941 */ /* 0x000fea0003800200 */
.L_x_6330:
[----:B------:R2:W-:Y:S01]  /*11ad0*/  STG.E.U8 desc[UR36][R2.64], R0 ;  /* 0x0000000002007986 */ /* 0x0005e2000c101124 */
[----:B------:R-:W-:Y:S05]  /*11ae0*/  BRA `(.L_x_6316) ;  /* 0x0000000800207947 */ /* 0x000fea0003800000 */
.L_x_6324:
        /* <DEDUP_REMOVED lines=30> */
.L_x_6334:
[----:B------:R-:W2:Y:S02]  /*11cd0*/  F2I.U64.F64.TRUNC R4, R4 ;  /* 0x0000000400047311 */ /* 0x000ea4000030d800 */
[----:B--2---:R2:W-:Y:S01]  /*11ce0*/  STG.E.64 desc[UR36][R2.64], R4 ;  /* 0x0000000402007986 */ /* 0x0045e2000c101b24 */
[----:B------:R-:W-:Y:S05]  /*11cf0*/  BRA `(.L_x_6316) ;  /* 0x00000004009c7947 */ /* 0x000fea0003800000 */
.L_x_6333:
[----:B------:R-:W2:Y:S02]  /*11d00*/  F2I.U32.F64.TRUNC R5, R4 ;  /* 0x0000000400057311 */ /* 0x000ea4000030d000 */
[----:B--2---:R2:W-:Y:S01]  /*11d10*/  STG.E desc[UR36][R2.64], R5 ;  /* 0x0000000502007986 */ /* 0x0045e2000c101924 */
[----:B------:R-:W-:Y:S05]  /*11d20*/  BRA `(.L_x_6316) ;  /* 0x0000000400907947 */ /* 0x000fea0003800000 */
.L_x_6323:
        /* <DEDUP_REMOVED lines=10> */
.L_x_6336:
[----:B------:R-:W-:-:S05]  /*11dd0*/  CS2R R6, SRZ ;  /* 0x0000000000067805 */ /* 0x000fca000001ff00 */
[----:B------:R3:W-:Y:S01]  /*11de0*/  STG.E.128 desc[UR36][R2.64], R4 ;  /* 0x0000000402007986 */ /* 0x0007e2000c101d24 */
[----:B------:R-:W-:Y:S05]  /*11df0*/  BRA `(.L_x_6316) ;  /* 0x00000004005c7947 */ /* 0x000fea0003800000 */
.L_x_6335:
[----:B------:R-:W-:-:S09]  /*11e00*/  UISETP.NE.AND UP0, UPT, UR4, 0xf, UPT ;  /* 0x0000000f0400788c */ /* 0x000fd2000bf05270 */
[----:B------:R-:W-:Y:S05]  /*11e10*/  BRA.U !UP0, `(.L_x_6337) ;  /* 0x0000000508287547 */ /* 0x000fea000b800000 */
[----:B------:R-:W-:-:S09]  /*11e20*/  UISETP.NE.AND UP0, UPT, UR4, 0x17, UPT ;  /* 0x000000170400788c */ /* 0x000fd2000bf05270 */
[----:B------:R-:W-:Y:S05]  /*11e30*/  BRA.U !UP0, `(.L_x_6338) ;  /* 0x0000000108b07547 */ /* 0x000fea000b800000 */
[----:B------:R-:W-:-:S09]  /*11e40*/  UISETP.NE.AND UP0, UPT, UR4, 0x18, UPT ;  /* 0x000000180400788c */ /* 0x000fd2000bf05270 */
[----:B------:R-:W-:Y:S05]  /*11e50*/  BRA.U !UP0, `(.L_x_6339) ;  /* 0x0000000108447547 */ /* 0x000fea000b800000 */
.L_x_6315:
        /* <DEDUP_REMOVED lines=16> */
.L_x_6340:
[----:B------:R-:W-:Y:S05]  /*11f60*/  BRA `(.L_x_6316) ;  /* 0x0000000400007947 */ /* 0x000fea0003800000 */
.L_x_6339:
        /* <DEDUP_REMOVED lines=21> */
.L_x_6342:
[----:B------:R-:W-:Y:S05]  /*120c0*/  BSYNC.RECONVERGENT B0 ;  /* 0x0000000000007941 */ /* 0x000fea0003800200 */
.L_x_6341:
[----:B------:R-:W-:-:S05]  /*120d0*/  LOP3.LUT R7, R0, 0x80, R7, 0xf8, !PT ;  /* 0x0000008000077812 */ /* 0x000fca00078ef807 */
[----:B------:R2:W-:Y:S01]  /*120e0*/  STG.E.U8 desc[UR36][R2.64], R7 ;  /* 0x0000000702007986 */ /* 0x0005e2000c101124 */
[----:B------:R-:W-:Y:S05]  /*120f0*/  BRA `(.L_x_6316) ;  /* 0x00000000009c7947 */ /* 0x000fea0003800000 */
.L_x_6338:
        /* <DEDUP_REMOVED lines=20> */
.L_x_6344:
[----:B------:R-:W-:Y:S02]  /*12240*/  ISETP.GT.U32.AND P0, PT, R6, 0x7f800000, PT ;  /* 0x7f8000000600780c */ /* 0x000fe40003f04070 */
[----:B------:R-:W-:-:S04]  /*12250*/  MOV R0, 0x7f ;  /* 0x0000007f00007802 */ /* 0x000fc80000000f00 */
[----:B------:R-:W-:-:S07]  /*12260*/  SEL R0, R0, 0x7c, P0 ;  /* 0x0000007c00007807 */ /* 0x000fce0000000000 */
.L_x_6345:
[----:B------:R-:W-:Y:S05]  /*12270*/  BSYNC.RECONVERGENT B0 ;  /* 0x0000000000007941 */ /* 0x000fea0003800200 */
.L_x_6343:
[----:B------:R-:W-:-:S04]  /*12280*/  SHF.R.U32.HI R5, RZ, 0x18, R7 ;  /* 0x00000018ff057819 */ /* 0x000fc80000011607 */
[----:B------:R-:W-:-:S05]  /*12290*/  LOP3.LUT R5, R0, 0x80, R5, 0xf8, !PT ;  /* 0x0000008000057812 */ /* 0x000fca00078ef805 */
[----:B------:R4:W-:Y:S01]  /*122a0*/  STG.E.U8 desc[UR36][R2.64], R5 ;  /* 0x0000000502007986 */ /* 0x0009e2000c101124 */
[----:B------:R-:W-:Y:S05]  /*122b0*/  BRA `(.L_x_6316) ;  /* 0x00000000002c7947 */ /* 0x000fea0003800000 */
.L_x_6337:
        /* <DEDUP_REMOVED lines=11> */
.L_x_6316:
[----:B------:R-:W-:-:S07]  /*12370*/  VIADD R17, R17, 0x80 ;  /* 0x0000008011117836 */ /* 0x000fce0000000000 */
.L_x_6271:
[----:B------:R-:W-:Y:S05]  /*12380*/  BSYNC.RECONVERGENT B6 ;  /* 0x0000000000067941 */ /* 0x000fea0003800200 */
.L_x_6270:
[----:B------:R-:W5:Y:S02]  /*12390*/  LDCU UR4, c[0x0][0x380] ;  /* 0x00007000ff0477ac */ /* 0x000f640008000800 */
[----:B-----5:R-:W-:-:S13]  /*123a0*/  ISETP.GE.AND P0, PT, R17, UR4, PT ;  /* 0x0000000411007c0c */ /* 0x020fda000bf06270 */
[----:B------:R-:W-:Y:S05]  /*123b0*/  @P0 EXIT ;  /* 0x000000000000094d */ /* 0x000fea0003800000 */
[----:B------:R-:W5:Y:S01]  /*123c0*/  LDCU UR4, c[0x0][0x388] ;  /* 0x00007100ff0477ac */ /* 0x000f620008000800 */
[----:B-123--:R-:W-:Y:S01]  /*123d0*/  IMAD.MOV.U32 R0, RZ, RZ, RZ ;  /* 0x000000ffff007224 */ /* 0x00efe200078e00ff */
[----:B------:R-:W-:Y:S01]  /*123e0*/  MOV R16, RZ ;  /* 0x000000ff00107202 */ /* 0x000fe20000000f00 */
[----:B-----5:R-:W-:-:S09]  /*123f0*/  UISETP.NE.AND UP0, UPT, UR4, URZ, UPT ;  /* 0x000000ff0400728c */ /* 0x020fd2000bf05270 */
[----:B------:R-:W-:Y:S05]  /*12400*/  BRA.U !UP0, `(.L_x_6346) ;  /* 0x0000001108a87547 */ /* 0x000fea000b800000 */
[----:B------:R-:W4:Y:S01]  /*12410*/  LDCU.64 UR4, c[0x0][0x390] ;  /* 0x00007200ff0477ac */ /* 0x000f220008000a00 */
[----:B------:R-:W-:Y:S01]  /*12420*/  IMAD.MOV.U32 R16, RZ, RZ, RZ ;  /* 0x000000ffff107224 */ /* 0x000fe200078e00ff */
[----:B------:R-:W1:Y:S01]  /*12430*/  LDCU UR6, c[0x0][0x38c] ;  /* 0x00007180ff0677ac */ /* 0x000e620008000800 */
[----:B------:R-:W2:Y:S01]  /*12440*/  LDCU.64 UR8, c[0x0][0x4b8] ;  /* 0x00009700ff0877ac */ /* 0x000ea20008000a00 */
[----:B------:R-:W-:Y:S01]  /*12450*/  UISETP.NE.AND UP0, UPT, UR40, URZ, UPT ;  /* 0x000000ff2800728c */ /* 0x000fe2000bf05270 */
[----:B----4-:R-:W-:-:S05]  /*12460*/  IMAD.HI.U32 R2, R17, UR4, R16 ;  /* 0x0000000411027c27 */ /* 0x010fca000f8e0010 */
[----:B------:R-:W-:-:S05]  /*12470*/  SHF.R.U32.HI R3, RZ, UR5, R2 ;  /* 0x00000005ff037c19 */ /* 0x000fca0008011602 */
[----:B------:R-:W-:-:S04]  /*12480*/  IMAD.MOV R0, RZ, RZ, -R3 ;  /* 0x000000ffff007224 */ /* 0x000fc800078e0a03 */
[----:B-1----:R-:W-:-:S04]  /*12490*/  IMAD R0, R0, UR6, R17 ;  /* 0x0000000600007c24 */ /* 0x002fc8000f8e0211 */
[C---:B--2---:R-:W-:Y:S02]  /*124a0*/  IMAD R16, R0.reuse, UR8, RZ ;  /* 0x0000000800107c24 */ /* 0x044fe4000f8e02ff */
        /* <DEDUP_REMOVED lines=281> */
[----:B------:R-:W3:Y:S03]  /*13640*/  LDCU.64 UR8, c[0x0][0x578] ;  /* 0x0000af00ff0877ac */ /* 0x000ee60008000a00 */
[----:B-1----:R-:W-:-:S05]  /*13650*/  IMAD.HI.U32 R2, R5, UR4, R4 ;  /* 0x0000000405027c27 */ /* 0x002fca000f8e0004 */
[----:B------:R-:W-:-:S05]  /*13660*/  SHF.R.U32.HI R2, RZ, UR5, R2 ;  /* 0x00000005ff027c19 */ /* 0x000fca0008011602 */
[----:B------:R-:W-:-:S04]  /*13670*/  IMAD.MOV R3, RZ, RZ, -R2 ;  /* 0x000000ffff037224 */ /* 0x000fc800078e0a02 */
[----:B--2---:R-:W-:-:S04]  /*13680*/  IMAD R5, R3, UR6, R5 ;  /* 0x0000000603057c24 */ /* 0x004fc8000f8e0205 */
[C---:B---3--:R-:W-:Y:S02]  /*13690*/  IMAD R16, R5.reuse, UR8, R16 ;  /* 0x0000000805107c24 */ /* 0x048fe4000f8e0210 */
[----:B------:R-:W-:-:S07]  /*136a0*/  IMAD R0, R5, UR9, R0 ;  /* 0x0000000905007c24 */ /* 0x000fce000f8e0200 */
.L_x_6346:
[----:B------:R-:W4:Y:S01]  /*136b0*/  LDCU.128 UR8, c[0x0][0x580] ;  /* 0x0000b000ff0877ac */ /* 0x000f220008000c00 */
[----:B------:R-:W-:Y:S01]  /*136c0*/  BSSY.RECONVERGENT B6, `(.L_x_6347) ;  /* 0x00000ee000067945 */ /* 0x000fe20003800200 */
[----:B------:R-:W-:-:S04]  /*136d0*/  UPRMT UR4, UR41, 0x9910, URZ ;  /* 0x0000991029047896 */ /* 0x000fc800080000ff */
[----:B------:R-:W-:Y:S01]  /*136e0*/  UISETP.GT.AND UP0, UPT, UR4, 0x9, UPT ;  /* 0x000000090400788c */ /* 0x000fe2000bf04270 */
[----:B----4-:R-:W-:Y:S02]  /*136f0*/  IADD3 R2, P1, PT, R0, UR10, RZ ;  /* 0x0000000a00027c10 */ /* 0x010fe4000ff3e0ff */
        /* <DEDUP_REMOVED lines=15> */
.L_x_6351:
[----:B------:R-:W2:Y:S02]  /*137f0*/  LDG.E.U8 R2, desc[UR36][R2.64] ;  /* 0x0000002402027981 */ /* 0x000ea4000c1e1100 */
[----:B--2---:R1:W2:Y:S02]  /*13800*/  I2F.F64.U16 R26, R2 ;  /* 0x00000002001a7312 */ /* 0x0042a40000101800 */
[----:B-12---:R-:W-:Y:S05]  /*13810*/  BRA `(.L_x_6353) ;  /* 0x0000000c00607947 */ /* 0x006fea0003800000 */
.L_x_6350:
        /* <DEDUP_REMOVED lines=9> */
.L_x_6355:
[----:B------:R-:W2:Y:S02]  /*138b0*/  LDG.E R2, desc[UR36][R2.64] ;  /* 0x0000002402027981 */ /* 0x000ea4000c1e1900 */
[----:B--2---:R1:W2:Y:S02]  /*138c0*/  I2F.F64 R26, R2 ;  /* 0x00000002001a7312 */ /* 0x0042a40000201c00 */
[----:B-12---:R-:W-:Y:S05]  /*138d0*/  BRA `(.L_x_6353) ;  /* 0x0000000c00307947 */ /* 0x006fea0003800000 */
.L_x_6354:
[----:B------:R-:W2:Y:S02]  /*138e0*/  LDG.E.U16 R2, desc[UR36][R2.64] ;  /* 0x0000002402027981 */ /* 0x000ea4000c1e1500 */
[----:B--2---:R1:W2:Y:S02]  /*138f0*/  I2F.F64.S16 R26, R2 ;  /* 0x00000002001a7312 */ /* 0x0042a40000101c00 */
[----:B-12---:R-:W-:Y:S05]  /*13900*/  BRA `(.L_x_6353) ;  /* 0x0000000c00247947 */ /* 0x006fea0003800000 */
.L_x_6349:
        /* <DEDUP_REMOVED lines=10> */
.L_x_6357:
[----:B------:R-:W2:Y:S02]  /*139b0*/  LDG.E.U16 R0, desc[UR36][R2.64] ;  /* 0x0000002402007981 */ /* 0x000ea4000c1e1500 */
[----:B--2---:R-:W-:-:S05]  /*139c0*/  HADD2.F32 R0, -RZ, R0.H0_H0 ;  /* 0x20000000ff007230 */ /* 0x004fca0000004100 */
[----:B------:R-:W-:-:S04]  /*139d0*/  FMUL.FTZ R0, R0, 1 ;  /* 0x3f80000000007820 */ /* 0x000fc80000410000 */
[----:B------:R4:W1:Y:S02]  /*139e0*/  F2F.F64.F32 R26, R0 ;  /* 0x00000000001a7310 */ /* 0x0008640000201800 */
[----:B-1--4-:R-:W-:Y:S05]  /*139f0*/  BRA `(.L_x_6353) ;  /* 0x0000000800e87947 */ /* 0x012fea0003800000 */
.L_x_6356:
        /* <DEDUP_REMOVED lines=10> */
.L_x_6359:
[----:B------:R-:W2:Y:S02]  /*13aa0*/  LDG.E.U16 R2, desc[UR36][R2.64] ;  /* 0x0000002402027981 */ /* 0x000ea4000c1e1500 */
[----:B--2---:R-:W-:-:S05]  /*13ab0*/  HADD2.F32 R0, -RZ, R2.H0_H0 ;  /* 0x20000002ff007230 */ /* 0x004fca0000004100 */
[----:B------:R-:W-:-:S04]  /*13ac0*/  FMUL.FTZ R0, R0, 1 ;  /* 0x3f80000000007820 */ /* 0x000fc80000410000 */
[----:B------:R4:W1:Y:S02]  /*13ad0*/  F2F.F64.F32 R26, R0 ;  /* 0x00000000001a7310 */ /* 0x0008640000201800 */
[----:B-1--4-:R-:W-:Y:S05]  /*13ae0*/  BRA `(.L_x_6353) ;  /* 0x0000000800ac7947 */ /* 0x012fea0003800000 */
.L_x_6358:
[----:B------:R4:W5:Y:S01]  /*13af0*/  LDG.E.64 R26, desc[UR36][R2.64] ;  /* 0x00000024021a7981 */ /* 0x000962000c1e1b00 */
[----:B------:R-:W-:Y:S05]  /*13b00*/  BRA `(.L_x_6353) ;  /* 0x0000000800a47947 */ /* 0x000fea0003800000 */
.L_x_6348:
        /* <DEDUP_REMOVED lines=13> */
.L_x_6362:
[----:B------:R3:W5:Y:S01]  /*13be0*/  LDG.E.64 R26, desc[UR36][R2.64] ;  /* 0x00000024021a7981 */ /* 0x000762000c1e1b00 */
[----:B------:R-:W-:Y:S05]  /*13bf0*/  BRA `(.L_x_6353) ;  /* 0x0000000800687947 */ /* 0x000fea0003800000 */
.L_x_6361:
        /* <DEDUP_REMOVED lines=27> */
.L_x_6364:
        /* <DEDUP_REMOVED lines=12> */
[----:B------:R3:W4:Y:S02]  /*13e70*/  F2F.F64.F32 R26, R0 ;  /* 0x00000000001a7310 */ /* 0x0007240000201800 */
[----:B---34-:R-:W-:Y:S05]  /*13e80*/  BRA `(.L_x_6353) ;  /* 0x0000000400c47947 */ /* 0x018fea0003800000 */
.L_x_6363:
[----:B------:R-:W2:Y:S02]  /*13e90*/  LDG.E.U16 R0, desc[UR36][R2.64] ;  /* 0x0000002402007981 */ /* 0x000ea4000c1e1500 */
[----:B--2---:R-:W-:-:S05]  /*13ea0*/  SHF.L.U32 R0, R0, 0x10, RZ ;  /* 0x0000001000007819 */ /* 0x004fca00000006ff */
[----:B------:R-:W-:-:S04]  /*13eb0*/  FMUL.FTZ R0, R0, 1 ;  /* 0x3f80000000007820 */ /* 0x000fc80000410000 */
[----:B------:R3:W4:Y:S02]  /*13ec0*/  F2F.F64.F32 R26, R0 ;  /* 0x00000000001a7310 */ /* 0x0007240000201800 */
[----:B---34-:R-:W-:Y:S05]  /*13ed0*/  BRA `(.L_x_6353) ;  /* 0x0000000400b07947 */ /* 0x018fea0003800000 */
.L_x_6360:
        /* <DEDUP_REMOVED lines=11> */
.L_x_6367:
        /* <DEDUP_REMOVED lines=21> */
.L_x_6369:
[----:B------:R-:W-:Y:S05]  /*140e0*/  BSYNC.RECONVERGENT B0 ;  /* 0x0000000000007941 */ /* 0x000fea0003800200 */
.L_x_6368:
[----:B------:R-:W-:Y:S01]  /*140f0*/  IMAD.SHL.U32 R0, R0, 0x100000, RZ ;  /* 0x0010000000007824 */ /* 0x000fe200078e00ff */
[----:B------:R-:W-:-:S04]  /*14100*/  LEA R2, R2, 0x3b800000, 0x17 ;  /* 0x3b80000002027811 */ /* 0x000fc800078eb8ff */
[----:B------:R-:W-:-:S05]  /*14110*/  LOP3.LUT R0, R2, R0, R7, 0xfe, !PT ;  /* 0x0000000002007212 */ /* 0x000fca00078efe07 */
[----:B------:R-:W-:-:S04]  /*14120*/  FMUL.FTZ R0, R0, 1 ;  /* 0x3f80000000007820 */ /* 0x000fc80000410000 */
[----:B------:R3:W4:Y:S02]  /*14130*/  F2F.F64.F32 R26, R0 ;  /* 0x00000000001a7310 */ /* 0x0007240000201800 */
[----:B---34-:R-:W-:Y:S05]  /*14140*/  BRA `(.L_x_6353) ;  /* 0x0000000400147947 */ /* 0x018fea0003800000 */
.L_x_6366:
        /* <DEDUP_REMOVED lines=21> */
.L_x_6371:
[----:B------:R-:W-:Y:S05]  /*142a0*/  BSYNC.RECONVERGENT B0 ;  /* 0x0000000000007941 */ /* 0x000fea0003800200 */
.L_x_6370:
[----:B------:R-:W-:Y:S02]  /*142b0*/  SHF.L.U32 R0, R0, 0x15, RZ ;  /* 0x0000001500007819 */ /* 0x000fe400000006ff */
[----:B------:R-:W-:-:S04]  /*142c0*/  LEA R2, R2, 0x37800000, 0x17 ;  /* 0x3780000002027811 */ /* 0x000fc800078eb8ff */
[----:B------:R-:W-:-:S05]  /*142d0*/  LOP3.LUT R0, R2, R0, R7, 0xfe, !PT ;  /* 0x0000000002007212 */ /* 0x000fca00078efe07 */
[----:B------:R-:W-:-:S04]  /*142e0*/  FMUL.FTZ R0, R0, 1 ;  /* 0x3f80000000007820 */ /* 0x000fc80000410000 */
[----:B------:R3:W4:Y:S02]  /*142f0*/  F2F.F64.F32 R26, R0 ;  /* 0x00000000001a7310 */ /* 0x0007240000201800 */
[----:B---34-:R-:W-:Y:S05]  /*14300*/  BRA `(.L_x_6353) ;  /* 0x0000000000a47947 */ /* 0x018fea0003800000 */
.L_x_6365:
        /* <DEDUP_REMOVED lines=18> */
.L_x_6352:
[----:B------:R-:W-:Y:S01]  /*14430*/  MOV R0, 0x0 ;  /* 0x0000000000007802 */ /* 0x000fe20000000f00 */
[----:B------:R-:W1:Y:S01]  /*14440*/  LDCU.64 UR4, c[0x4][0x128] ;  /* 0x01002500ff0477ac */ /* 0x000e620008000a00 */
[----:B------:R-:W-:Y:S02]  /*14450*/  HFMA2 R8, -RZ, RZ, 0, 4.64916229248046875e-06 ;  /* 0x0000004eff087431 */ /* 0x000fe400000001ff */
[----:B0-----:R-:W-:Y:S01]  /*14460*/  IMAD.MOV.U32 R12, RZ, RZ, 0x1 ;  /* 0x00000001ff0c7424 */ /* 0x001fe200078e00ff */
[----:B------:R0:W2:Y:S01]  /*14470*/  LDC.64 R2, c[0x4][R0] ;  /* 0x0100000000027b82 */ /* 0x0000a20000000a00 */
[----:B------:R-:W3:Y:S01]  /*14480*/  LDCU.64 UR6, c[0x4][0x130] ;  /* 0x01002600ff0677ac */ /* 0x000ee20008000a00 */
[----:B------:R-:W-:Y:S01]  /*14490*/  MOV R13, RZ ;  /* 0x000000ff000d7202 */ /* 0x000fe20000000f00 */
[----:B------:R-:W4:Y:S01]  /*144a0*/  LDCU.64 UR8, c[0x4][0x8] ;  /* 0x01000100ff0877ac */ /* 0x000f220008000a00 */
[----:B-1----:R-:W-:Y:S01]  /*144b0*/  MOV R4, UR4 ;  /* 0x0000000400047c02 */ /* 0x002fe20008000f00 */
[----:B------:R-:W-:Y:S01]  /*144c0*/  IMAD.U32 R5, RZ, RZ, UR5 ;  /* 0x00000005ff057e24 */ /* 0x000fe2000f8e00ff */
[----:B---3--:R-:W-:Y:S01]  /*144d0*/  MOV R6, UR6 ;  /* 0x0000000600067c02 */ /* 0x008fe20008000f00 */
[----:B------:R-:W-:Y:S01]  /*144e0*/  IMAD.U32 R7, RZ, RZ, UR7 ;  /* 0x00000007ff077e24 */ /* 0x000fe2000f8e00ff */
[----:B----4-:R-:W-:Y:S01]  /*144f0*/  MOV R10, UR8 ;  /* 0x00000008000a7c02 */ /* 0x010fe20008000f00 */
[----:B0-----:R-:W-:-:S07]  /*14500*/  IMAD.U32 R11, RZ, RZ, UR9 ;  /* 0x00000009ff0b7e24 */ /* 0x001fce000f8e00ff */
[----:B------:R-:W-:-:S07]  /*14510*/  LEPC R20, `(.L_x_6374) ;  /* 0x000000001014794e */ /* 0x000fce0000000000 */
[----:B--2---:R-:W-:Y:S05]  /*14520*/  CALL.ABS.NOINC R2 ;  /* 0x0000000002007343 */ /* 0x004fea0003c00000 */
.L_x_6374:
[----:B------:R-:W-:Y:S01]  /*14530*/  CS2R R26, SRZ ;  /* 0x00000000001a7805 */ /* 0x000fe2000001ff00 */
[----:B------:R-:W-:Y:S06]  /*14540*/  BRA `(.L_x_6353) ;  /* 0x0000000000147947 */ /* 0x000fec0003800000 */
.L_x_6373:
[----:B------:R-:W2:Y:S02]  /*14550*/  LDG.E.64 R26, desc[UR36][R2.64] ;  /* 0x00000024021a7981 */ /* 0x000ea4000c1e1b00 */
[----:B--2---:R-:W1:Y:S02]  /*14560*/  I2F.F64.U64 R26, R26 ;  /* 0x0000001a001a7312 */ /* 0x004e640000301800 */
[----:B-1----:R-:W-:Y:S05]  /*14570*/  BRA `(.L_x_6353) ;  /* 0x0000000000087947 */ /* 0x002fea0003800000 */
.L_x_6372:
[----:B------:R-:W2:Y:S02]  /*14580*/  LDG.E R2, desc[UR36][R2.64] ;  /* 0x0000002402027981 */ /* 0x000ea4000c1e1900 */
[----:B--2---:R1:W2:Y:S02]  /*14590*/  I2F.F64.U32 R26, R2 ;  /* 0x00000002001a7312 */ /* 0x0042a40000201800 */
.L_x_6353:
[----:B------:R-:W-:Y:S05]  /*145a0*/  BSYNC.RECONVERGENT B6 ;  /* 0x0000000000067941 */ /* 0x000fea0003800200 */
.L_x_6347:
[----:B------:R-:W-:Y:S02]  /*145b0*/  HFMA2 R5, -RZ, RZ, 1.9912109375, 0.00128841400146484375 ;  /* 0x3ff71547ff057431 */ /* 0x000fe400000001ff */
[----:B------:R-:W-:Y:S01]  /*145c0*/  IMAD.MOV.U32 R4, RZ, RZ, 0x652b82fe ;  /* 0x652b82feff047424 */ /* 0x000fe200078e00ff */
[----:B---34-:R-:W-:Y:S01]  /*145d0*/  MOV R3, 0x3fe62e42 ;  /* 0x3fe62e4200037802 */ /* 0x018fe20000000f00 */
[----:B-1----:R-:W-:Y:S01]  /*145e0*/  IMAD.MOV.U32 R2, RZ, RZ, -0x105c611 ;  /* 0xfefa39efff027424 */ /* 0x002fe200078e00ff */
[----:B------:R-:W-:Y:S01]  /*145f0*/  UMOV UR4, 0x3b39803f ;  /* 0x3b39803f00047882 */ /* 0x000fe20000000000 */
        /* <DEDUP_REMOVED lines=92> */
[----:B-1----:R-:W0:Y:S02]  /*14bc0*/  DFMA R6, R8, R6, 1 ;  /* 0x3ff000000806742b */ /* 0x002e240000000006 */
[----:B0-----:R-:W-:Y:S01]  /*14bd0*/  IMAD R25, R4, 0x100000, R7 ;  /* 0x0010000004197824 */ /* 0x001fe200078e0207 */
[----:B------:R-:W-:Y:S01]  /*14be0*/  MOV R24, R6 ;  /* 0x0000000600187202 */ /* 0x000fe20000000f00 */
        /* <DEDUP_REMOVED lines=8> */
[----:B------:R-:W-:Y:S01]  /*14c70*/  @!P0 IMAD.MOV.U32 R4, RZ, RZ, R6 ;  /* 0x000000ffff048224 */ /* 0x000fe200078e0006 */
        /* <DEDUP_REMOVED lines=9> */
[----:B------:R0:W1:Y:S02]  /*14d10*/  @!P0 DMUL R24, R4, R6 ;  /* 0x0000000604188228 */ /* 0x0000640000000000 */
.L_x_6376:
[----:B------:R-:W-:Y:S05]  /*14d20*/  BSYNC.RECONVERGENT B0 ;  /* 0x0000000000007941 */ /* 0x000fea0003800200 */
.L_x_6375:
[C---:B-1----:R-:W-:Y:S01]  /*14d30*/  FSETP.GEU.FTZ.AND P1, PT, R25.reuse, 1.7916666269302368164, PT ;  /* 0x3fe555551900780b */ /* 0x042fe20003f3e000 */
[----:B------:R-:W-:Y:S01]  /*14d40*/  BSSY.RECONVERGENT B0, `(.L_x_6377) ;  /* 0x0000147000007945 */ /* 0x000fe20003800200 */
[----:B------:R-:W-:-:S13]  /*14d50*/  FSETP.GT.FTZ.AND P0, PT, R25, -1.6999999284744262695, PT ;  /* 0xbfd999991900780b */ /* 0x000fda0003f14000 */
[----:B------:R-:W-:Y:S05]  /*14d60*/  @P0 BRA !P1, `(.L_x_6378) ;  /* 0x0000000c00040947 */ /* 0x000fea0004800000 */
        /* <DEDUP_REMOVED lines=11> */
[----:B------:R-:W-:Y:S01]  /*14e20*/  ISETP.GE.U32.AND P1, PT, R0, 0x7fefffff, PT ;  /* 0x7fefffff0000780c */ /* 0x000fe20003f26070 */
[----:B------:R-:W-:Y:S02]  /*14e30*/  IMAD.MOV.U32 R0, RZ, RZ, -0x3ff ;  /* 0xfffffc01ff007424 */ /* 0x000fe400078e00ff */
[----:B------:R-:W-:-:S10]  /*14e40*/  @!P0 IMAD.MOV.U32 R0, RZ, RZ, -0x435 ;  /* 0xfffffbcbff008424 */ /* 0x000fd400078e00ff */
        /* <DEDUP_REMOVED lines=179> */
.L_x_6378:
        /* <DEDUP_REMOVED lines=50> */
[----:B------:R-:W-:Y:S05]  /*15ca0*/  CALL.REL.NOINC `($__internal_12_$__cuda_sm20_div_rn_f64_full) ;  /* 0x0000002400e47944 */ /* 0x000fea0003c00000 */
[----:B------:R-:W-:Y:S01]  /*15cb0*/  IMAD.MOV.U32 R2, RZ, RZ, R18 ;  /* 0x000000ffff027224 */ /* 0x000fe200078e0012 */
[----:B------:R-:W-:-:S07]  /*15cc0*/  MOV R3, R19 ;  /* 0x0000001300037202 */ /* 0x000fce0000000f00 */
.L_x_6381:
[----:B------:R-:W-:Y:S05]  /*15cd0*/  BSYNC.RECONVERGENT B1 ;  /* 0x0000000000017941 */ /* 0x000fea0003800200 */
.L_x_6380:
        /* <DEDUP_REMOVED lines=77> */
.L_x_6379:
[----:B------:R-:W-:Y:S05]  /*161b0*/  BSYNC.RECONVERGENT B0 ;  /* 0x0000000000007941 */ /* 0x000fea0003800200 */
.L_x_6377:
        /* <DEDUP_REMOVED lines=160> */
.L_x_6383:
        /* <DEDUP_REMOVED lines=83> */
.L_x_6384:
[----:B------:R-:W-:Y:S05]  /*170f0*/  BSYNC.RECONVERGENT B0 ;  /* 0x0000000000007941 */ /* 0x000fea0003800200 */
.L_x_6382:
[----:B------:R-:W-:Y:S01]  /*17100*/  UPRMT UR4, UR42, 0x9910, URZ ;  /* 0x000099102a047896 */ /* 0x000fe200080000ff */
[----:B--2---:R2:W3:Y:S03]  /*17110*/  DMUL R4, R4, R26 ;  /* 0x0000001a04047228 */ /* 0x0044e60000000000 */
[----:B------:R-:W-:-:S09]  /*17120*/  UISETP.GT.AND UP0, UPT, UR4, 0x9, UPT ;  /* 0x000000090400788c */ /* 0x000fd2000bf04270 */
[----:B--23--:R-:W-:Y:S05]  /*17130*/  BRA.U UP0, `(.L_x_6385) ;  /* 0x0000000500707547 */ /* 0x00cfea000b800000 */
        /* <DEDUP_REMOVED lines=9> */
[----:B--2---:R-:W-:Y:S01]  /*171d0*/  STG.E.U8 desc[UR36][R16.64], R5 ;  /* 0x0000000510007986 */ /* 0x004fe2000c101124 */
[----:B------:R-:W-:Y:S05]  /*171e0*/  EXIT ;  /* 0x000000000000794d */ /* 0x000fea0003800000 */
.L_x_6388:
[----:B------:R-:W2:Y:S02]  /*171f0*/  F2I.S64.F64.TRUNC R4, R4 ;  /* 0x0000000400047311 */ /* 0x000ea4000030d900 */
[----:B--2---:R-:W-:-:S05]  /*17200*/  IMAD.MOV.U32 R3, RZ, RZ, R4 ;  /* 0x000000ffff037224 */ /* 0x004fca00078e0004 */
[----:B------:R-:W-:Y:S01]  /*17210*/  STG.E.U8 desc[UR36][R16.64], R3 ;  /* 0x0000000310007986 */ /* 0x000fe2000c101124 */
[----:B------:R-:W-:Y:S05]  /*17220*/  EXIT ;  /* 0x000000000000794d */ /* 0x000fea0003800000 */
.L_x_6387:
[----:B------:R-:W-:-:S09]  /*17230*/  UISETP.NE.AND UP0, UPT, UR4, 0x2, UPT ;  /* 0x000000020400788c */ /* 0x000fd2000bf05270 */
[----:B------:R-:W-:Y:S05]  /*17240*/  BRA.U !UP0, `(.L_x_6390) ;  /* 0x0000000108287547 */ /* 0x000fea000b800000 */
[----:B------:R-:W-:-:S09]  /*17250*/  UISETP.NE.AND UP0, UPT, UR4, 0x3, UPT ;  /* 0x000000030400788c */ /* 0x000fd2000bf05270 */
[----:B------:R-:W-:Y:S05]  /*17260*/  BRA.U !UP0, `(.L_x_6391) ;  /* 0x0000000108147547 */ /* 0x000fea000b800000 */
[----:B------:R-:W-:-:S09]  /*17270*/  UISETP.NE.AND UP0, UPT, UR4, 0x4, UPT ;  /* 0x000000040400788c */ /* 0x000fd2000bf05270 */
[----:B------:R-:W-:Y:S05]  /*17280*/  BRA.U UP0, `(.L_x_6389) ;  /* 0x0000000d00247547 */ /* 0x000fea000b800000 */
[----:B------:R-:W2:Y:S02]  /*17290*/  F2I.S64.F64.TRUNC R4, R4 ;  /* 0x0000000400047311 */ /* 0x000ea4000030d900 */
[----:B--2---:R-:W-:Y:S01]  /*172a0*/  STG.E.64 desc[UR36][R16.64], R4 ;  /* 0x0000000410007986 */ /* 0x004fe2000c101b24 */
[----:B------:R-:W-:Y:S05]  /*172b0*/  EXIT ;  /* 0x000000000000794d */ /* 0x000fea0003800000 */
.L_x_6391:
[----:B------:R-:W2:Y:S02]  /*172c0*/  F2I.F64.TRUNC R5, R4 ;  /* 0x0000000400057311 */ /* 0x000ea4000030d100 */
[----:B--2---:R-:W-:Y:S01]  /*172d0*/  STG.E desc[UR36][R16.64], R5 ;  /* 0x0000000510007986 */ /* 0x004fe2000c101924 */
[----:B------:R-:W-:Y:S05]  /*172e0*/  EXIT ;  /* 0x000000000000794d */ /* 0x000fea0003800000 */
.L_x_6390:
[----:B------:R-:W2:Y:S02]  /*172f0*/  F2I.F64.TRUNC R5, R4 ;  /* 0x0000000400057311 */ /* 0x000ea4000030d100 */
[----:B--2---:R-:W-:Y:S01]  /*17300*/  STG.E.U16 desc[UR36][R16.64], R5 ;  /* 0x0000000510007986 */ /* 0x004fe2000c101524 */
[----:B------:R-:W-:Y:S05]  /*17310*/  EXIT ;  /* 0x000000000000794d */ /* 0x000fea0003800000 */
.L_x_6386:
        /* <DEDUP_REMOVED lines=15> */
[----:B------:R-:W-:Y:S01]  /*17410*/  STG.E desc[UR36][R16.64], R3 ;  /* 0x0000000310007986 */ /* 0x000fe2000c101924 */
[----:B------:R-:W-:Y:S05]  /*17420*/  EXIT ;  /* 0x000000000000794d */ /* 0x000fea0003800000 */
.L_x_6393:
        /* <DEDUP_REMOVED lines=10> */
[----:B------:R-:W-:Y:S01]  /*174d0*/  STG.E.U16 desc[UR36][R16.64], R0 ;  /* 0x0000000010007986 */ /* 0x000fe2000c101524 */
[----:B------:R-:W-:Y:S05]  /*174e0*/  EXIT ;  /* 0x000000000000794d */ /* 0x000fea0003800000 */
.L_x_6392:
        /* <DEDUP_REMOVED lines=14> */
[----:B------:R-:W-:Y:S01]  /*175d0*/  MOV R3, RZ ;  /* 0x000000ff00037202 */ /* 0x000fe20000000f00 */
[----:B--2---:R-:W-:-:S05]  /*175e0*/  @!P0 FMUL R2, R2, 1.175494350822287508e-38 ;  /* 0x0080000002028820 */ /* 0x004fca0000400000 */
[----:B------:R-:W-:Y:S01]  /*175f0*/  STG.E.64 desc[UR36][R16.64], R2 ;  /* 0x0000000210007986 */ /* 0x000fe2000c101b24 */
[----:B------:R-:W-:Y:S05]  /*17600*/  EXIT ;  /* 0x000000000000794d */ /* 0x000fea0003800000 */
.L_x_6395:
        /* <DEDUP_REMOVED lines=11> */
[----:B------:R-:W-:Y:S01]  /*176c0*/  STG.E desc[UR36][R16.64], R3 ;  /* 0x0000000310007986 */ /* 0x000fe2000c101924 */
[----:B------:R-:W-:Y:S05]  /*176d0*/  EXIT ;  /* 0x000000000000794d */ /* 0x000fea0003800000 */
.L_x_6394:
[----:B------:R-:W-:Y:S01]  /*176e0*/  STG.E.64 desc[UR36][R16.64], R4 ;  /* 0x0000000410007986 */ /* 0x000fe2000c101b24 */
[----:B------:R-:W-:Y:S05]  /*176f0*/  EXIT ;  /* 0x000000000000794d */ /* 0x000fea0003800000 */
.L_x_6385:
        /* <DEDUP_REMOVED lines=11> */
[----:B--2---:R-:W-:Y:S01]  /*177b0*/  STG.E.U16 desc[UR36][R16.64], R5 ;  /* 0x0000000510007986 */ /* 0x004fe2000c101524 */
[----:B------:R-:W-:Y:S05]  /*177c0*/  EXIT ;  /* 0x000000000000794d */ /* 0x000fea0003800000 */
.L_x_6399:
        /* <DEDUP_REMOVED lines=10> */
[----:B0-----:R-:W-:-:S04]  /*17870*/  IMAD.MOV.U32 R8, RZ, RZ, 0x80 ;  /* 0x00000080ff087424 */ /* 0x001fc800078e00ff */
        /* <DEDUP_REMOVED lines=14> */
.L_x_6402:
[----:B------:R-:W-:-:S04]  /*17960*/  SHF.R.U32.HI R3, RZ, 0x18, R3 ;  /* 0x00000018ff037819 */ /* 0x000fc80000011603 */
[----:B------:R-:W-:-:S04]  /*17970*/  LOP3.LUT R0, R0, 0x80, R3, 0xf8, !PT ;  /* 0x0000008000007812 */ /* 0x000fc800078ef803 */
[----:B------:R-:W-:-:S07]  /*17980*/  PRMT R8, R0, 0x7610, R8 ;  /* 0x0000761000087816 */ /* 0x000fce0000000008 */
.L_x_6401:
[----:B------:R-:W-:Y:S05]  /*17990*/  BSYNC.RECONVERGENT B0 ;  /* 0x0000000000007941 */ /* 0x000fea0003800200 */
.L_x_6400:
[----:B------:R-:W-:Y:S01]  /*179a0*/  STG.E.U8 desc[UR36][R16.64], R8 ;  /* 0x0000000810007986 */ /* 0x000fe2000c101124 */
[----:B------:R-:W-:Y:S05]  /*179b0*/  EXIT ;  /* 0x000000000000794d */ /* 0x000fea0003800000 */
.L_x_6398:
        /* <DEDUP_REMOVED lines=10> */
[----:B0-----:R-:W-:-:S04]  /*17a60*/  MOV R8, 0x80 ;  /* 0x0000008000087802 */ /* 0x001fc80000000f00 */
        /* <DEDUP_REMOVED lines=14> */
.L_x_6405:
[----:B------:R-:W-:-:S04]  /*17b50*/  SHF.R.U32.HI R3, RZ, 0x18, R3 ;  /* 0x00000018ff037819 */ /* 0x000fc80000011603 */
[----:B------:R-:W-:-:S04]  /*17b60*/  LOP3.LUT R0, R0, 0x80, R3, 0xf8, !PT ;  /* 0x0000008000007812 */ /* 0x000fc800078ef803 */
[----:B------:R-:W-:-:S07]  /*17b70*/  PRMT R8, R0, 0x7610, R8 ;  /* 0x0000761000087816 */ /* 0x000fce0000000008 */
.L_x_6404:
[----:B------:R-:W-:Y:S05]  /*17b80*/  BSYNC.RECONVERGENT B0 ;  /* 0x0000000000007941 */ /* 0x000fea0003800200 */
.L_x_6403:
[----:B------:R-:W-:Y:S01]  /*17b90*/  STG.E.U8 desc[UR36][R16.64], R8 ;  /* 0x0000000810007986 */ /* 0x000fe2000c101124 */
[----:B------:R-:W-:Y:S05]  /*17ba0*/  EXIT ;  /* 0x000000000000794d */ /* 0x000fea0003800000 */
.L_x_6397:
        /* <DEDUP_REMOVED lines=8> */
[----:B-1----:R-:W1:-:S15]  /*17c30*/  F2F.F32.F64 R6, R4 ;  /* 0x0000000400067310 */ /* 0x002e5e0000301000 */
[----:B------:R-:W-:-:S15]  /*17c40*/  NOP ;  /* 0x0000000000007918 */ /* 0x000fde0000000000 */
[----:B------:R-:W-:-:S15]  /*17c50*/  NOP ;  /* 0x0000000000007918 */ /* 0x000fde0000000000 */
[----:B------:R-:W-:-:S15]  /*17c60*/  NOP ;  /* 0x0000000000007918 */ /* 0x000fde0000000000 */
[----:B------:R-:W-:-:S04]  /*17c70*/  NOP ;  /* 0x0000000000007918 */ /* 0x000fc80000000000 */
[----:B------:R-:W1:Y:S02]  /*17c80*/  DSETP.GEU.AND P0, PT, |R4|, UR4, PT ;  /* 0x0000000404007e2a */ /* 0x000e64000bf0e200 */
[----:B-1----:R-:W-:-:S05]  /*17c90*/  @!P0 FMUL R6, R6, 1.175494350822287508e-38 ;  /* 0x0080000006068820 */ /* 0x002fca0000400000 */
        /* <DEDUP_REMOVED lines=15> */
.L_x_6407:
[----:B------:R-:W2:Y:S02]  /*17d90*/  F2I.U64.F64.TRUNC R4, R4 ;  /* 0x0000000400047311 */ /* 0x000ea4000030d800 */
[----:B--2---:R-:W-:Y:S01]  /*17da0*/  STG.E.64 desc[UR36][R16.64], R4 ;  /* 0x0000000410007986 */ /* 0x004fe2000c101b24 */
[----:B------:R-:W-:Y:S05]  /*17db0*/  EXIT ;  /* 0x000000000000794d */ /* 0x000fea0003800000 */
.L_x_6406:
[----:B------:R-:W2:Y:S02]  /*17dc0*/  F2I.U32.F64.TRUNC R5, R4 ;  /* 0x0000000400057311 */ /* 0x000ea4000030d000 */
[----:B--2---:R-:W-:Y:S01]  /*17dd0*/  STG.E desc[UR36][R16.64], R5 ;  /* 0x0000000510007986 */ /* 0x004fe2000c101924 */
[----:B------:R-:W-:Y:S05]  /*17de0*/  EXIT ;  /* 0x000000000000794d */ /* 0x000fea0003800000 */
.L_x_6396:
        /* <DEDUP_REMOVED lines=8> */
[----:B------:R-:W-:Y:S01]  /*17e70*/  STG.E.U8 desc[UR36][R16.64], R3 ;  /* 0x0000000310007986 */ /* 0x000fe2000c101124 */
[----:B------:R-:W-:Y:S05]  /*17e80*/  EXIT ;  /* 0x000000000000794d */ /* 0x000fea0003800000 */
.L_x_6409:
[----:B-1----:R-:W-:-:S05]  /*17e90*/  CS2R R6, SRZ ;  /* 0x0000000000067805 */ /* 0x002fca000001ff00 */
[----:B------:R-:W-:Y:S01]  /*17ea0*/  STG.E.128 desc[UR36][R16.64], R4 ;  /* 0x0000000410007986 */ /* 0x000fe2000c101d24 */
[----:B------:R-:W-:Y:S05]  /*17eb0*/  EXIT ;  /* 0x000000000000794d */ /* 0x000fea0003800000 */
.L_x_6408:
[----:B------:R-:W-:-:S09]  /*17ec0*/  UISETP.NE.AND UP0, UPT, UR4, 0xf, UPT ;  /* 0x0000000f0400788c */ /* 0x000fd2000bf05270 */
[----:B------:R-:W-:Y:S05]  /*17ed0*/  BRA.U !UP0, `(.L_x_6410) ;  /* 0x0000000508287547 */ /* 0x000fea000b800000 */
[----:B------:R-:W-:-:S09]  /*17ee0*/  UISETP.NE.AND UP0, UPT, UR4, 0x17, UPT ;  /* 0x000000170400788c */ /* 0x000fd2000bf05270 */
[----:B------:R-:W-:Y:S05]  /*17ef0*/  BRA.U !UP0, `(.L_x_6411) ;  /* 0x0000000108b07547 */ /* 0x000fea000b800000 */
[----:B------:R-:W-:-:S09]  /*17f00*/  UISETP.NE.AND UP0, UPT, UR4, 0x18, UPT ;  /* 0x000000180400788c */ /* 0x000fd2000bf05270 */
[----:B------:R-:W-:Y:S05]  /*17f10*/  BRA.U !UP0, `(.L_x_6412) ;  /* 0x0000000108447547 */ /* 0x000fea000b800000 */
.L_x_6389:
[----:B------:R-:W-:Y:S01]  /*17f20*/  MOV R0, 0x0 ;  /* 0x0000000000007802 */ /* 0x000fe20000000f00 */
[----:B------:R-:W2:Y:S01]  /*17f30*/  LDCU.64 UR4, c[0x4][0x128] ;  /* 0x01002500ff0477ac */ /* 0x000ea20008000a00 */
[----:B------:R-:W-:Y:S02]  /*17f40*/  HFMA2 R12, -RZ, RZ, 0, 5.9604644775390625e-08 ;  /* 0x00000001ff0c7431 */ /* 0x000fe400000001ff */
[----:B0-----:R-:W-:Y:S01]  /*17f50*/  IMAD.MOV.U32 R8, RZ, RZ, 0x65 ;  /* 0x00000065ff087424 */ /* 0x001fe200078e00ff */
[----:B------:R0:W3:Y:S01]  /*17f60*/  LDC.64 R2, c[0x4][R0] ;  /* 0x0100000000027b82 */ /* 0x0000e20000000a00 */
[----:B------:R-:W1:Y:S01]  /*17f70*/  LDCU.64 UR6, c[0x4][0x130] ;  /* 0x01002600ff0677ac */ /* 0x000e620008000a00 */
[----:B------:R-:W-:Y:S01]  /*17f80*/  IMAD.MOV.U32 R13, RZ, RZ, RZ ;  /* 0x000000ffff0d7224 */ /* 0x000fe200078e00ff */
[----:B------:R-:W4:Y:S01]  /*17f90*/  LDCU.64 UR8, c[0x4][0x10] ;  /* 0x01000200ff0877ac */ /* 0x000f220008000a00 */
[----:B--2---:R-:W-:Y:S01]  /*17fa0*/  IMAD.U32 R4, RZ, RZ, UR4 ;  /* 0x00000004ff047e24 */ /* 0x004fe2000f8e00ff */
[----:B------:R-:W-:Y:S01]  /*17fb0*/  MOV R5, UR5 ;  /* 0x0000000500057c02 */ /* 0x000fe20008000f00 */
[----:B-1----:R-:W-:Y:S01]  /*17fc0*/  IMAD.U32 R6, RZ, RZ, UR6 ;  /* 0x00000006ff067e24 */ /* 0x002fe2000f8e00ff */
[----:B------:R-:W-:Y:S01]  /*17fd0*/  MOV R7, UR7 ;  /* 0x0000000700077c02 */ /* 0x000fe20008000f00 */
[----:B----4-:R-:W-:Y:S01]  /*17fe0*/  IMAD.U32 R10, RZ, RZ, UR8 ;  /* 0x00000008ff0a7e24 */ /* 0x010fe2000f8e00ff */
[----:B0-----:R-:W-:-:S07]  /*17ff0*/  MOV R11, UR9 ;  /* 0x00000009000b7c02 */ /* 0x001fce0008000f00 */
[----:B------:R-:W-:-:S07]  /*18000*/  LEPC R20, `(.L_x_6413) ;  /* 0x000000001014794e */ /* 0x000fce0000000000 */
[----:B---3--:R-:W-:Y:S05]  /*18010*/  CALL.ABS.NOINC R2 ;  /* 0x0000000002007343 */ /* 0x008fea0003c00000 */
.L_x_6413:
[----:B------:R-:W-:Y:S05]  /*18020*/  EXIT ;  /* 0x000000000000794d */ /* 0x000fea0003800000 */
.L_x_6412:
[----:B------:R-:W-:Y:S01]  /*18030*/  UMOV UR4, 0xf0000000 ;  /* 0xf000000000047882 */ /* 0x000fe20000000000 */
[----:B------:R-:W-:Y:S01]  /*18040*/  UMOV UR5, 0x380fffff ;  /* 0x380fffff00057882 */ /* 0x000fe20000000000 */
[----:B-1----:R-:W1:-:S15]  /*18050*/  F2F.F32.F64 R7, R4 ;  /* 0x0000000400077310 */ /* 0x002e5e0000301000 */
[----:B------:R-:W-:-:S15]  /*18060*/  NOP ;  /* 0x0000000000007918 */ /* 0x000fde0000000000 */
[----:B------:R-:W-:-:S15]  /*18070*/  NOP ;  /* 0x0000000000007918 */ /* 0x000fde0000000000 */
[----:B------:R-:W-:-:S15]  /*18080*/  NOP ;  /* 0x0000000000007918 */ /* 0x000fde0000000000 */
[----:B------:R-:W-:-:S04]  /*18090*/  NOP ;  /* 0x0000000000007918 */ /* 0x000fc80000000000 */
[----:B------:R-:W1:Y:S01]  /*180a0*/  DSETP.GEU.AND P0, PT, |R4|, UR4, PT ;  /* 0x0000000404007e2a */ /* 0x000e62000bf0e200 */
[----:B------:R-:W-:Y:S01]  /*180b0*/  BSSY.RECONVERGENT B0, `(.L_x_6414) ;  /* 0x000000d000007945 */ /* 0x000fe20003800200 */
[----:B-1----:R-:W-:Y:S01]  /*180c0*/  @!P0 FMUL R7, R7, 1.175494350822287508e-38 ;  /* 0x0080000007078820 */ /* 0x002fe20000400000 */
        /* <DEDUP_REMOVED lines=11> */
.L_x_6415:
[----:B------:R-:W-:Y:S05]  /*18180*/  BSYNC.RECONVERGENT B0 ;  /* 0x0000000000007941 */ /* 0x000fea0003800200 */
.L_x_6414:
[----:B------:R-:W-:-:S05]  /*18190*/  LOP3.LUT R3, R0, 0x80, R3, 0xf8, !PT ;  /* 0x0000008000037812 */ /* 0x000fca00078ef803 */
[----:B------:R-:W-:Y:S01]  /*181a0*/  STG.E.U8 desc[UR36][R16.64], R3 ;  /* 0x0000000310007986 */ /* 0x000fe2000c101124 */
[----:B------:R-:W-:Y:S05]  /*181b0*/  EXIT ;  /* 0x000000000000794d */ /* 0x000fea0003800000 */
.L_x_6411:
        /* <DEDUP_REMOVED lines=20> */
.L_x_6417:
[----:B------:R-:W-:Y:S01]  /*18300*/  IMAD.MOV.U32 R0, RZ, RZ, 0x7f ;  /* 0x0000007fff007424 */ /* 0x000fe200078e00ff */
[----:B------:R-:W-:-:S04]  /*18310*/  ISETP.GT.U32.AND P0, PT, R2, 0x7f800000, PT ;  /* 0x7f8000000200780c */ /* 0x000fc80003f04070 */
[----:B------:R-:W-:-:S09]  /*18320*/  SEL R0, R0, 0x7c, P0 ;  /* 0x0000007c00007807 */ /* 0x000fd20000000000 */
.L_x_6418:
[----:B------:R-:W-:Y:S05]  /*18330*/  BSYNC.RECONVERGENT B0 ;  /* 0x0000000000007941 */ /* 0x000fea0003800200 */
.L_x_6416:
[----:B------:R-:W-:-:S04]  /*18340*/  SHF.R.U32.HI R3, RZ, 0x18, R3 ;  /* 0x00000018ff037819 */ /* 0x000fc80000011603 */
[----:B------:R-:W-:-:S05]  /*18350*/  LOP3.LUT R3, R0, 0x80, R3, 0xf8, !PT ;  /* 0x0000008000037812 */ /* 0x000fca00078ef803 */
[----:B------:R-:W-:Y:S01]  /*18360*/  STG.E.U8 desc[UR36][R16.64], R3 ;  /* 0x0000000310007986 */ /* 0x000fe2000c101124 */
[----:B------:R-:W-:Y:S05]  /*18370*/  EXIT ;  /* 0x000000000000794d */ /* 0x000fea0003800000 */
.L_x_6410:
        /* <DEDUP_REMOVED lines=10> */
[----:B------:R-:W-:Y:S01]  /*18420*/  STG.E.U16 desc[UR36][R16.64], R0 ;  /* 0x0000000010007986 */ /* 0x000fe2000c101524 */
[----:B------:R-:W-:Y:S05]  /*18430*/  EXIT ;  /* 0x000000000000794d */ /* 0x000fea0003800000 */
        .weak           $__internal_12_$__cuda_sm20_div_rn_f64_full
        .type           $__internal_12_$__cuda_sm20_div_rn_f64_full,@function
        .size           $__internal_12_$__cuda_sm20_div_rn_f64_full,(.L_x_7232 - $__internal_12_$__cuda_sm20_div_rn_f64_full)
$__internal_12_$__cuda_sm20_div_rn_f64_full:
[C---:B------:R-:W-:Y:S01]  /*18440*/  FSETP.GEU.AND P2, PT, |R13|.reuse, 1.469367938527859385e-39, PT ;  /* 0x001000000d00780b */ /* 0x040fe20003f4e200 */
[----:B------:R-:W-:Y:S01]  /*18450*/  IMAD.MOV.U32 R14, RZ, RZ, R12 ;  /* 0x000000ffff0e7224 */ /* 0x000fe200078e000c */
[----:B------:R-:W-:Y:S01]  /*18460*/  LOP3.LUT R3, R13, 0x7ff00000, RZ, 0xc0, !PT ;  /* 0x7ff000000d037812 */ /* 0x000fe200078ec0ff */
[----:B------:R-:W-:Y:S01]  /*18470*/  IMAD.MOV.U32 R18, RZ, RZ, 0x1 ;  /* 0x00000001ff127424 */ /* 0x000fe200078e00ff */
[C---:B------:R-:W-:Y:S01]  /*18480*/  LOP3.LUT R6, R11.reuse, 0x7ff00000, RZ, 0xc0, !PT ;  /* 0x7ff000000b067812 */ /* 0x040fe200078ec0ff */
[----:B------:R-:W-:Y:S01]  /*18490*/  BSSY.RECONVERGENT B2, `(.L_x_6419) ;  /* 0x0000078000027945 */ /* 0x000fe20003800200 */
[----:B------:R-:W-:Y:S02]  /*184a0*/  FSETP.GEU.AND P0, PT, |R11|, 1.469367938527859385e-39, PT ;  /* 0x001000000b00780b */ /* 0x000fe40003f0e200 */
[----:B------:R-:W-:Y:S02]  /*184b0*/  ISETP.GE.U32.AND P1, PT, R3, R6, PT ;  /* 0x000000060300720c */ /* 0x000fe40003f26070 */
[----:B------:R-:W-:-:S03]  /*184c0*/  LOP3.LUT R8, R11, 0x800fffff, RZ, 0xc0, !PT ;  /* 0x800fffff0b087812 */ /* 0x000fc600078ec0ff */
[----:B------:R-:W-:Y:S02]  /*184d0*/  @!P2 LOP3.LUT R4, R11, 0x7ff00000, RZ, 0xc0, !PT ;  /* 0x7ff000000b04a812 */ /* 0x000fe400078ec0ff */
[----:B------:R-:W-:Y:S02]  /*184e0*/  LOP3.LUT R9, R8, 0x3ff00000, RZ, 0xfc, !PT ;  /* 0x3ff0000008097812 */ /* 0x000fe400078efcff */
[----:B------:R-:W-:Y:S02]  /*184f0*/  @!P2 ISETP.GE.U32.AND P3, PT, R3, R4, PT ;  /* 0x000000040300a20c */ /* 0x000fe40003f66070 */
[----:B------:R-:W-:Y:S02]  /*18500*/  MOV R4, 0x1ca00000 ;  /* 0x1ca0000000047802 */ /* 0x000fe40000000f00 */
[----:B------:R-:W-:Y:S02]  /*18510*/  MOV R8, R10 ;  /* 0x0000000a00087202 */ /* 0x000fe40000000f00 */
[----:B------:R-:W-:-:S02]  /*18520*/  @!P2 SEL R5, R4, 0x63400000, !P3 ;  /* 0x634000000405a807 */ /* 0x000fc40005800000 */
[----:B------:R-:W-:Y:S02]  /*18530*/  SEL R15, R4, 0x63400000, !P1 ;  /* 0x63400000040f7807 */ /* 0x000fe40004800000 */
[--C-:B------:R-:W-:Y:S01]  /*18540*/  @!P2 LOP3.LUT R22, R5, 0x80000000, R13.reuse, 0xf8, !PT ;  /* 0x800000000516a812 */ /* 0x100fe200078ef80d */
[----:B------:R-:W0:Y:S01]  /*18550*/  @!P0 DMUL R8, R10, 8.98846567431157953865e+307 ;  /* 0x7fe000000a088828 */ /* 0x000e220000000000 */
[----:B------:R-:W-:Y:S01]  /*18560*/  LOP3.LUT R15, R15, 0x800fffff, R13, 0xf8, !PT ;  /* 0x800fffff0f0f7812 */ /* 0x000fe200078ef80d */
[----:B------:R-:W-:Y:S01]  /*18570*/  IMAD.MOV.U32 R5, RZ, RZ, R3 ;  /* 0x000000ffff057224 */ /* 0x000fe200078e0003 */
[----:B------:R-:W-:Y:S01]  /*18580*/  @!P2 LOP3.LUT R23, R22, 0x100000, RZ, 0xfc, !PT ;  /* 0x001000001617a812 */ /* 0x000fe200078efcff */
[----:B0-----:R-:W0:Y:S01]  /*18590*/  MUFU.RCP64H R19, R9 ;  /* 0x0000000900137308 */ /* 0x001e220000001800 */
[----:B------:R-:W-:Y:S02]  /*185a0*/  @!P2 MOV R22, RZ ;  /* 0x000000ff0016a202 */ /* 0x000fe40000000f00 */
        /* <DEDUP_REMOVED lines=55> */
[----:B------:R-:W-:Y:S02]  /*18920*/  IADD3 R3, PT, PT, -R4, R3, RZ ;  /* 0x0000000304037210 */ /* 0x000fe40007ffe1ff */
[----:B------:R-:W-:-:S03]  /*18930*/  MOV R4, RZ ;  /* 0x000000ff00047202 */ /* 0x000fc60000000f00 */
        /* <DEDUP_REMOVED lines=24> */
.L_x_6420:
[----:B------:R-:W0:Y:S02]  /*18ac0*/  DSETP.NAN.AND P0, PT, R12, R12, PT ;  /* 0x0000000c0c00722a */ /* 0x000e240003f08000 */
[----:B0-----:R-:W-:Y:S05]  /*18ad0*/  @P0 BRA `(.L_x_6422) ;  /* 0x0000000000440947 */ /* 0x001fea0003800000 */
[----:B------:R-:W0:Y:S02]  /*18ae0*/  DSETP.NAN.AND P0, PT, R10, R10, PT ;  /* 0x0000000a0a00722a */ /* 0x000e240003f08000 */
[----:B0-----:R-:W-:Y:S05]  /*18af0*/  @P0 BRA `(.L_x_6423) ;  /* 0x0000000000300947 */ /* 0x001fea0003800000 */
[----:B------:R-:W-:Y:S01]  /*18b00*/  ISETP.NE.AND P0, PT, R5, R6, PT ;  /* 0x000000060500720c */ /* 0x000fe20003f05270 */
[----:B------:R-:W-:Y:S01]  /*18b10*/  IMAD.MOV.U32 R19, RZ, RZ, -0x80000 ;  /* 0xfff80000ff137424 */ /* 0x000fe200078e00ff */
[----:B------:R-:W-:-:S11]  /*18b20*/  MOV R18, 0x0 ;  /* 0x0000000000127802 */ /* 0x000fd60000000f00 */
[----:B------:R-:W-:Y:S05]  /*18b30*/  @!P0 BRA `(.L_x_6421) ;  /* 0x0000000000348947 */ /* 0x000fea0003800000 */
[----:B------:R-:W-:Y:S02]  /*18b40*/  ISETP.NE.AND P0, PT, R5, 0x7ff00000, PT ;  /* 0x7ff000000500780c */ /* 0x000fe40003f05270 */
[----:B------:R-:W-:Y:S02]  /*18b50*/  LOP3.LUT R19, R13, 0x80000000, R11, 0x48, !PT ;  /* 0x800000000d137812 */ /* 0x000fe400078e480b */
[----:B------:R-:W-:-:S13]  /*18b60*/  ISETP.EQ.OR P0, PT, R6, RZ, !P0 ;  /* 0x000000ff0600720c */ /* 0x000fda0004702670 */
[----:B------:R-:W-:Y:S02]  /*18b70*/  @P0 LOP3.LUT R3, R19, 0x7ff00000, RZ, 0xfc, !PT ;  /* 0x7ff0000013030812 */ /* 0x000fe400078efcff */
[----:B------:R-:W-:Y:S01]  /*18b80*/  @!P0 MOV R18, RZ ;  /* 0x000000ff00128202 */ /* 0x000fe20000000f00 */
[----:B------:R-:W-:Y:S01]  /*18b90*/  @P0 IMAD.MOV.U32 R18, RZ, RZ, RZ ;  /* 0x000000ffff120224 */ /* 0x000fe200078e00ff */
[----:B------:R-:W-:Y:S01]  /*18ba0*/  @P0 MOV R19, R3 ;  /* 0x0000000300130202 */ /* 0x000fe20000000f00 */
[----:B------:R-:W-:Y:S06]  /*18bb0*/  BRA `(.L_x_6421) ;  /* 0x0000000000147947 */ /* 0x000fec0003800000 */
.L_x_6423:
[----:B------:R-:W-:Y:S01]  /*18bc0*/  LOP3.LUT R19, R11, 0x80000, RZ, 0xfc, !PT ;  /* 0x000800000b137812 */ /* 0x000fe200078efcff */
[----:B------:R-:W-:Y:S01]  /*18bd0*/  IMAD.MOV.U32 R18, RZ, RZ, R10 ;  /* 0x000000ffff127224 */ /* 0x000fe200078e000a */
[----:B------:R-:W-:Y:S06]  /*18be0*/  BRA `(.L_x_6421) ;  /* 0x0000000000087947 */ /* 0x000fec0003800000 */
.L_x_6422:
[----:B------:R-:W-:Y:S02]  /*18bf0*/  LOP3.LUT R19, R13, 0x80000, RZ, 0xfc, !PT ;  /* 0x000800000d137812 */ /* 0x000fe400078efcff */
[----:B------:R-:W-:-:S07]  /*18c00*/  MOV R18, R12 ;  /* 0x0000000c00127202 */ /* 0x000fce0000000f00 */
.L_x_6421:
[----:B------:R-:W-:Y:S05]  /*18c10*/  BSYNC.RECONVERGENT B2 ;  /* 0x0000000000027941 */ /* 0x000fea0003800200 */
.L_x_6419:
[----:B------:R-:W-:Y:S02]  /*18c20*/  IMAD.MOV.U32 R4, RZ, RZ, R0 ;  /* 0x000000ffff047224 */ /* 0x000fe400078e0000 */
[----:B------:R-:W-:-:S04]  /*18c30*/  HFMA2 R5, -RZ, RZ, 0, 0 ;  /* 0x00000000ff057431 */ /* 0x000fc800000001ff */
[----:B------:R-:W-:Y:S05]  /*18c40*/  RET.REL.NODEC R4 `(_ZN2at6native18elementwise_kernelILi128ELi4EZNS0_15gpu_kernel_implIZZZNS0_61_GLOBAL__N__b29612f4_23_ActivationMishKernel_cu_9e10b42f_310011mish_kernelERNS_18TensorIteratorBaseEENKUlvE_clEvENKUlvE_clEvEUldE_EEvS5_RKT_EUliE_EEviT1_) ;  /* 0xfffffe7004ec7950 */ /* 0x000fea0003c3ffff */
.L_x_6424:
        /* <DEDUP_REMOVED lines=11> */
.L_x_7232:


//--------------------- .text._ZN2at6native27unrolled_elementwise_kernelIZZZNS0_61_GLOBAL__N__b29612f4_23_ActivationMishKernel_cu_9e10b42f_310011mish_kernelERNS_18TensorIteratorBaseEENKUlvE_clEvENKUlvE_clEvEUldE_St5arrayIPcLm2EELi4E23TrivialOffsetCalculatorILi1EjESC_NS0_6memory12LoadWithCastILi1EEENSD_13StoreWithCastILi1EEEEEviT_T0_T2_T3_T4_T5_ --------------------------
	.section	.text._ZN2at6native27unrolled_elementwise_kernelIZZZNS0_61_GLOBAL__N__b29612f4_23_ActivationMishKernel_cu_9e10b42f_310011mish_kernelERNS_18TensorIteratorBaseEENKUlvE_clEvENKUlvE_clEvEUldE_St5arrayIPcLm2EELi4E23TrivialOffsetCalculatorILi1EjESC_NS0_6memory12LoadWithCastILi1EEENSD_13StoreWithCastILi1EEEEEviT_T0_T2_T3_T4_T5_,"ax",@progbits
	.align	128
        .global         _ZN2at6native27unrolled_elementwise_kernelIZZZNS0_61_GLOBAL__N__b29612f4_23_ActivationMishKernel_cu_9e10b42f_310011mish_kernelERNS_18TensorIteratorBaseEENKUlvE_clEvENKUlvE_clEvEUldE_St5arrayIPcLm2EELi4E23TrivialOffsetCalculatorILi1EjESC_NS0_6memory12LoadWithCastILi1EEENSD_13StoreWithCastILi1EEEEEviT_T0_T2_T3_T4_T5_
        .type           _ZN2at6native27unrolled_elementwise_kernelIZZZNS0_61_GLOBAL__N__b29612f4_23_ActivationMishKernel_cu_9e10b42f_310011mish_kernelERNS_18TensorIteratorBaseEENKUlvE_clEvENKUlvE_clEvEUldE_St5arrayIPcLm2EELi4E23TrivialOffsetCalculatorILi1EjESC_NS0_6memory12LoadWithCastILi1EEENSD_13StoreWithCastILi1EEEEEviT_T0_T2_T3_T4_T5_,@function
        .size           _ZN2at6native27unrolled_elementwise_kernelIZZZNS0_61_GLOBAL__N__b29612f4_23_ActivationMishKernel_cu_9e10b42f_310011mish_kernelERNS_18TensorIteratorBaseEENKUlvE_clEvENKUlvE_clEvEUldE_St5arrayIPcLm2EELi4E23TrivialOffsetCalculatorILi1EjESC_NS0_6memory12LoadWithCastILi1EEENSD_13StoreWithCastILi1EEEEEviT_T0_T2_T3_T4_T5_,(.L_x_7233 - _ZN2at6native27unrolled_elementwise_kernelIZZZNS0_61_GLOBAL__N__b29612f4_23_ActivationMishKernel_cu_9e10b42f_310011mish_kernelERNS_18TensorIteratorBaseEENKUlvE_clEvENKUlvE_clEvEUldE_St5arrayIPcLm2EELi4E23TrivialOffsetCalculatorILi1EjESC_NS0_6memory12LoadWithCastILi1EEENSD_13StoreWithCastILi1EEEEEviT_T0_T2_T3_T4_T5_)
        .other          _ZN2at6native27unrolled_elementwise_kernelIZZZNS0_61_GLOBAL__N__b29612f4_23_ActivationMishKernel_cu_9e10b42f_310011mish_kernelERNS_18TensorIteratorBaseEENKUlvE_clEvENKUlvE_clEvEUldE_St5arrayIPcLm2EELi4E23TrivialOffsetCalculatorILi1EjESC_NS0_6memory12LoadWithCastILi1EEENSD_13StoreWithCastILi1EEEEEviT_T0_T2_T3_T4_T5_,@"STO_CUDA_ENTRY STV_DEFAULT"
_ZN2at6native27unrolled_elementwise_kernelIZZZNS0_61_GLOBAL__N__b29612f4_23_ActivationMishKernel_cu_9e10b42f_310011mish_kernelERNS_18TensorIteratorBaseEENKUlvE_clEvENKUlvE_clEvEUldE_St5arrayIPcLm2EELi4E23TrivialOffsetCalculatorILi1EjESC_NS0_6memory12LoadWithCastILi1EEENSD_13StoreWithCastILi1EEEEEviT_T0_T2_T3_T4_T5_:
.text._ZN2at6native27unrolled_elementwise_kernelIZZZNS0_61_GLOBAL__N__b29612f4_23_ActivationMishKernel_cu_9e10b42f_310011mish_kernelERNS_18TensorIteratorBaseEENKUlvE_clEvENKUlvE_clEvEUldE_St5arrayIPcLm2EELi4E23TrivialOffsetCalculatorILi1EjESC_NS0_6memory12LoadWithCastILi1EEENSD_13StoreWithCastILi1EEEEEviT_T0_T2_T3_T4_T5_:
        /* <DEDUP_REMOVED lines=33> */
.L_x_6431:
[----:B------:R-:W2:Y:S02]  /*0210*/  LDG.E.U8 R4, desc[UR36][R4.64] ;  /* 0x0000002404047981 */ /* 0x000ea4000c1e1100 */
[----:B--2---:R0:W1:Y:S02]  /*0220*/  I2F.F64.U16 R22, R4 ;  /* 0x0000000400167312 */ /* 0x0040640000101800 */
[----:B01----:R-:W-:Y:S05]  /*0230*/  BRA `(.L_x_6433) ;  /* 0x0000000c00647947 */ /* 0x003fea0003800000 */
.L_x_6430:
        /* <DEDUP_REMOVED lines=9> */
.L_x_6435:
[----:B------:R-:W2:Y:S02]  /*02d0*/  LDG.E R4, desc[UR36][R4.64] ;  /* 0x0000002404047981 */ /* 0x000ea4000c1e1900 */
[----:B--2---:R0:W1:Y:S02]  /*02e0*/  I2F.F64 R22, R4 ;  /* 0x0000000400167312 */ /* 0x0040640000201c00 */
[----:B01----:R-:W-:Y:S05]  /*02f0*/  BRA `(.L_x_6433) ;  /* 0x0000000c00347947 */ /* 0x003fea0003800000 */
.L_x_6434:
[----:B------:R-:W2:Y:S02]  /*0300*/  LDG.E.U16 R4, desc[UR36][R4.64] ;  /* 0x0000002404047981 */ /* 0x000ea4000c1e1500 */
[----:B--2---:R0:W1:Y:S02]  /*0310*/  I2F.F64.S16 R22, R4 ;  /* 0x0000000400167312 */ /* 0x0040640000101c00 */
[----:B01----:R-:W-:Y:S05]  /*0320*/  BRA `(.L_x_6433) ;  /* 0x0000000c00287947 */ /* 0x003fea0003800000 */
.L_x_6429:
        /* <DEDUP_REMOVED lines=10> */
.L_x_6437:
[----:B------:R-:W2:Y:S02]  /*03d0*/  LDG.E.U16 R0, desc[UR36][R4.64] ;  /* 0x0000002404007981 */ /* 0x000ea4000c1e1500 */
[----:B--2---:R-:W-:-:S05]  /*03e0*/  HADD2.F32 R0, -RZ, R0.H0_H0 ;  /* 0x20000000ff007230 */ /* 0x004fca0000004100 */
[----:B------:R-:W-:-:S04]  /*03f0*/  FMUL.FTZ R0, R0, 1 ;  /* 0x3f80000000007820 */ /* 0x000fc80000410000 */
[----:B------:R1:W2:Y:S02]  /*0400*/  F2F.F64.F32 R22, R0 ;  /* 0x0000000000167310 */ /* 0x0002a40000201800 */
[----:B-12---:R-:W-:Y:S05]  /*0410*/  BRA `(.L_x_6433) ;  /* 0x0000000800ec7947 */ /* 0x006fea0003800000 */
.L_x_6436:
        /* <DEDUP_REMOVED lines=10> */
.L_x_6439:
[----:B------:R-:W2:Y:S02]  /*04c0*/  LDG.E.U16 R4, desc[UR36][R4.64] ;  /* 0x0000002404047981 */ /* 0x000ea4000c1e1500 */
[----:B--2---:R-:W-:-:S05]  /*04d0*/  HADD2.F32 R0, -RZ, R4.H0_H0 ;  /* 0x20000004ff007230 */ /* 0x004fca0000004100 */
[----:B------:R-:W-:-:S04]  /*04e0*/  FMUL.FTZ R0, R0, 1 ;  /* 0x3f80000000007820 */ /* 0x000fc80000410000 */
[----:B------:R1:W2:Y:S02]  /*04f0*/  F2F.F64.F32 R22, R0 ;  /* 0x0000000000167310 */ /* 0x0002a40000201800 */
[----:B-12---:R-:W-:Y:S05]  /*0500*/  BRA `(.L_x_6433) ;  /* 0x0000000800b07947 */ /* 0x006fea0003800000 */
.L_x_6438:
[----:B------:R0:W5:Y:S01]  /*0510*/  LDG.E.64 R22, desc[UR36][R4.64] ;  /* 0x0000002404167981 */ /* 0x000162000c1e1b00 */
[----:B------:R-:W-:Y:S05]  /*0520*/  BRA `(.L_x_6433) ;  /* 0x0000000800a87947 */ /* 0x000fea0003800000 */
.L_x_6428:
        /* <DEDUP_REMOVED lines=13> */
.L_x_6442:
[----:B------:R1:W5:Y:S01]  /*0600*/  LDG.E.64 R22, desc[UR36][R4.64] ;  /* 0x0000002404167981 */ /* 0x000362000c1e1b00 */
[----:B------:R-:W-:Y:S05]  /*0610*/  BRA `(.L_x_6433) ;  /* 0x00000008006c7947 */ /* 0x000fea0003800000 */
.L_x_6441:
        /* <DEDUP_REMOVED lines=27> */
.L_x_6444:
        /* <DEDUP_REMOVED lines=15> */
.L_x_6443:
[----:B------:R-:W2:Y:S02]  /*08c0*/  LDG.E.U16 R0, desc[UR36][R4.64] ;  /* 0x0000002404007981 */ /* 0x000ea4000c1e1500 */
[----:B--2---:R-:W-:-:S04]  /*08d0*/  IMAD.U32 R0, R0, 0x10000, RZ ;  /* 0x0001000000007824 */ /* 0x004fc800078e00ff */
[----:B------:R-:W-:-:S04]  /*08e0*/  FMUL.FTZ R0, R0, 1 ;  /* 0x3f80000000007820 */ /* 0x000fc80000410000 */
[----:B------:R2:W3:Y:S02]  /*08f0*/  F2F.F64.F32 R22, R0 ;  /* 0x0000000000167310 */ /* 0x0004e40000201800 */
[----:B--23--:R-:W-:Y:S05]  /*0900*/  BRA `(.L_x_6433) ;  /* 0x0000000400b07947 */ /* 0x00cfea0003800000 */
.L_x_6440:
        /* <DEDUP_REMOVED lines=11> */
.L_x_6447:
        /* <DEDUP_REMOVED lines=21> */
.L_x_6449:
[----:B------:R-:W-:Y:S05]  /*0b10*/  BSYNC.RECONVERGENT B0 ;  /* 0x0000000000007941 */ /* 0x000fea0003800200 */
.L_x_6448:
[----:B------:R-:W-:Y:S01]  /*0b20*/  IMAD.SHL.U32 R0, R0, 0x100000, RZ ;  /* 0x0010000000007824 */ /* 0x000fe200078e00ff */
[----:B------:R-:W-:-:S04]  /*0b30*/  LEA R3, R3, 0x3b800000, 0x17 ;  /* 0x3b80000003037811 */ /* 0x000fc800078eb8ff */
[----:B------:R-:W-:-:S05]  /*0b40*/  LOP3.LUT R0, R3, R0, R7, 0xfe, !PT ;  /* 0x0000000003007212 */ /* 0x000fca00078efe07 */
[----:B------:R-:W-:-:S04]  /*0b50*/  FMUL.FTZ R0, R0, 1 ;  /* 0x3f80000000007820 */ /* 0x000fc80000410000 */
[----:B------:R4:W0:Y:S02]  /*0b60*/  F2F.F64.F32 R22, R0 ;  /* 0x0000000000167310 */ /* 0x0008240000201800 */
[----:B0---4-:R-:W-:Y:S05]  /*0b70*/  BRA `(.L_x_6433) ;  /* 0x0000000400147947 */ /* 0x011fea0003800000 */
.L_x_6446:
        /* <DEDUP_REMOVED lines=21> */
.L_x_6451:
[----:B------:R-:W-:Y:S05]  /*0cd0*/  BSYNC.RECONVERGENT B0 ;  /* 0x0000000000007941 */ /* 0x000fea0003800200 */
.L_x_6450:
[----:B------:R-:W-:Y:S01]  /*0ce0*/  IMAD.SHL.U32 R0, R0, 0x200000, RZ ;  /* 0x0020000000007824 */ /* 0x000fe200078e00ff */
[----:B------:R-:W-:-:S04]  /*0cf0*/  LEA R3, R3, 0x37800000, 0x17 ;  /* 0x3780000003037811 */ /* 0x000fc800078eb8ff */
[----:B------:R-:W-:-:S05]  /*0d00*/  LOP3.LUT R0, R3, R0, R7, 0xfe, !PT ;  /* 0x0000000003007212 */ /* 0x000fca00078efe07 */
[----:B------:R-:W-:-:S04]  /*0d10*/  FMUL.FTZ R0, R0, 1 ;  /* 0x3f80000000007820 */ /* 0x000fc80000410000 */
[----:B------:R4:W0:Y:S02]  /*0d20*/  F2F.F64.F32 R22, R0 ;  /* 0x0000000000167310 */ /* 0x0008240000201800 */
[----:B0---4-:R-:W-:Y:S05]  /*0d30*/  BRA `(.L_x_6433) ;  /* 0x0000000000a47947 */ /* 0x011fea0003800000 */
.L_x_6445:
[----:B------:R-:W-:-:S09]  /*0d40*/  UISETP.NE.AND UP0, UPT, UR4, 0x1c, UPT ;  /* 0x0000001c0400788c */ /* 0x000fd2000bf05270 */
[----:B------:R-:W-:Y:S05]  /*0d50*/  BRA.U !UP0, `(.L_x_6452) ;  /* 0x0000000108947547 */ /* 0x000fea000b800000 */
[----:B------:R-:W-:-:S09]  /*0d60*/  UISETP.NE.AND UP0, UPT, UR4, 0x1d, UPT ;  /* 0x0000001d0400788c */ /* 0x000fd2000bf05270 */
[----:B------:R-:W-:Y:S05]  /*0d70*/  BRA.U !UP0, `(.L_x_6453) ;  /* 0x0000000108807547 */ /* 0x000fea000b800000 */
[----:B------:R-:W-:-:S09]  /*0d80*/  UISETP.NE.AND UP0, UPT, UR4, 0x2c, UPT ;  /* 0x0000002c0400788c */ /* 0x000fd2000bf05270 */
[----:B------:R-:W-:Y:S05]  /*0d90*/  BRA.U !UP0, `(.L_x_6454) ;  /* 0x0000000108487547 */ /* 0x000fea000b800000 */
.L_x_6432:
        /* <DEDUP_REMOVED lines=16> */
.L_x_6455:
[----:B------:R-:W-:Y:S01]  /*0ea0*/  CS2R R22, SRZ ;  /* 0x0000000000167805 */ /* 0x000fe2000001ff00 */
[----:B------:R-:W-:Y:S06]  /*0eb0*/  BRA `(.L_x_6433) ;  /* 0x0000000000447947 */ /* 0x000fec0003800000 */
.L_x_6454:
[----:B------:R-:W2:Y:S01]  /*0ec0*/  LDG.E.U8 R0, desc[UR36][R4.64] ;  /* 0x0000002404007981 */ /* 0x000ea2000c1e1100 */
[----:B------:R-:W-:Y:S02]  /*0ed0*/  IMAD.MOV.U32 R22, RZ, RZ, 0x0 ;  /* 0x00000000ff167424 */ /* 0x000fe400078e00ff */
        /* <DEDUP_REMOVED lines=10> */
.L_x_6453:
[----:B------:R-:W2:Y:S02]  /*0f80*/  LDG.E.64 R22, desc[UR36][R4.64] ;  /* 0x0000002404167981 */ /* 0x000ea4000c1e1b00 */
[----:B--2---:R-:W4:Y:S02]  /*0f90*/  I2F.F64.U64 R22, R22 ;  /* 0x0000001600167312 */ /* 0x004f240000301800 */
[----:B----4-:R-:W-:Y:S05]  /*0fa0*/  BRA `(.L_x_6433) ;  /* 0x0000000000087947 */ /* 0x010fea0003800000 */
.L_x_6452:
[----:B------:R-:W2:Y:S02]  /*0fb0*/  LDG.E R4, desc[UR36][R4.64] ;  /* 0x0000002404047981 */ /* 0x000ea4000c1e1900 */
[----:B--2---:R2:W3:Y:S02]  /*0fc0*/  I2F.F64.U32 R22, R4 ;  /* 0x0000000400167312 */ /* 0x0044e40000201800 */
.L_x_6433:
[----:B------:R-:W-:Y:S05]  /*0fd0*/  BSYNC.RECONVERGENT B7 ;  /* 0x0000000000077941 */ /* 0x000fea0003800200 */
.L_x_6427:
[----:B------:R-:W-:-:S07]  /*0fe0*/  VIADD R27, R19, 0x80 ;  /* 0x00000080131b7836 */ /* 0x000fce0000000000 */
.L_x_6426:
[----:B------:R-:W-:Y:S05]  /*0ff0*/  BSYNC.RECONVERGENT B6 ;  /* 0x0000000000067941 */ /* 0x000fea0003800200 */
.L_x_6425:
[----:B------:R-:W-:Y:S01]  /*1000*/  ISETP.GE.AND P0, PT, R27, R2, PT ;  /* 0x000000021b00720c */ /* 0x000fe20003f06270 */
[----:B------:R-:W-:Y:S01]  /*1010*/  BSSY.RECONVERGENT B6, `(.L_x_6456) ;  /* 0x00000f6000067945 */ /* 0x000fe20003800200 */
[----:B------:R-:W-:-:S11]  /*1020*/  CS2R R28, SRZ ;  /* 0x00000000001c7805 */ /* 0x000fd6000001ff00 */
[----:B------:R-:W-:Y:S05]  /*1030*/  @P0 BRA `(.L_x_6457) ;  /* 0x0000000c00cc0947 */ /* 0x000fea0003800000 */
[----:B012---:R-:W0:Y:S01]  /*1040*/  LDC.64 R4, c[0x0][0x390] ;  /* 0x0000e400ff047b82 */ /* 0x007e220000000a00 */
        /* <DEDUP_REMOVED lines=20> */
.L_x_6462:
[----:B------:R-:W2:Y:S02]  /*1190*/  LDG.E.U8 R4, desc[UR36][R4.64] ;  /* 0x0000002404047981 */ /* 0x000ea4000c1e1100 */
[----:B--2---:R1:W2:Y:S02]  /*11a0*/  I2F.F64.U16 R28, R4 ;  /* 0x00000004001c7312 */ /* 0x0042a40000101800 */
[----:B-12---:R-:W-:Y:S05]  /*11b0*/  BRA `(.L_x_6464) ;  /* 0x0000000c00647947 */ /* 0x006fea0003800000 */
.L_x_6461:
        /* <DEDUP_REMOVED lines=9> */
.L_x_6466:
[----:B------:R-:W2:Y:S02]  /*1250*/  LDG.E R4, desc[UR36][R4.64] ;  /* 0x0000002404047981 */ /* 0x000ea4000c1e1900 */
[----:B--2---:R1:W2:Y:S02]  /*1260*/  I2F.F64 R28, R4 ;  /* 0x00000004001c7312 */ /* 0x0042a40000201c00 */
[----:B-12---:R-:W-:Y:S05]  /*1270*/  BRA `(.L_x_6464) ;  /* 0x0000000c00347947 */ /* 0x006fea0003800000 */
.L_x_6465:
[----:B------:R-:W2:Y:S02]  /*1280*/  LDG.E.U16 R4, desc[UR36][R4.64] ;  /* 0x0000002404047981 */ /* 0x000ea4000c1e1500 */
[----:B--2---:R1:W2:Y:S02]  /*1290*/  I2F.F64.S16 R28, R4 ;  /* 0x00000004001c7312 */ /* 0x0042a40000101c00 */
[----:B-12---:R-:W-:Y:S05]  /*12a0*/  BRA `(.L_x_6464) ;  /* 0x0000000c00287947 */ /* 0x006fea0003800000 */
.L_x_6460:
        /* <DEDUP_REMOVED lines=10> */
.L_x_6468:
[----:B------:R-:W2:Y:S02]  /*1350*/  LDG.E.U16 R0, desc[UR36][R4.64] ;  /* 0x0000002404007981 */ /* 0x000ea4000c1e1500 */
[----:B--2---:R-:W-:-:S05]  /*1360*/  HADD2.F32 R0, -RZ, R0.H0_H0 ;  /* 0x20000000ff007230 */ /* 0x004fca0000004100 */
[----:B------:R-:W-:-:S04]  /*1370*/  FMUL.FTZ R0, R0, 1 ;  /* 0x3f80000000007820 */ /* 0x000fc80000410000 */
[----:B------:R0:W1:Y:S02]  /*1380*/  F2F.F64.F32 R28, R0 ;  /* 0x00000000001c7310 */ /* 0x0000640000201800 */
[----:B01----:R-:W-:Y:S05]  /*1390*/  BRA `(.L_x_6464) ;  /* 0x0000000800ec7947 */ /* 0x003fea0003800000 */
.L_x_6467:
        /* <DEDUP_REMOVED lines=10> */
.L_x_6470:
[----:B------:R-:W2:Y:S02]  /*1440*/  LDG.E.U16 R4, desc[UR36][R4.64] ;  /* 0x0000002404047981 */ /* 0x000ea4000c1e1500 */
[----:B--2---:R-:W-:-:S05]  /*1450*/  HADD2.F32 R0, -RZ, R4.H0_H0 ;  /* 0x20000004ff007230 */ /* 0x004fca0000004100 */
[----:B------:R-:W-:-:S04]  /*1460*/  FMUL.FTZ R0, R0, 1 ;  /* 0x3f80000000007820 */ /* 0x000fc80000410000 */
[----:B------:R0:W1:Y:S02]  /*1470*/  F2F.F64.F32 R28, R0 ;  /* 0x00000000001c7310 */ /* 0x0000640000201800 */
[----:B01----:R-:W-:Y:S05]  /*1480*/  BRA `(.L_x_6464) ;  /* 0x0000000800b07947 */ /* 0x003fea0003800000 */
.L_x_6469:
[----:B------:R0:W5:Y:S01]  /*1490*/  LDG.E.64 R28, desc[UR36][R4.64] ;  /* 0x00000024041c7981 */ /* 0x000162000c1e1b00 */
[----:B------:R-:W-:Y:S05]  /*14a0*/  BRA `(.L_x_6464) ;  /* 0x0000000800a87947 */ /* 0x000fea0003800000 */
.L_x_6459:
        /* <DEDUP_REMOVED lines=13> */
.L_x_6473:
[----:B------:R4:W5:Y:S01]  /*1580*/  LDG.E.64 R28, desc[UR36][R4.64] ;  /* 0x00000024041c7981 */ /* 0x000962000c1e1b00 */
[----:B------:R-:W-:Y:S05]  /*1590*/  BRA `(.L_x_6464) ;  /* 0x00000008006c7947 */ /* 0x000fea0003800000 */
.L_x_6472:
        /* <DEDUP_REMOVED lines=27> */
.L_x_6475:
        /* <DEDUP_REMOVED lines=15> */
.L_x_6474:
[----:B------:R-:W2:Y:S02]  /*1840*/  LDG.E.U16 R0, desc[UR36][R4.64] ;  /* 0x0000002404007981 */ /* 0x000ea4000c1e1500 */
[----:B--2---:R-:W-:-:S04]  /*1850*/  IMAD.U32 R0, R0, 0x10000, RZ ;  /* 0x0001000000007824 */ /* 0x004fc800078e00ff */
[----:B------:R-:W-:-:S04]  /*1860*/  FMUL.FTZ R0, R0, 1 ;  /* 0x3f80000000007820 */ /* 0x000fc80000410000 */
[----:B------:R4:W0:Y:S02]  /*1870*/  F2F.F64.F32 R28, R0 ;  /* 0x00000000001c7310 */ /* 0x0008240000201800 */
[----:B0---4-:R-:W-:Y:S05]  /*1880*/  BRA `(.L_x_6464) ;  /* 0x0000000400b07947 */ /* 0x011fea0003800000 */
.L_x_6471:
        /* <DEDUP_REMOVED lines=11> */
.L_x_6478:
        /* <DEDUP_REMOVED lines=21> */
.L_x_6480:
[----:B------:R-:W-:Y:S05]  /*1a90*/  BSYNC.RECONVERGENT B0 ;  /* 0x0000000000007941 */ /* 0x000fea0003800200 */
.L_x_6479:
[----:B------:R-:W-:Y:S01]  /*1aa0*/  IMAD.SHL.U32 R0, R0, 0x100000, RZ ;  /* 0x0010000000007824 */ /* 0x000fe200078e00ff */
[----:B------:R-:W-:-:S04]  /*1ab0*/  LEA R3, R3, 0x3b800000, 0x17 ;  /* 0x3b80000003037811 */ /* 0x000fc800078eb8ff */
[----:B------:R-:W-:-:S05]  /*1ac0*/  LOP3.LUT R0, R3, R0, R7, 0xfe, !PT ;  /* 0x0000000003007212 */ /* 0x000fca00078efe07 */
[----:B------:R-:W-:-:S04]  /*1ad0*/  FMUL.FTZ R0, R0, 1 ;  /* 0x3f80000000007820 */ /* 0x000fc80000410000 */
[----:B------:R4:W0:Y:S02]  /*1ae0*/  F2F.F64.F32 R28, R0 ;  /* 0x00000000001c7310 */ /* 0x0008240000201800 */
[----:B0---4-:R-:W-:Y:S05]  /*1af0*/  BRA `(.L_x_6464) ;  /* 0x0000000400147947 */ /* 0x011fea0003800000 */
.L_x_6477:
        /* <DEDUP_REMOVED lines=21> */
.L_x_6482:
[----:B------:R-:W-:Y:S05]  /*1c50*/  BSYNC.RECONVERGENT B0 ;  /* 0x0000000000007941 */ /* 0x000fea0003800200 */
.L_x_6481:
[----:B------:R-:W-:Y:S01]  /*1c60*/  IMAD.SHL.U32 R0, R0, 0x200000, RZ ;  /* 0x0020000000007824 */ /* 0x000fe200078e00ff */
[----:B------:R-:W-:-:S04]  /*1c70*/  LEA R3, R3, 0x37800000, 0x17 ;  /* 0x3780000003037811 */ /* 0x000fc800078eb8ff */
[----:B------:R-:W-:-:S05]  /*1c80*/  LOP3.LUT R0, R3, R0, R7, 0xfe, !PT ;  /* 0x0000000003007212 */ /* 0x000fca00078efe07 */
[----:B------:R-:W-:-:S04]  /*1c90*/  FMUL.FTZ R0, R0, 1 ;  /* 0x3f80000000007820 */ /* 0x000fc80000410000 */
[----:B------:R4:W0:Y:S02]  /*1ca0*/  F2F.F64.F32 R28, R0 ;  /* 0x00000000001c7310 */ /* 0x0008240000201800 */
[----:B0---4-:R-:W-:Y:S05]  /*1cb0*/  BRA `(.L_x_6464) ;  /* 0x0000000000a47947 */ /* 0x011fea0003800000 */
.L_x_6476:
        /* <DEDUP_REMOVED lines=18> */
.L_x_6463:
        /* <DEDUP_REMOVED lines=16> */
.L_x_6485:
[----:B------:R-:W-:Y:S01]  /*1ee0*/  CS2R R28, SRZ ;  /* 0x00000000001c7805 */ /* 0x000fe2000001ff00 */
[----:B------:R-:W-:Y:S06]  /*1ef0*/  BRA `(.L_x_6464) ;  /* 0x0000000000147947 */ /* 0x000fec0003800000 */
.L_x_6484:
[----:B------:R-:W2:Y:S02]  /*1f00*/  LDG.E.64 R28, desc[UR36][R4.64] ;  /* 0x00000024041c7981 */ /* 0x000ea4000c1e1b00 */
[----:B--2---:R-:W1:Y:S02]  /*1f10*/  I2F.F64.U64 R28, R28 ;  /* 0x0000001c001c7312 */ /* 0x004e640000301800 */
[----:B-1----:R-:W-:Y:S05]  /*1f20*/  BRA `(.L_x_6464) ;  /* 0x0000000000087947 */ /* 0x002fea0003800000 */
.L_x_6483:
[----:B------:R-:W2:Y:S02]  /*1f30*/  LDG.E R4, desc[UR36][R4.64] ;  /* 0x0000002404047981 */ /* 0x000ea4000c1e1900 */
[----:B--2---:R1:W2:Y:S02]  /*1f40*/  I2F.F64.U32 R28, R4 ;  /* 0x00000004001c7312 */ /* 0x0042a40000201800 */
.L_x_6464:
[----:B------:R-:W-:Y:S05]  /*1f50*/  BSYNC.RECONVERGENT B7 ;  /* 0x0000000000077941 */ /* 0x000fea0003800200 */
.L_x_6458:
[----:B------:R-:W-:-:S07]  /*1f60*/  VIADD R27, R27, 0x80 ;  /* 0x000000801b1b7836 */ /* 0x000fce0000000000 */
.L_x_6457:
[----:B------:R-:W-:Y:S05]  /*1f70*/  BSYNC.RECONVERGENT B6 ;  /* 0x0000000000067941 */ /* 0x000fea0003800200 */
.L_x_6456:
[----:B------:R-:W-:Y:S01]  /*1f80*/  ISETP.GE.AND P0, PT, R27, R2, PT ;  /* 0x000000021b00720c */ /* 0x000fe20003f06270 */
[----:B------:R-:W-:Y:S01]  /*1f90*/  BSSY.RECONVERGENT B6, `(.L_x_6486) ;  /* 0x00000f6000067945 */ /* 0x000fe20003800200 */
[----:B------:R-:W-:-:S11]  /*1fa0*/  CS2R R24, SRZ ;  /* 0x0000000000187805 */ /* 0x000fd6000001ff00 */
[----:B------:R-:W-:Y:S05]  /*1fb0*/  @P0 BRA `(.L_x_6487) ;  /* 0x0000000c00cc0947 */ /* 0x000fea0003800000 */
[----:B012-4-:R-:W0:Y:S01]  /*1fc0*/  LDC.64 R4, c[0x0][0x390] ;  /* 0x0000e400ff047b82 */ /* 0x017e220000000a00 */
        /* <DEDUP_REMOVED lines=20> */
.L_x_6492:
[----:B------:R-:W2:Y:S02]  /*2110*/  LDG.E.U8 R4, desc[UR36][R4.64] ;  /* 0x0000002404047981 */ /* 0x000ea4000c1e1100 */
[----:B--2---:R0:W1:Y:S02]  /*2120*/  I2F.F64.U16 R24, R4 ;  /* 0x0000000400187312 */ /* 0x0040640000101800 */
[----:B01----:R-:W-:Y:S05]  /*2130*/  BRA `(.L_x_6494) ;  /* 0x0000000c00647947 */ /* 0x003fea0003800000 */
.L_x_6491:
        /* <DEDUP_REMOVED lines=9> */
.L_x_6496:
[----:B------:R-:W2:Y:S02]  /*21d0*/  LDG.E R4, desc[UR36][R4.64] ;  /* 0x0000002404047981 */ /* 0x000ea4000c1e1900 */
[----:B--2---:R0:W1:Y:S02]  /*21e0*/  I2F.F64 R24, R4 ;  /* 0x0000000400187312 */ /* 0x0040640000201c00 */
[----:B01----:R-:W-:Y:S05]  /*21f0*/  BRA `(.L_x_6494) ;  /* 0x0000000c00347947 */ /* 0x003fea0003800000 */
.L_x_6495:
[----:B------:R-:W2:Y:S02]  /*2200*/  LDG.E.U16 R4, desc[UR36][R4.64] ;  /* 0x0000002404047981 */ /* 0x000ea4000c1e1500 */
[----:B--2---:R0:W1:Y:S02]  /*2210*/  I2F.F64.S16 R24, R4 ;  /* 0x0000000400187312 */ /* 0x0040640000101c00 */
[----:B01----:R-:W-:Y:S05]  /*2220*/  BRA `(.L_x_6494) ;  /* 0x0000000c00287947 */ /* 0x003fea0003800000 */
.L_x_6490:
        /* <DEDUP_REMOVED lines=10> */
.L_x_6498:
[----:B------:R-:W2:Y:S02]  /*22d0*/  LDG.E.U16 R0, desc[UR36][R4.64] ;  /* 0x0000002404007981 */ /* 0x000ea4000c1e1500 */
[----:B--2---:R-:W-:-:S05]  /*22e0*/  HADD2.F32 R0, -RZ, R0.H0_H0 ;  /* 0x20000000ff007230 */ /* 0x004fca0000004100 */
[----:B------:R-:W-:-:S04]  /*22f0*/  FMUL.FTZ R0, R0, 1 ;  /* 0x3f80000000007820 */ /* 0x000fc80000410000 */
[----:B------:R1:W2:Y:S02]  /*2300*/  F2F.F64.F32 R24, R0 ;  /* 0x0000000000187310 */ /* 0x0002a40000201800 */
[----:B-12---:R-:W-:Y:S05]  /*2310*/  BRA `(.L_x_6494) ;  /* 0x0000000800ec7947 */ /* 0x006fea0003800000 */
.L_x_6497:
        /* <DEDUP_REMOVED lines=10> */
.L_x_6500:
[----:B------:R-:W2:Y:S02]  /*23c0*/  LDG.E.U16 R4, desc[UR36][R4.64] ;  /* 0x0000002404047981 */ /* 0x000ea4000c1e1500 */
[----:B--2---:R-:W-:-:S05]  /*23d0*/  HADD2.F32 R0, -RZ, R4.H0_H0 ;  /* 0x20000004ff007230 */ /* 0x004fca0000004100 */
[----:B------:R-:W-:-:S04]  /*23e0*/  FMUL.FTZ R0, R0, 1 ;  /* 0x3f80000000007820 */ /* 0x000fc80000410000 */
[----:B------:R1:W2:Y:S02]  /*23f0*/  F2F.F64.F32 R24, R0 ;  /* 0x0000000000187310 */ /* 0x0002a40000201800 */
[----:B-12---:R-:W-:Y:S05]  /*2400*/  BRA `(.L_x_6494) ;  /* 0x0000000800b07947 */ /* 0x006fea0003800000 */
.L_x_6499:
[----:B------:R0:W5:Y:S01]  /*2410*/  LDG.E.64 R24, desc[UR36][R4.64] ;  /* 0x0000002404187981 */ /* 0x000162000c1e1b00 */
[----:B------:R-:W-:Y:S05]  /*2420*/  BRA `(.L_x_6494) ;  /* 0x0000000800a87947 */ /* 0x000fea0003800000 */
.L_x_6489:
        /* <DEDUP_REMOVED lines=13> */
.L_x_6503:
[----:B------:R1:W5:Y:S01]  /*2500*/  LDG.E.64 R24, desc[UR36][R4.64] ;  /* 0x0000002404187981 */ /* 0x000362000c1e1b00 */
[----:B------:R-:W-:Y:S05]  /*2510*/  BRA `(.L_x_6494) ;  /* 0x00000008006c7947 */ /* 0x000fea0003800000 */
.L_x_6502:
        /* <DEDUP_REMOVED lines=26> */
[----:B--2-4-:R-:W-:Y:S05]  /*26c0*/  BRA `(.L_x_6494) ;  /* 0x0000000800007947 */ /* 0x014fea0003800000 */
.L_x_6505:
        /* <DEDUP_REMOVED lines=14> */
[----:B--2-4-:R-:W-:Y:S05]  /*27b0*/  BRA `(.L_x_6494) ;  /* 0x0000000400c47947 */ /* 0x014fea0003800000 */
.L_x_6504:
[----:B------:R-:W2:Y:S02]  /*27c0*/  LDG.E.U16 R0, desc[UR36][R4.64] ;  /* 0x0000002404007981 */ /* 0x000ea4000c1e1500 */
[----:B--2---:R-:W-:-:S04]  /*27d0*/  IMAD.U32 R0, R0, 0x10000, RZ ;  /* 0x0001000000007824 */ /* 0x004fc800078e00ff */
[----:B------:R-:W-:-:S04]  /*27e0*/  FMUL.FTZ R0, R0, 1 ;  /* 0x3f80000000007820 */ /* 0x000fc80000410000 */
[----:B------:R2:W4:Y:S02]  /*27f0*/  F2F.F64.F32 R24, R0 ;  /* 0x0000000000187310 */ /* 0x0005240000201800 */
[----:B--2-4-:R-:W-:Y:S05]  /*2800*/  BRA `(.L_x_6494) ;  /* 0x0000000400b07947 */ /* 0x014fea0003800000 */
.L_x_6501:
        /* <DEDUP_REMOVED lines=9> */
[----:B--2---:R0:W1:Y:S02]  /*28a0*/  I2F.F64.U16 R24, R4 ;  /* 0x0000000400187312 */ /* 0x0040640000101800 */
[----:B01----:R-:W-:Y:S05]  /*28b0*/  BRA `(.L_x_6494) ;  /* 0x0000000400847947 */ /* 0x003fea0003800000 */
.L_x_6508:
        /* <DEDUP_REMOVED lines=21> */
.L_x_6510:
[----:B------:R-:W-:Y:S05]  /*2a10*/  BSYNC.RECONVERGENT B0 ;  /* 0x0000000000007941 */ /* 0x000fea0003800200 */
.L_x_6509:
[----:B------:R-:W-:Y:S01]  /*2a20*/  IMAD.SHL.U32 R0, R0, 0x100000, RZ ;  /* 0x0010000000007824 */ /* 0x000fe200078e00ff */
[----:B------:R-:W-:-:S04]  /*2a30*/  LEA R3, R3, 0x3b800000, 0x17 ;  /* 0x3b80000003037811 */ /* 0x000fc800078eb8ff */
[----:B------:R-:W-:-:S05]  /*2a40*/  LOP3.LUT R0, R3, R0, R7, 0xfe, !PT ;  /* 0x0000000003007212 */ /* 0x000fca00078efe07 */
[----:B------:R-:W-:-:S04]  /*2a50*/  FMUL.FTZ R0, R0, 1 ;  /* 0x3f80000000007820 */ /* 0x000fc80000410000 */
[----:B------:R0:W1:Y:S02]  /*2a60*/  F2F.F64.F32 R24, R0 ;  /* 0x0000000000187310 */ /* 0x0000640000201800 */
[----:B01----:R-:W-:Y:S05]  /*2a70*/  BRA `(.L_x_6494) ;  /* 0x0000000400147947 */ /* 0x003fea0003800000 */
.L_x_6507:
        /* <DEDUP_REMOVED lines=21> */
.L_x_6512:
[----:B------:R-:W-:Y:S05]  /*2bd0*/  BSYNC.RECONVERGENT B0 ;  /* 0x0000000000007941 */ /* 0x000fea0003800200 */
.L_x_6511:
[----:B------:R-:W-:Y:S01]  /*2be0*/  IMAD.SHL.U32 R0, R0, 0x200000, RZ ;  /* 0x0020000000007824 */ /* 0x000fe200078e00ff */
[----:B------:R-:W-:-:S04]  /*2bf0*/  LEA R3, R3, 0x37800000, 0x17 ;  /* 0x3780000003037811 */ /* 0x000fc800078eb8ff */
[----:B------:R-:W-:-:S05]  /*2c00*/  LOP3.LUT R0, R3, R0, R7, 0xfe, !PT ;  /* 0x0000000003007212 */ /* 0x000fca00078efe07 */
[----:B------:R-:W-:-:S04]  /*2c10*/  FMUL.FTZ R0, R0, 1 ;  /* 0x3f80000000007820 */ /* 0x000fc80000410000 */
[----:B------:R0:W1:Y:S02]  /*2c20*/  F2F.F64.F32 R24, R0 ;  /* 0x0000000000187310 */ /* 0x0000640000201800 */
[----:B01----:R-:W-:Y:S05]  /*2c30*/  BRA `(.L_x_6494) ;  /* 0x0000000000a47947 */ /* 0x003fea0003800000 */
.L_x_6506:
        /* <DEDUP_REMOVED lines=18> */
.L_x_6493:
        /* <DEDUP_REMOVED lines=16> */
.L_x_6515:
[----:B------:R-:W-:Y:S01]  /*2e60*/  CS2R R24, SRZ ;  /* 0x0000000000187805 */ /* 0x000fe2000001ff00 */
[----:B------:R-:W-:Y:S06]  /*2e70*/  BRA `(.L_x_6494) ;  /* 0x0000000000147947 */ /* 0x000fec0003800000 */
.L_x_6514:
[----:B------:R-:W2:Y:S02]  /*2e80*/  LDG.E.64 R24, desc[UR36][R4.64] ;  /* 0x0000002404187981 */ /* 0x000ea4000c1e1b00 */
[----:B--2---:R-:W0:Y:S02]  /*2e90*/  I2F.F64.U64 R24, R24 ;  /* 0x0000001800187312 */ /* 0x004e240000301800 */
[----:B0-----:R-:W-:Y:S05]  /*2ea0*/  BRA `(.L_x_6494) ;  /* 0x0000000000087947 */ /* 0x001fea0003800000 */
.L_x_6513:
[----:B------:R-:W2:Y:S02]  /*2eb0*/  LDG.E R4, desc[UR36][R4.64] ;  /* 0x0000002404047981 */ /* 0x000ea4000c1e1900 */
[----:B--2---:R2:W4:Y:S02]  /*2ec0*/  I2F.F64.U32 R24, R4 ;  /* 0x0000000400187312 */ /* 0x0045240000201800 */
.L_x_6494:
[----:B------:R-:W-:Y:S05]  /*2ed0*/  BSYNC.RECONVERGENT B7 ;  /* 0x0000000000077941 */ /* 0x000fea0003800200 */
.L_x_6488:
[----:B------:R-:W-:-:S07]  /*2ee0*/  VIADD R27, R27, 0x80 ;  /* 0x000000801b1b7836 */ /* 0x000fce0000000000 */
.L_x_6487:
[----:B------:R-:W-:Y:S05]  /*2ef0*/  BSYNC.RECONVERGENT B6 ;  /* 0x0000000000067941 */ /* 0x000fea0003800200 */
.L_x_6486:
[----:B------:R-:W-:Y:S01]  /*2f00*/  ISETP.GE.AND P0, PT, R27, R2, PT ;  /* 0x000000021b00720c */ /* 0x000fe20003f06270 */
[----:B------:R-:W-:Y:S01]  /*2f10*/  BSSY.RECONVERGENT B6, `(.L_x_6516) ;  /* 0x00000f0000067945 */ /* 0x000fe20003800200 */
[----:B------:R-:W-:-:S11]  /*2f20*/  CS2R R16, SRZ ;  /* 0x0000000000107805 */ /* 0x000fd6000001ff00 */
[----:B------:R-:W-:Y:S05]  /*2f30*/  @P0 BRA `(.L_x_6517) ;  /* 0x0000000c00b40947 */ /* 0x000fea0003800000 */
[----:B012-4-:R-:W0:Y:S01]  /*2f40*/  LDC.64 R4, c[0x0][0x390] ;  /* 0x0000e400ff047b82 */ /* 0x017e220000000a00 */
        /* <DEDUP_REMOVED lines=19> */
.L_x_6521:
[----:B------:R-:W2:Y:S02]  /*3080*/  LDG.E.U8 R4, desc[UR36][R4.64] ;  /* 0x0000002404047981 */ /* 0x000ea4000c1e1100 */
[----:B--2---:R0:W1:Y:S02]  /*3090*/  I2F.F64.U16 R16, R4 ;  /* 0x0000000400107312 */ /* 0x0040640000101800 */
[----:B01----:R-:W-:Y:S05]  /*30a0*/  BRA `(.L_x_6517) ;  /* 0x0000000c00587947 */ /* 0x003fea0003800000 */
.L_x_6520:
        /* <DEDUP_REMOVED lines=9> */
.L_x_6524:
[----:B------:R-:W2:Y:S02]  /*3140*/  LDG.E R4, desc[UR36][R4.64] ;  /* 0x0000002404047981 */ /* 0x000ea4000c1e1900 */
[----:B--2---:R0:W1:Y:S02]  /*3150*/  I2F.F64 R16, R4 ;  /* 0x0000000400107312 */ /* 0x0040640000201c00 */
[----:B01----:R-:W-:Y:S05]  /*3160*/  BRA `(.L_x_6517) ;  /* 0x0000000c00287947 */ /* 0x003fea0003800000 */
.L_x_6523:
[----:B------:R-:W2:Y:S02]  /*3170*/  LDG.E.U16 R4, desc[UR36][R4.64] ;  /* 0x0000002404047981 */ /* 0x000ea4000c1e1500 */
[----:B--2---:R0:W1:Y:S02]  /*3180*/  I2F.F64.S16 R16, R4 ;  /* 0x0000000400107312 */ /* 0x0040640000101c00 */
[----:B01----:R-:W-:Y:S05]  /*3190*/  BRA `(.L_x_6517) ;  /* 0x0000000c001c7947 */ /* 0x003fea0003800000 */
.L_x_6519:
        /* <DEDUP_REMOVED lines=10> */
.L_x_6526:
[----:B------:R-:W2:Y:S02]  /*3240*/  LDG.E.U16 R0, desc[UR36][R4.64] ;  /* 0x0000002404007981 */ /* 0x000ea4000c1e1500 */
[----:B--2---:R-:W-:-:S05]  /*3250*/  HADD2.F32 R0, -RZ, R0.H0_H0 ;  /* 0x20000000ff007230 */ /* 0x004fca0000004100 */
[----:B------:R-:W-:-:S04]  /*3260*/  FMUL.FTZ R0, R0, 1 ;  /* 0x3f80000000007820 */ /* 0x000fc80000410000 */
[----:B------:R0:W1:Y:S02]  /*3270*/  F2F.F64.F32 R16, R0 ;  /* 0x0000000000107310 */ /* 0x0000640000201800 */
[----:B01----:R-:W-:Y:S05]  /*3280*/  BRA `(.L_x_6517) ;  /* 0x0000000800e07947 */ /* 0x003fea0003800000 */
.L_x_6525:
        /* <DEDUP_REMOVED lines=10> */
.L_x_6528:
[----:B------:R-:W2:Y:S02]  /*3330*/  LDG.E.U16 R4, desc[UR36][R4.64] ;  /* 0x0000002404047981 */ /* 0x000ea4000c1e1500 */
[----:B--2---:R-:W-:-:S05]  /*3340*/  HADD2.F32 R0, -RZ, R4.H0_H0 ;  /* 0x20000004ff007230 */ /* 0x004fca0000004100 */
[----:B------:R-:W-:-:S04]  /*3350*/  FMUL.FTZ R0, R0, 1 ;  /* 0x3f80000000007820 */ /* 0x000fc80000410000 */
[----:B------:R0:W1:Y:S02]  /*3360*/  F2F.F64.F32 R16, R0 ;  /* 0x0000000000107310 */ /* 0x0000640000201800 */
[----:B01----:R-:W-:Y:S05]  /*3370*/  BRA `(.L_x_6517) ;  /* 0x0000000800a47947 */ /* 0x003fea0003800000 */
.L_x_6527:
[----:B------:R0:W5:Y:S01]  /*3380*/  LDG.E.64 R16, desc[UR36][R4.64] ;  /* 0x0000002404107981 */ /* 0x000162000c1e1b00 */
[----:B------:R-:W-:Y:S05]  /*3390*/  BRA `(.L_x_6517) ;  /* 0x00000008009c7947 */ /* 0x000fea0003800000 */
.L_x_6518:
        /* <DEDUP_REMOVED lines=13> */
.L_x_6531:
[----:B------:R0:W5:Y:S01]  /*3470*/  LDG.E.64 R16, desc[UR36][R4.64] ;  /* 0x0000002404107981 */ /* 0x000162000c1e1b00 */
[----:B------:R-:W-:Y:S05]  /*3480*/  BRA `(.L_x_6517) ;  /* 0x0000000800607947 */ /* 0x000fea0003800000 */
.L_x_6530:
        /* <DEDUP_REMOVED lines=27> */
.L_x_6533:
        /* <DEDUP_REMOVED lines=15> */
.L_x_6532:
[----:B------:R-:W2:Y:S02]  /*3730*/  LDG.E.U16 R0, desc[UR36][R4.64] ;  /* 0x0000002404007981 */ /* 0x000ea4000c1e1500 */
[----:B--2---:R-:W-:-:S04]  /*3740*/  IMAD.U32 R0, R0, 0x10000, RZ ;  /* 0x0001000000007824 */ /* 0x004fc800078e00ff */
[----:B------:R-:W-:-:S04]  /*3750*/  FMUL.FTZ R0, R0, 1 ;  /* 0x3f80000000007820 */ /* 0x000fc80000410000 */
[----:B------:R0:W1:Y:S02]  /*3760*/  F2F.F64.F32 R16, R0 ;  /* 0x0000000000107310 */ /* 0x0000640000201800 */
[----:B01----:R-:W-:Y:S05]  /*3770*/  BRA `(.L_x_6517) ;  /* 0x0000000400a47947 */ /* 0x003fea0003800000 */
.L_x_6529:
        /* <DEDUP_REMOVED lines=11> */
.L_x_6536:
[----:B------:R-:W2:Y:S02]  /*3830*/  LDG.E.U8 R4, desc[UR36][R4.64] ;  /* 0x0000002404047981 */ /* 0x000ea4000c1e1100 */
        /* <DEDUP_REMOVED lines=19> */
.L_x_6538:
[----:B------:R-:W-:Y:S05]  /*3970*/  BSYNC.RECONVERGENT B0 ;  /* 0x0000000000007941 */ /* 0x000fea0003800200 */
.L_x_6537:
[----:B------:R-:W-:Y:S01]  /*3980*/  IMAD.SHL.U32 R0, R0, 0x100000, RZ ;  /* 0x0010000000007824 */ /* 0x000fe200078e00ff */
[----:B------:R-:W-:-:S04]  /*3990*/  LEA R3, R3, 0x3b800000, 0x17 ;  /* 0x3b80000003037811 */ /* 0x000fc800078eb8ff */
[----:B------:R-:W-:-:S05]  /*39a0*/  LOP3.LUT R0, R3, R0, R7, 0xfe, !PT ;  /* 0x0000000003007212 */ /* 0x000fca00078efe07 */
[----:B------:R-:W-:-:S04]  /*39b0*/  FMUL.FTZ R0, R0, 1 ;  /* 0x3f80000000007820 */ /* 0x000fc80000410000 */
[----:B------:R0:W1:Y:S02]  /*39c0*/  F2F.F64.F32 R16, R0 ;  /* 0x0000000000107310 */ /* 0x0000640000201800 */
[----:B01----:R-:W-:Y:S05]  /*39d0*/  BRA `(.L_x_6517) ;  /* 0x00000004000c7947 */ /* 0x003fea0003800000 */
.L_x_6535:
        /* <DEDUP_REMOVED lines=20> */
.L_x_6540:
[----:B------:R-:W-:Y:S05]  /*3b20*/  BSYNC.RECONVERGENT B0 ;  /* 0x0000000000007941 */ /* 0x000fea0003800200 */
.L_x_6539:
[----:B------:R-:W-:Y:S01]  /*3b30*/  IMAD.SHL.U32 R0, R0, 0x200000, RZ ;  /* 0x0020000000007824 */ /* 0x000fe200078e00ff */
[----:B------:R-:W-:-:S04]  /*3b40*/  LEA R3, R3, 0x37800000, 0x17 ;  /* 0x3780000003037811 */ /* 0x000fc800078eb8ff */
[----:B------:R-:W-:-:S05]  /*3b50*/  LOP3.LUT R0, R3, R0, R7, 0xfe, !PT ;  /* 0x0000000003007212 */ /* 0x000fca00078efe07 */
[----:B------:R-:W-:-:S04]  /*3b60*/  FMUL.FTZ R0, R0, 1 ;  /* 0x3f80000000007820 */ /* 0x000fc80000410000 */
[----:B------:R0:W1:Y:S02]  /*3b70*/  F2F.F64.F32 R16, R0 ;  /* 0x0000000000107310 */ /* 0x0000640000201800 */
[----:B01----:R-:W-:Y:S05]  /*3b80*/  BRA `(.L_x_6517) ;  /* 0x0000000000a07947 */ /* 0x003fea0003800000 */
.L_x_6534:
        /* <DEDUP_REMOVED lines=18> */
.L_x_6522:
        /* <DEDUP_REMOVED lines=16> */
.L_x_6543:
[----:B------:R-:W-:Y:S05]  /*3db0*/  BRA `(.L_x_6517) ;  /* 0x0000000000147947 */ /* 0x000fea0003800000 */
.L_x_6542:
[----:B------:R-:W2:Y:S02]  /*3dc0*/  LDG.E.64 R16, desc[UR36][R4.64] ;  /* 0x0000002404107981 */ /* 0x000ea4000c1e1b00 */
[----:B--2---:R-:W0:Y:S02]  /*3dd0*/  I2F.F64.U64 R16, R16 ;  /* 0x0000001000107312 */ /* 0x004e240000301800 */
[----:B0-----:R-:W-:Y:S05]  /*3de0*/  BRA `(.L_x_6517) ;  /* 0x0000000000087947 */ /* 0x001fea0003800000 */
.L_x_6541:
[----:B------:R-:W2:Y:S02]  /*3df0*/  LDG.E R4, desc[UR36][R4.64] ;  /* 0x0000002404047981 */ /* 0x000ea4000c1e1900 */
[----:B--2---:R0:W1:Y:S02]  /*3e00*/  I2F.F64.U32 R16, R4 ;  /* 0x0000000400107312 */ /* 0x0040640000201800 */
.L_x_6517:
[----:B------:R-:W-:Y:S05]  /*3e10*/  BSYNC.RECONVERGENT B6 ;  /* 0x0000000000067941 */ /* 0x000fea0003800200 */
.L_x_6516:
[----:B------:R-:W-:Y:S01]  /*3e20*/  ISETP.GE.AND P0, PT, R19, R2, PT ;  /* 0x000000021300720c */ /* 0x000fe20003f06270 */
[----:B------:R-:W-:-:S12]  /*3e30*/  BSSY.RECONVERGENT B1, `(.L_x_6544) ;  /* 0x00002b8000017945 */ /* 0x000fd80003800200 */
[----:B------:R-:W-:Y:S05]  /*3e40*/  @P0 BRA `(.L_x_6545) ;  /* 0x0000002800d80947 */ /* 0x000fea0003800000 */
[----:B------:R-:W-:Y:S01]  /*3e50*/  IMAD.MOV.U32 R8, RZ, RZ, 0x652b82fe ;  /* 0x652b82feff087424 */ /* 0x000fe200078e00ff */
[----:B------:R-:W-:Y:S01]  /*3e60*/  UMOV UR4, 0x3b39803f ;  /* 0x3b39803f00047882 */ /* 0x000fe20000000000 */
[----:B------:R-:W-:Y:S01]  /*3e70*/  IMAD.MOV.U32 R9, RZ, RZ, 0x3ff71547 ;  /* 0x3ff71547ff097424 */ /* 0x000fe200078e00ff */
[----:B------:R-:W-:Y:S01]  /*3e80*/  UMOV UR5, 0x3c7abc9e ;  /* 0x3c7abc9e00057882 */ /* 0x000fe20000000000 */
[----:B------:R-:W-:Y:S01]  /*3e90*/  IMAD.MOV.U32 R6, RZ, RZ, -0x105c611 ;  /* 0xfefa39efff067424 */ /* 0x000fe200078e00ff */
[----:B---3-5:R-:W-:Y:S01]  /*3ea0*/  FSETP.GEU.FTZ.AND P0, PT, |R23|, 4.1917929649353027344, PT ;  /* 0x4086232b1700780b */ /* 0x028fe20003f1e200 */
[----:B------:R-:W-:Y:S01]  /*3eb0*/  IMAD.MOV.U32 R7, RZ, RZ, 0x3fe62e42 ;  /* 0x3fe62e42ff077424 */ /* 0x000fe200078e00ff */
[----:B------:R-:W-:Y:S01]  /*3ec0*/  BSSY.RECONVERGENT B0, `(.L_x_6546) ;  /* 0x0000070000007945 */ /* 0x000fe20003800200 */
[----:B------:R-:W0:-:S15]  /*3ed0*/  DFMA R8, R22, R8, 6.75539944105574400000e+15 ;  /* 0x433800001608742b */ /* 0x000e1e0000000008 */
[----:B------:R-:W-:-:S15]  /*3ee0*/  NOP ;  /* 0x0000000000007918 */ /* 0x000fde0000000000 */
[----:B------:R-:W-:-:S15]  /*3ef0*/  NOP ;  /* 0x0000000000007918 */ /* 0x000fde0000000000 */
[----:B------:R-:W-:-:S15]  /*3f00*/  NOP ;  /* 0x0000000000007918 */ /* 0x000fde0000000000 */
[----:B------:R-:W-:-:S04]  /*3f10*/  NOP ;  /* 0x0000000000007918 */ /* 0x000fc80000000000 */
[----:B012-4-:R-:W0:-:S15]  /*3f20*/  DADD R4, R8, -6.75539944105574400000e+15 ;  /* 0xc338000008047429 */ /* 0x017e1e0000000000 */
        /* <DEDUP_REMOVED lines=105> */
.L_x_6547:
[----:B------:R-:W-:Y:S05]  /*45c0*/  BSYNC.RECONVERGENT B0 ;  /* 0x0000000000007941 */ /* 0x000fea0003800200 */
.L_x_6546:
[C---:B-1----:R-:W-:Y:S01]  /*45d0*/  FSETP.GEU.FTZ.AND P0, PT, R5.reuse, 1.7916666269302368164, PT ;  /* 0x3fe555550500780b */ /* 0x042fe20003f1e000 */
[----:B------:R-:W-:Y:S01]  /*45e0*/  BSSY.RECONVERGENT B2, `(.L_x_6548) ;  /* 0x0000148000027945 */ /* 0x000fe20003800200 */
[----:B------:R-:W-:-:S04]  /*45f0*/  FSETP.GT.FTZ.AND P1, PT, R5, -1.6999999284744262695, PT ;  /* 0xbfd999990500780b */ /* 0x000fc80003f34000 */
[----:B------:R-:W-:-:S13]  /*4600*/  PLOP3.LUT P0, PT, P0, P1, PT, 0xf2, 0x2f ;  /* 0x00000000002f781c */ /* 0x000fda0000703e72 */
[----:B------:R-:W-:Y:S05]  /*4610*/  @P0 BRA `(.L_x_6549) ;  /* 0x0000000800140947 */ /* 0x000fea0003800000 */
        /* <DEDUP_REMOVED lines=51> */
[----:B------:R-:W-:Y:S05]  /*4950*/  CALL.REL.NOINC `($__internal_13_$__cuda_sm20_div_rn_f64_full) ;  /* 0x000000f400107944 */ /* 0x000fea0003c00000 */
[----:B------:R-:W-:Y:S02]  /*4960*/  IMAD.MOV.U32 R6, RZ, RZ, R32 ;  /* 0x000000ffff067224 */ /* 0x000fe400078e0020 */
[----:B------:R-:W-:-:S07]  /*4970*/  IMAD.MOV.U32 R7, RZ, RZ, R33 ;  /* 0x000000ffff077224 */ /* 0x000fce00078e0021 */
.L_x_6551:
[----:B------:R-:W-:Y:S05]  /*4980*/  BSYNC.RECONVERGENT B3 ;  /* 0x0000000000037941 */ /* 0x000fea0003800200 */
.L_x_6550:
        /* <DEDUP_REMOVED lines=78> */
.L_x_6549:
        /* <DEDUP_REMOVED lines=185> */
.L_x_6553:
[----:B------:R-:W-:Y:S01]  /*5a00*/  IMAD.MOV.U32 R4, RZ, RZ, 0x0 ;  /* 0x00000000ff047424 */ /* 0x000fe200078e00ff */
[----:B------:R-:W-:Y:S01]  /*5a10*/  LOP3.LUT P0, RZ, R9, 0x7fffffff, RZ, 0xc0, !PT ;  /* 0x7fffffff09ff7812 */ /* 0x000fe2000780c0ff */
[----:B------:R-:W-:-:S06]  /*5a20*/  IMAD.MOV.U32 R5, RZ, RZ, 0x7ff00000 ;  /* 0x7ff00000ff057424 */ /* 0x000fcc00078e00ff */
[----:B------:R-:W0:Y:S02]  /*5a30*/  DFMA R8, R8, R4, +INF ;  /* 0x7ff000000808742b */ /* 0x000e240000000004 */
[----:B0-----:R-:W-:Y:S02]  /*5a40*/  FSEL R4, R8, RZ, P0 ;  /* 0x000000ff08047208 */ /* 0x001fe40000000000 */
[----:B------:R-:W-:-:S07]  /*5a50*/  FSEL R5, R9, -QNAN , P0 ;  /* 0xfff0000009057808 */ /* 0x000fce0000000000 */
.L_x_6552:
[----:B------:R-:W-:Y:S05]  /*5a60*/  BSYNC.RECONVERGENT B2 ;  /* 0x0000000000027941 */ /* 0x000fea0003800200 */
.L_x_6548:
        /* <DEDUP_REMOVED lines=159> */
.L_x_6555:
        /* <DEDUP_REMOVED lines=83> */
.L_x_6556:
[----:B------:R-:W-:Y:S05]  /*6990*/  BSYNC.RECONVERGENT B0 ;  /* 0x0000000000007941 */ /* 0x000fea0003800200 */
.L_x_6554:
[----:B-1----:R1:W2:Y:S02]  /*69a0*/  DMUL R4, R4, R22 ;  /* 0x0000001604047228 */ /* 0x0022a40000000000 */
.L_x_6545:
[----:B------:R-:W-:Y:S05]  /*69b0*/  BSYNC.RECONVERGENT B1 ;  /* 0x0000000000017941 */ /* 0x000fea0003800200 */
.L_x_6544:
[----:B-1-3-5:R-:W-:Y:S01]  /*69c0*/  VIADD R23, R19, 0x80 ;  /* 0x0000008013177836 */ /* 0x02afe20000000000 */
[----:B------:R-:W-:Y:S04]  /*69d0*/  BSSY.RECONVERGENT B1, `(.L_x_6557) ;  /* 0x00002ba000017945 */ /* 0x000fe80003800200 */
[----:B------:R-:W-:-:S13]  /*69e0*/  ISETP.GE.AND P0, PT, R23, R2, PT ;  /* 0x000000021700720c */ /* 0x000fda0003f06270 */
[----:B------:R-:W-:Y:S05]  /*69f0*/  @P0 BRA `(.L_x_6558) ;  /* 0x0000002800dc0947 */ /* 0x000fea0003800000 */
[----:B------:R-:W-:Y:S01]  /*6a00*/  IMAD.MOV.U32 R6, RZ, RZ, 0x652b82fe ;  /* 0x652b82feff067424 */ /* 0x000fe200078e00ff */
[----:B------:R-:W-:Y:S01]  /*6a10*/  UMOV UR4, 0x3b39803f ;  /* 0x3b39803f00047882 */ /* 0x000fe20000000000 */
[----:B------:R-:W-:Y:S01]  /*6a20*/  IMAD.MOV.U32 R7, RZ, RZ, 0x3ff71547 ;  /* 0x3ff71547ff077424 */ /* 0x000fe200078e00ff */
[----:B------:R-:W-:Y:S01]  /*6a30*/  UMOV UR5, 0x3c7abc9e ;  /* 0x3c7abc9e00057882 */ /* 0x000fe20000000000 */
[----:B------:R-:W-:Y:S01]  /*6a40*/  IMAD.MOV.U32 R14, RZ, RZ, -0x105c611 ;  /* 0xfefa39efff0e7424 */ /* 0x000fe200078e00ff */
[----:B--2---:R-:W-:Y:S01]  /*6a50*/  FSETP.GEU.FTZ.AND P0, PT, |R29|, 4.1917929649353027344, PT ;  /* 0x4086232b1d00780b */ /* 0x004fe20003f1e200 */
[----:B------:R-:W-:Y:S01]  /*6a60*/  IMAD.MOV.U32 R15, RZ, RZ, 0x3fe62e42 ;  /* 0x3fe62e42ff0f7424 */ /* 0x000fe200078e00ff */
[----:B------:R-:W-:Y:S01]  /*6a70*/  BSSY.RECONVERGENT B0, `(.L_x_6559) ;  /* 0x0000070000007945 */ /* 0x000fe20003800200 */
        /* <DEDUP_REMOVED lines=111> */
.L_x_6560:
[----:B------:R-:W-:Y:S05]  /*7170*/  BSYNC.RECONVERGENT B0 ;  /* 0x0000000000007941 */ /* 0x000fea0003800200 */
.L_x_6559:
[C---:B-1----:R-:W-:Y:S01]  /*7180*/  FSETP.GEU.FTZ.AND P1, PT, R27.reuse, 1.7916666269302368164, PT ;  /* 0x3fe555551b00780b */ /* 0x042fe20003f3e000 */
[----:B------:R-:W-:Y:S01]  /*7190*/  BSSY.RECONVERGENT B2, `(.L_x_6561) ;  /* 0x0000149000027945 */ /* 0x000fe20003800200 */
[----:B------:R-:W-:-:S13]  /*71a0*/  FSETP.GT.FTZ.AND P0, PT, R27, -1.6999999284744262695, PT ;  /* 0xbfd999991b00780b */ /* 0x000fda0003f14000 */
[----:B------:R-:W-:Y:S05]  /*71b0*/  @P0 BRA !P1, `(.L_x_6562) ;  /* 0x0000000c00080947 */ /* 0x000fea0004800000 */
        /* <DEDUP_REMOVED lines=194> */
.L_x_6562:
[----:B------:R-:W1:Y:S01]  /*7de0*/  DADD R10, R26, 2 ;  /* 0x400000001a0a7429 */ /* 0x000e620000000000 */
[----:B0-----:R-:W-:Y:S01]  /*7df0*/  IMAD.MOV.U32 R6, RZ, RZ, 0x1 ;  /* 0x00000001ff067424 */ /* 0x001fe200078e00ff */
        /* <DEDUP_REMOVED lines=49> */
[----:B----4-:R-:W-:Y:S05]  /*8110*/  CALL.REL.NOINC `($__internal_13_$__cuda_sm20_div_rn_f64_full) ;  /* 0x000000bc00207944 */ /* 0x010fea0003c00000 */
[----:B------:R-:W-:Y:S02]  /*8120*/  IMAD.MOV.U32 R6, RZ, RZ, R32 ;  /* 0x000000ffff067224 */ /* 0x000fe400078e0020 */
[----:B------:R-:W-:-:S07]  /*8130*/  IMAD.MOV.U32 R7, RZ, RZ, R33 ;  /* 0x000000ffff077224 */ /* 0x000fce00078e0021 */
.L_x_6565:
[----:B------:R-:W-:Y:S05]  /*8140*/  BSYNC.RECONVERGENT B3 ;  /* 0x0000000000037941 */ /* 0x000fea0003800200 */
.L_x_6564:
        /* <DEDUP_REMOVED lines=77> */
.L_x_6563:
[----:B------:R-:W-:Y:S05]  /*8620*/  BSYNC.RECONVERGENT B2 ;  /* 0x0000000000027941 */ /* 0x000fea0003800200 */
.L_x_6561:
        /* <DEDUP_REMOVED lines=159> */
.L_x_6567:
        /* <DEDUP_REMOVED lines=83> */
.L_x_6568:
[----:B------:R-:W-:Y:S05]  /*9550*/  BSYNC.RECONVERGENT B0 ;  /* 0x0000000000007941 */ /* 0x000fea0003800200 */
.L_x_6566:
[----:B--2---:R3:W2:Y:S02]  /*9560*/  DMUL R28, R6, R28 ;  /* 0x0000001c061c7228 */ /* 0x0046a40000000000 */
.L_x_6558:
[----:B------:R-:W-:Y:S05]  /*9570*/  BSYNC.RECONVERGENT B1 ;  /* 0x0000000000017941 */ /* 0x000fea0003800200 */
.L_x_6557:
[----:B------:R-:W-:Y:S01]  /*9580*/  VIADD R3, R19, 0x100 ;  /* 0x0000010013037836 */ /* 0x000fe20000000000 */
[----:B------:R-:W-:Y:S04]  /*9590*/  BSSY.RECONVERGENT B1, `(.L_x_6569) ;  /* 0x00002ba000017945 */ /* 0x000fe80003800200 */
[----:B------:R-:W-:-:S13]  /*95a0*/  ISETP.GE.AND P0, PT, R3, R2, PT ;  /* 0x000000020300720c */ /* 0x000fda0003f06270 */
[----:B------:R-:W-:Y:S05]  /*95b0*/  @P0 BRA `(.L_x_6570) ;  /* 0x0000002800dc0947 */ /* 0x000fea0003800000 */
[----:B---3--:R-:W-:Y:S01]  /*95c0*/  IMAD.MOV.U32 R6, RZ, RZ, 0x652b82fe ;  /* 0x652b82feff067424 */ /* 0x008fe200078e00ff */
[----:B------:R-:W-:Y:S01]  /*95d0*/  UMOV UR4, 0x3b39803f ;  /* 0x3b39803f00047882 */ /* 0x000fe20000000000 */
[----:B------:R-:W-:Y:S01]  /*95e0*/  IMAD.MOV.U32 R7, RZ, RZ, 0x3ff71547 ;  /* 0x3ff71547ff077424 */ /* 0x000fe200078e00ff */
[----:B------:R-:W-:Y:S01]  /*95f0*/  UMOV UR5, 0x3c7abc9e ;  /* 0x3c7abc9e00057882 */ /* 0x000fe20000000000 */
[----:B------:R-:W-:Y:S01]  /*9600*/  IMAD.MOV.U32 R14, RZ, RZ, -0x105c611 ;  /* 0xfefa39efff0e7424 */ /* 0x000fe200078e00ff */
[----:B----4-:R-:W-:Y:S01]  /*9610*/  FSETP.GEU.FTZ.AND P0, PT, |R25|, 4.1917929649353027344, PT ;  /* 0x4086232b1900780b */ /* 0x010fe20003f1e200 */
[----:B------:R-:W-:Y:S01]  /*9620*/  IMAD.MOV.U32 R15, RZ, RZ, 0x3fe62e42 ;  /* 0x3fe62e42ff0f7424 */ /* 0x000fe200078e00ff */
[----:B------:R-:W-:Y:S01]  /*9630*/  BSSY.RECONVERGENT B0, `(.L_x_6571) ;  /* 0x0000070000007945 */ /* 0x000fe20003800200 */
[----:B------:R-:W0:-:S15]  /*9640*/  DFMA R6, R24, R6, 6.75539944105574400000e+15 ;  /* 0x433800001806742b */ /* 0x000e1e0000000006 */
[----:B------:R-:W-:-:S15]  /*9650*/  NOP ;  /* 0x0000000000007918 */ /* 0x000fde0000000000 */
[----:B------:R-:W-:-:S15]  /*9660*/  NOP ;  /* 0x0000000000007918 */ /* 0x000fde0000000000 */
[----:B------:R-:W-:-:S15]  /*9670*/  NOP ;  /* 0x0000000000007918 */ /* 0x000fde0000000000 */
[----:B------:R-:W-:-:S04]  /*9680*/  NOP ;  /* 0x0000000000007918 */ /* 0x000fc80000000000 */
[----:B0-----:R-:W1:-:S15]  /*9690*/  DADD R8, R6, -6.75539944105574400000e+15 ;  /* 0xc338000006087429 */ /* 0x001e5e0000000000 */
[----:B------:R-:W-:-:S15]  /*96a0*/  NOP ;  /* 0x0000000000007918 */ /* 0x000fde0000000000 */
[----:B------:R-:W-:-:S15]  /*96b0*/  NOP ;  /* 0x0000000000007918 */ /* 0x000fde0000000000 */
[----:B------:R-:W-:-:S15]  /*96c0*/  NOP ;  /* 0x0000000000007918 */ /* 0x000fde0000000000 */
[----:B------:R-:W-:-:S04]  /*96d0*/  NOP ;  /* 0x0000000000007918 */ /* 0x000fc80000000000 */
[----:B-1----:R-:W0:-:S15]  /*96e0*/  DFMA R10, R8, -R14, R24 ;  /* 0x8000000e080a722b */ /* 0x002e1e0000000018 */
        /* <DEDUP_REMOVED lines=100> */
.L_x_6572:
[----:B------:R-:W-:Y:S05]  /*9d30*/  BSYNC.RECONVERGENT B0 ;  /* 0x0000000000007941 */ /* 0x000fea0003800200 */
.L_x_6571:
        /* <DEDUP_REMOVED lines=198> */
.L_x_6574:
        /* <DEDUP_REMOVED lines=51> */
[----:B--2---:R-:W-:Y:S05]  /*acd0*/  CALL.REL.NOINC `($__internal_13_$__cuda_sm20_div_rn_f64_full) ;  /* 0x0000009000307944 */ /* 0x004fea0003c00000 */
[----:B------:R-:W-:Y:S02]  /*ace0*/  IMAD.MOV.U32 R6, RZ, RZ, R32 ;  /* 0x000000ffff067224 */ /* 0x000fe400078e0020 */
[----:B------:R-:W-:-:S07]  /*acf0*/  IMAD.MOV.U32 R7, RZ, RZ, R33 ;  /* 0x000000ffff077224 */ /* 0x000fce00078e0021 */
.L_x_6577:
[----:B------:R-:W-:Y:S05]  /*ad00*/  BSYNC.RECONVERGENT B3 ;  /* 0x0000000000037941 */ /* 0x000fea0003800200 */
.L_x_6576:
        /* <DEDUP_REMOVED lines=77> */
.L_x_6575:
[----:B------:R-:W-:Y:S05]  /*b1e0*/  BSYNC.RECONVERGENT B2 ;  /* 0x0000000000027941 */ /* 0x000fea0003800200 */
.L_x_6573:
        /* <DEDUP_REMOVED lines=32> */
[----:B------:R-:W3:Y:S01]  /*b3f0*/  F2F.F64.F32 R14, R3 ;  /* 0x00000003000e7310 */ /* 0x000ee20000201800 */
[----:B-1----:R-:W-:-:S15]  /*b400*/  FMUL.FTZ R6, R6, 1 ;  /* 0x3f80000006067820 */ /* 0x002fde0000410000 */
[----:B------:R-:W-:-:S15]  /*b410*/  NOP ;  /* 0x0000000000007918 */ /* 0x000fde0000000000 */
[----:B------:R-:W-:-:S15]  /*b420*/  NOP ;  /* 0x0000000000007918 */ /* 0x000fde0000000000 */
[----:B------:R-:W-:-:S15]  /*b430*/  NOP ;  /* 0x0000000000007918 */ /* 0x000fde0000000000 */
[----:B------:R-:W-:-:S03]  /*b440*/  NOP ;  /* 0x0000000000007918 */ /* 0x000fc60000000000 */
[----:B---3--:R-:W1:Y:S01]  /*b450*/  DFMA R14, R14, -UR4, R10 ;  /* 0x800000040e0e7c2b */ /* 0x008e62000800000a */
[----:B------:R-:W-:Y:S01]  /*b460*/  UMOV UR4, 0xa4741b81 ;  /* 0xa4741b8100047882 */ /* 0x000fe20000000000 */
[----:B------:R-:W-:-:S15]  /*b470*/  UMOV UR5, 0x3e5ae904 ;  /* 0x3e5ae90400057882 */ /* 0x000fde0000000000 */
[----:B------:R-:W-:-:S15]  /*b480*/  NOP ;  /* 0x0000000000007918 */ /* 0x000fde0000000000 */
[----:B------:R-:W-:-:S15]  /*b490*/  NOP ;  /* 0x0000000000007918 */ /* 0x000fde0000000000 */
[----:B------:R-:W-:-:S15]  /*b4a0*/  NOP ;  /* 0x0000000000007918 */ /* 0x000fde0000000000 */
[----:B------:R-:W-:-:S02]  /*b4b0*/  NOP ;  /* 0x0000000000007918 */ /* 0x000fc40000000000 */
[----:B------:R-:W3:-:S15]  /*b4c0*/  F2F.F64.F32 R12, R6 ;  /* 0x00000006000c7310 */ /* 0x000ede0000201800 */
        /* <DEDUP_REMOVED lines=70> */
[----:B---3--:R-:W-:-:S15]  /*b930*/  DADD R10, -R12, 1 ;  /* 0x3ff000000c0a7429 */ /* 0x008fde0000000100 */
        /* <DEDUP_REMOVED lines=9> */
[----:B-1----:R1:W3:Y:S02]  /*b9d0*/  DFMA R10, -R20, R12, R10 ;  /* 0x0000000c140a722b */ /* 0x0022e4000000010a */
[----:B-1----:R-:W-:-:S15]  /*b9e0*/  IMAD.MOV.U32 R12, RZ, RZ, RZ ;  /* 0x000000ffff0c7224 */ /* 0x002fde00078e00ff */
[----:B------:R-:W-:-:S15]  /*b9f0*/  NOP ;  /* 0x0000000000007918 */ /* 0x000fde0000000000 */
[----:B------:R-:W-:-:S15]  /*ba00*/  NOP ;  /* 0x0000000000007918 */ /* 0x000fde0000000000 */
[----:B------:R-:W-:-:S15]  /*ba10*/  NOP ;  /* 0x0000000000007918 */ /* 0x000fde0000000000 */
[----:B------:R-:W-:-:S02]  /*ba20*/  NOP ;  /* 0x0000000000007918 */ /* 0x000fc40000000000 */
[----:B---3--:R-:W1:Y:S02]  /*ba30*/  DADD R10, -R10, 2 ;  /* 0x400000000a0a7429 */ /* 0x008e640000000100 */
        /* <DEDUP_REMOVED lines=21> */
[----:B---3--:R-:W1:Y:S02]  /*bb90*/  DFMA R14, R14, -R12, 1 ;  /* 0x3ff000000e0e742b */ /* 0x008e64000000080c */
[----:B-1----:R-:W-:Y:S02]  /*bba0*/  FSEL R3, R15, 1.875, !P0 ;  /* 0x3ff000000f037808 */ /* 0x002fe40004000000 */
[----:B------:R-:W-:Y:S02]  /*bbb0*/  FSEL R6, R14, RZ, !P0 ;  /* 0x000000ff0e067208 */ /* 0x000fe40004000000 */
[----:B------:R-:W-:Y:S01]  /*bbc0*/  LOP3.LUT R7, R3, 0x80000000, R7, 0xb8, !PT ;  /* 0x8000000003077812 */ /* 0x000fe200078eb807 */
[----:B------:R-:W-:Y:S06]  /*bbd0*/  BRA `(.L_x_6580) ;  /* 0x00000004004c7947 */ /* 0x000fec0003800000 */
.L_x_6579:
        /* <DEDUP_REMOVED lines=83> */
.L_x_6580:
[----:B------:R-:W-:Y:S05]  /*c110*/  BSYNC.RECONVERGENT B0 ;  /* 0x0000000000007941 */ /* 0x000fea0003800200 */
.L_x_6578:
[----:B---3--:R3:W4:Y:S02]  /*c120*/  DMUL R24, R6, R24 ;  /* 0x0000001806187228 */ /* 0x0087240000000000 */
.L_x_6570:
[----:B------:R-:W-:Y:S05]  /*c130*/  BSYNC.RECONVERGENT B1 ;  /* 0x0000000000017941 */ /* 0x000fea0003800200 */
.L_x_6569:
        /* <DEDUP_REMOVED lines=9> */
[----:B------:R-:W-:Y:S01]  /*c1d0*/  FSETP.GEU.FTZ.AND P0, PT, |R17|, 4.1917929649353027344, PT ;  /* 0x4086232b1100780b */ /* 0x000fe20003f1e200 */
        /* <DEDUP_REMOVED lines=113> */
.L_x_6584:
[----:B------:R-:W-:Y:S05]  /*c8f0*/  BSYNC.RECONVERGENT B0 ;  /* 0x0000000000007941 */ /* 0x000fea0003800200 */
.L_x_6583:
        /* <DEDUP_REMOVED lines=198> */
.L_x_6586:
        /* <DEDUP_REMOVED lines=51> */
[----:B--2-4-:R-:W-:Y:S05]  /*d890*/  CALL.REL.NOINC `($__internal_13_$__cuda_sm20_div_rn_f64_full) ;  /* 0x0000006400407944 */ /* 0x014fea0003c00000 */
[----:B------:R-:W-:Y:S02]  /*d8a0*/  IMAD.MOV.U32 R6, RZ, RZ, R32 ;  /* 0x000000ffff067224 */ /* 0x000fe400078e0020 */
[----:B------:R-:W-:-:S07]  /*d8b0*/  IMAD.MOV.U32 R7, RZ, RZ, R33 ;  /* 0x000000ffff077224 */ /* 0x000fce00078e0021 */
.L_x_6589:
[----:B------:R-:W-:Y:S05]  /*d8c0*/  BSYNC.RECONVERGENT B3 ;  /* 0x0000000000037941 */ /* 0x000fea0003800200 */
.L_x_6588:
        /* <DEDUP_REMOVED lines=77> */
.L_x_6587:
[----:B------:R-:W-:Y:S05]  /*dda0*/  BSYNC.RECONVERGENT B2 ;  /* 0x0000000000027941 */ /* 0x000fea0003800200 */
.L_x_6585:
        /* <DEDUP_REMOVED lines=159> */
.L_x_6591:
        /* <DEDUP_REMOVED lines=83> */
.L_x_6592:
[----:B------:R-:W-:Y:S05]  /*ecd0*/  BSYNC.RECONVERGENT B0 ;  /* 0x0000000000007941 */ /* 0x000fea0003800200 */
.L_x_6590:
[----:B---3--:R3:W0:Y:S02]  /*ece0*/  DMUL R16, R6, R16 ;  /* 0x0000001006107228 */ /* 0x0086240000000000 */
.L_x_6582:
[----:B------:R-:W-:Y:S05]  /*ecf0*/  BSYNC.RECONVERGENT B1 ;  /* 0x0000000000017941 */ /* 0x000fea0003800200 */
.L_x_6581:
[----:B------:R-:W0:Y:S01]  /*ed00*/  LDC.U8 R22, c[0x0][0x3a4] ;  /* 0x0000e900ff167b82 */ /* 0x000e220000000000 */
[----:B------:R-:W-:Y:S01]  /*ed10*/  ISETP.GE.AND P0, PT, R19, R2, PT ;  /* 0x000000021300720c */ /* 0x000fe20003f06270 */
[----:B------:R-:W-:Y:S04]  /*ed20*/  BSSY.RECONVERGENT B7, `(.L_x_6593) ;  /* 0x00003cc000077945 */ /* 0x000fe80003800200 */
[----:B------:R-:W-:Y:S08]  /*ed30*/  BSSY.RELIABLE B6, `(.L_x_6594) ;  /* 0x0000290000067945 */ /* 0x000ff00003800100 */
[----:B------:R-:W-:Y:S05]  /*ed40*/  @P0 BRA `(.L_x_6595) ;  /* 0x00000028002c0947 */ /* 0x000fea0003800000 */
[----:B------:R-:W5:Y:S01]  /*ed50*/  LDCU UR4, c[0x0][0x3a8] ;  /* 0x00007500ff0477ac */ /* 0x000f620008000800 */
[----:B0-----:R-:W0:Y:S01]  /*ed60*/  LDC.64 R8, c[0x0][0x388] ;  /* 0x0000e200ff087b82 */ /* 0x001e220000000a00 */
[----:B------:R-:W-:Y:S01]  /*ed70*/  IMAD R0, R18, 0x200, R19 ;  /* 0x0000020012007824 */ /* 0x000fe200078e0213 */
[----:B---3--:R-:W-:-:S03]  /*ed80*/  PRMT R6, R22, 0x9910, RZ ;  /* 0x0000991016067816 */ /* 0x008fc600000000ff */
        /* <DEDUP_REMOVED lines=14> */
[----:B--2-4-:R-:W0:Y:S01]  /*ee70*/  F2I.F64.TRUNC R5, R4 ;  /* 0x0000000400057311 */ /* 0x014e22000030d100 */
[----:B------:R-:W-:Y:S01]  /*ee80*/  IMAD.MOV.U32 R19, RZ, RZ, R23 ;  /* 0x000000ffff137224 */ /* 0x000fe200078e0017 */
[----:B0-----:R4:W-:Y:S01]  /*ee90*/  STG.E.U8 desc[UR36][R8.64], R5 ;  /* 0x0000000508007986 */ /* 0x0019e2000c101124 */
[----:B------:R-:W-:Y:S05]  /*eea0*/  BRA `(.L_x_6601) ;  /* 0x0000001000e07947 */ /* 0x000fea0003800000 */
.L_x_6599:
[----:B--2-4-:R-:W0:Y:S01]  /*eeb0*/  F2I.S64.F64.TRUNC R4, R4 ;  /* 0x0000000400047311 */ /* 0x014e22000030d900 */
[----:B------:R-:W-:Y:S02]  /*eec0*/  IMAD.MOV.U32 R19, RZ, RZ, R23 ;  /* 0x000000ffff137224 */ /* 0x000fe400078e0017 */
[----:B0-----:R-:W-:-:S05]  /*eed0*/  IMAD.MOV.U32 R3, RZ, RZ, R4 ;  /* 0x000000ffff037224 */ /* 0x001fca00078e0004 */
[----:B------:R0:W-:Y:S01]  /*eee0*/  STG.E.U8 desc[UR36][R8.64], R3 ;  /* 0x0000000308007986 */ /* 0x0001e2000c101124 */
[----:B------:R-:W-:Y:S05]  /*eef0*/  BRA `(.L_x_6601) ;  /* 0x0000001000cc7947 */ /* 0x000fea0003800000 */
.L_x_6598:
[----:B------:R-:W-:-:S13]  /*ef00*/  ISETP.NE.AND P0, PT, R0, 0x2, PT ;  /* 0x000000020000780c */ /* 0x000fda0003f05270 */
[----:B------:R-:W-:Y:S05]  /*ef10*/  @!P0 BRA `(.L_x_6602) ;  /* 0x0000000000308947 */ /* 0x000fea0003800000 */
[----:B------:R-:W-:-:S13]  /*ef20*/  ISETP.NE.AND P0, PT, R0, 0x3, PT ;  /* 0x000000030000780c */ /* 0x000fda0003f05270 */
[----:B------:R-:W-:Y:S05]  /*ef30*/  @!P0 BRA `(.L_x_6603) ;  /* 0x0000000000188947 */ /* 0x000fea0003800000 */
[----:B------:R-:W-:-:S13]  /*ef40*/  ISETP.NE.AND P0, PT, R0, 0x4, PT ;  /* 0x000000040000780c */ /* 0x000fda0003f05270 */
[----:B------:R-:W-:Y:S05]  /*ef50*/  @P0 BRA `(.L_x_6600) ;  /* 0x0000000c00ec0947 */ /* 0x000fea0003800000 */
[----:B--2-4-:R-:W0:Y:S01]  /*ef60*/  F2I.S64.F64.TRUNC R4, R4 ;  /* 0x0000000400047311 */ /* 0x014e22000030d900 */
[----:B------:R-:W-:Y:S01]  /*ef70*/  IMAD.MOV.U32 R19, RZ, RZ, R23 ;  /* 0x000000ffff137224 */ /* 0x000fe200078e0017 */
[----:B0-----:R2:W-:Y:S01]  /*ef80*/  STG.E.64 desc[UR36][R8.64], R4 ;  /* 0x0000000408007986 */ /* 0x0015e2000c101b24 */
[----:B------:R-:W-:Y:S05]  /*ef90*/  BRA `(.L_x_6601) ;  /* 0x0000001000a47947 */ /* 0x000fea0003800000 */
.L_x_6603:
[----:B--2-4-:R-:W0:Y:S01]  /*efa0*/  F2I.F64.TRUNC R5, R4 ;  /* 0x0000000400057311 */ /* 0x014e22000030d100 */
[----:B------:R-:W-:Y:S01]  /*efb0*/  IMAD.MOV.U32 R19, RZ, RZ, R23 ;  /* 0x000000ffff137224 */ /* 0x000fe200078e0017 */
[----:B0-----:R3:W-:Y:S01]  /*efc0*/  STG.E desc[UR36][R8.64], R5 ;  /* 0x0000000508007986 */ /* 0x0017e2000c101924 */
[----:B------:R-:W-:Y:S05]  /*efd0*/  BRA `(.L_x_6601) ;  /* 0x0000001000947947 */ /* 0x000fea0003800000 */
.L_x_6602:
[----:B--2-4-:R-:W0:Y:S01]  /*efe0*/  F2I.F64.TRUNC R5, R4 ;  /* 0x0000000400057311 */ /* 0x014e22000030d100 */
[----:B------:R-:W-:Y:S01]  /*eff0*/  IMAD.MOV.U32 R19, RZ, RZ, R23 ;  /* 0x000000ffff137224 */ /* 0x000fe200078e0017 */
[----:B0-----:R0:W-:Y:S01]  /*f000*/  STG.E.U16 desc[UR36][R8.64], R5 ;  /* 0x0000000508007986 */ /* 0x0011e2000c101524 */
[----:B------:R-:W-:Y:S05]  /*f010*/  BRA `(.L_x_6601) ;  /* 0x0000001000847947 */ /* 0x000fea0003800000 */
.L_x_6597:
        /* <DEDUP_REMOVED lines=8> */
[----:B--2---:R-:W0:-:S15]  /*f0a0*/  F2F.F32.F64 R3, R4 ;  /* 0x0000000400037310 */ /* 0x004e1e0000301000 */
        /* <DEDUP_REMOVED lines=9> */
.L_x_6605:
        /* <DEDUP_REMOVED lines=13> */
.L_x_6604:
        /* <DEDUP_REMOVED lines=19> */
.L_x_6607:
        /* <DEDUP_REMOVED lines=14> */
.L_x_6606:
[----:B--2---:R0:W-:Y:S01]  /*f420*/  STG.E.64 desc[UR36][R8.64], R4 ;  /* 0x0000000408007986 */ /* 0x0041e2000c101b24 */
[----:B------:R-:W-:Y:S01]  /*f430*/  IMAD.MOV.U32 R19, RZ, RZ, R23 ;  /* 0x000000ffff137224 */ /* 0x000fe200078e0017 */
[----:B------:R-:W-:Y:S06]  /*f440*/  BRA `(.L_x_6601) ;  /* 0x0000000c00787947 */ /* 0x000fec0003800000 */
.L_x_6596:
        /* <DEDUP_REMOVED lines=8> */
[----:B--2---:R-:W0:Y:S01]  /*f4d0*/  DSETP.NEU.AND P0, PT, R4, RZ, PT ;  /* 0x000000ff0400722a */ /* 0x004e220003f0d000 */
[----:B------:R-:W-:Y:S01]  /*f4e0*/  IMAD.MOV.U32 R19, RZ, RZ, R23 ;  /* 0x000000ffff137224 */ /* 0x000fe200078e0017 */
[----:B0-----:R-:W-:-:S05]  /*f4f0*/  SEL R3, RZ, 0x1, !P0 ;  /* 0x00000001ff037807 */ /* 0x001fca0004000000 */
[----:B------:R0:W-:Y:S01]  /*f500*/  STG.E.U8 desc[UR36][R8.64], R3 ;  /* 0x0000000308007986 */ /* 0x0001e2000c101124 */
[----:B------:R-:W-:Y:S05]  /*f510*/  BRA `(.L_x_6601) ;  /* 0x0000000c00447947 */ /* 0x000fea0003800000 */
.L_x_6610:
[----:B------:R-:W-:Y:S01]  /*f520*/  CS2R R6, SRZ ;  /* 0x0000000000067805 */ /* 0x000fe2000001ff00 */
[----:B------:R-:W-:-:S04]  /*f530*/  IMAD.MOV.U32 R19, RZ, RZ, R23 ;  /* 0x000000ffff137224 */ /* 0x000fc800078e0017 */
[----:B--2---:R0:W-:Y:S01]  /*f540*/  STG.E.128 desc[UR36][R8.64], R4 ;  /* 0x0000000408007986 */ /* 0x0041e2000c101d24 */
[----:B------:R-:W-:Y:S05]  /*f550*/  BRA `(.L_x_6601) ;  /* 0x0000000c00347947 */ /* 0x000fea0003800000 */
.L_x_6609:
        /* <DEDUP_REMOVED lines=27> */
.L_x_6614:
[----:B------:R-:W-:Y:S05]  /*f710*/  BSYNC.RECONVERGENT B0 ;  /* 0x0000000000007941 */ /* 0x000fea0003800200 */
.L_x_6613:
[----:B------:R-:W-:Y:S01]  /*f720*/  LOP3.LUT R7, R0, 0x80, R7, 0xf8, !PT ;  /* 0x0000008000077812 */ /* 0x000fe200078ef807 */
[----:B------:R-:W-:-:S04]  /*f730*/  IMAD.MOV.U32 R19, RZ, RZ, R23 ;  /* 0x000000ffff137224 */ /* 0x000fc800078e0017 */
[----:B------:R0:W-:Y:S01]  /*f740*/  STG.E.U8 desc[UR36][R8.64], R7 ;  /* 0x0000000708007986 */ /* 0x0001e2000c101124 */
[----:B------:R-:W-:Y:S05]  /*f750*/  BRA `(.L_x_6601) ;  /* 0x0000000800b47947 */ /* 0x000fea0003800000 */
.L_x_6612:
        /* <DEDUP_REMOVED lines=23> */
.L_x_6616:
[----:B------:R-:W-:Y:S05]  /*f8d0*/  BSYNC.RECONVERGENT B0 ;  /* 0x0000000000007941 */ /* 0x000fea0003800200 */
.L_x_6615:
[----:B------:R-:W-:Y:S01]  /*f8e0*/  LOP3.LUT R7, R0, 0x80, R7, 0xf8, !PT ;  /* 0x0000008000077812 */ /* 0x000fe200078ef807 */
[----:B------:R-:W-:-:S04]  /*f8f0*/  IMAD.MOV.U32 R19, RZ, RZ, R23 ;  /* 0x000000ffff137224 */ /* 0x000fc800078e0017 */
[----:B------:R0:W-:Y:S01]  /*f900*/  STG.E.U8 desc[UR36][R8.64], R7 ;  /* 0x0000000708007986 */ /* 0x0001e2000c101124 */
[----:B------:R-:W-:Y:S05]  /*f910*/  BRA `(.L_x_6601) ;  /* 0x0000000800447947 */ /* 0x000fea0003800000 */
.L_x_6611:
        /* <DEDUP_REMOVED lines=13> */
.L_x_6608:
        /* <DEDUP_REMOVED lines=8> */
[----:B--2-4-:R-:W0:Y:S01]  /*fa70*/  F2I.U32.F64.TRUNC R5, R4 ;  /* 0x0000000400057311 */ /* 0x014e22000030d000 */
[----:B------:R-:W-:Y:S01]  /*fa80*/  IMAD.MOV.U32 R19, RZ, RZ, R23 ;  /* 0x000000ffff137224 */ /* 0x000fe200078e0017 */
[----:B0-----:R0:W-:Y:S01]  /*fa90*/  STG.E.U16 desc[UR36][R8.64], R5 ;  /* 0x0000000508007986 */ /* 0x0011e2000c101524 */
[----:B------:R-:W-:Y:S05]  /*faa0*/  BRA `(.L_x_6601) ;  /* 0x0000000400e07947 */ /* 0x000fea0003800000 */
.L_x_6619:
        /* <DEDUP_REMOVED lines=21> */
.L_x_6622:
[----:B------:R-:W-:-:S04]  /*fc00*/  SHF.R.U32.HI R0, RZ, 0x14, R7 ;  /* 0x00000014ff007819 */ /* 0x000fc80000011607 */
[----:B------:R-:W-:-:S04]  /*fc10*/  LOP3.LUT R0, R0, 0x1, RZ, 0xc0, !PT ;  /* 0x0000000100007812 */ /* 0x000fc800078ec0ff */
[----:B------:R-:W-:-:S04]  /*fc20*/  IADD3 R0, PT, PT, R7, 0x487ffff, R0 ;  /* 0x0487ffff07007810 */ /* 0x000fc80007ffe000 */
[----:B------:R-:W-:-:S04]  /*fc30*/  SHF.R.U32.HI R0, RZ, 0x14, R0 ;  /* 0x00000014ff007819 */ /* 0x000fc80000011600 */
[----:B------:R-:W-:-:S07]  /*fc40*/  LOP3.LUT R3, R0, 0xff, RZ, 0xc0, !PT ;  /* 0x000000ff00037812 */ /* 0x000fce00078ec0ff */
.L_x_6623:
[----:B------:R-:W-:-:S04]  /*fc50*/  SHF.R.U32.HI R0, RZ, 0x18, R7 ;  /* 0x00000018ff007819 */ /* 0x000fc80000011607 */
[----:B------:R-:W-:-:S07]  /*fc60*/  LOP3.LUT R0, R3, 0x80, R0, 0xf8, !PT ;  /* 0x0000008003007812 */ /* 0x000fce00078ef800 */
.L_x_6621:
[----:B------:R-:W-:Y:S05]  /*fc70*/  BSYNC.RECONVERGENT B0 ;  /* 0x0000000000007941 */ /* 0x000fea0003800200 */
.L_x_6620:
[----:B------:R0:W-:Y:S01]  /*fc80*/  STG.E.U8 desc[UR36][R8.64], R0 ;  /* 0x0000000008007986 */ /* 0x0001e2000c101124 */
[----:B------:R-:W-:Y:S01]  /*fc90*/  IMAD.MOV.U32 R19, RZ, RZ, R23 ;  /* 0x000000ffff137224 */ /* 0x000fe200078e0017 */
[----:B------:R-:W-:Y:S06]  /*fca0*/  BRA `(.L_x_6601) ;  /* 0x0000000400607947 */ /* 0x000fec0003800000 */
.L_x_6618:
        /* <DEDUP_REMOVED lines=21> */
.L_x_6626:
[----:B------:R-:W-:-:S04]  /*fe00*/  SHF.R.U32.HI R0, RZ, 0x15, R7 ;  /* 0x00000015ff007819 */ /* 0x000fc80000011607 */
[----:B------:R-:W-:-:S04]  /*fe10*/  LOP3.LUT R0, R0, 0x1, RZ, 0xc0, !PT ;  /* 0x0000000100007812 */ /* 0x000fc800078ec0ff */
[----:B------:R-:W-:-:S04]  /*fe20*/  IADD3 R0, PT, PT, R7, 0x88fffff, R0 ;  /* 0x088fffff07007810 */ /* 0x000fc80007ffe000 */
[----:B------:R-:W-:-:S04]  /*fe30*/  SHF.R.U32.HI R0, RZ, 0x15, R0 ;  /* 0x00000015ff007819 */ /* 0x000fc80000011600 */
[----:B------:R-:W-:-:S07]  /*fe40*/  LOP3.LUT R3, R0, 0xff, RZ, 0xc0, !PT ;  /* 0x000000ff00037812 */ /* 0x000fce00078ec0ff */
.L_x_6627:
[----:B------:R-:W-:-:S04]  /*fe50*/  SHF.R.U32.HI R0, RZ, 0x18, R7 ;  /* 0x00000018ff007819 */ /* 0x000fc80000011607 */
[----:B------:R-:W-:-:S07]  /*fe60*/  LOP3.LUT R0, R3, 0x80, R0, 0xf8, !PT ;  /* 0x0000008003007812 */ /* 0x000fce00078ef800 */
.L_x_6625:
[----:B------:R-:W-:Y:S05]  /*fe70*/  BSYNC.RECONVERGENT B0 ;  /* 0x0000000000007941 */ /* 0x000fea0003800200 */
.L_x_6624:
[----:B------:R0:W-:Y:S01]  /*fe80*/  STG.E.U8 desc[UR36][R8.64], R0 ;  /* 0x0000000008007986 */ /* 0x0001e2000c101124 */
[----:B------:R-:W-:Y:S01]  /*fe90*/  IMAD.MOV.U32 R19, RZ, RZ, R23 ;  /* 0x000000ffff137224 */ /* 0x000fe200078e0017 */
[----:B------:R-:W-:Y:S06]  /*fea0*/  BRA `(.L_x_6601) ;  /* 0x0000000000e07947 */ /* 0x000fec0003800000 */
.L_x_6617:
[----:B------:R-:W-:-:S13]  /*feb0*/  ISETP.NE.AND P0, PT, R0, 0x1c, PT ;  /* 0x0000001c0000780c */ /* 0x000fda0003f05270 */
[----:B------:R-:W-:Y:S05]  /*fec0*/  @!P0 BRA `(.L_x_6628) ;  /* 0x0000000000cc8947 */ /* 0x000fea0003800000 */
[----:B------:R-:W-:-:S13]  /*fed0*/  ISETP.NE.AND P0, PT, R0, 0x1d, PT ;  /* 0x0000001d0000780c */ /* 0x000fda0003f05270 */
[----:B------:R-:W-:Y:S05]  /*fee0*/  @!P0 BRA `(.L_x_6629) ;  /* 0x0000000000b48947 */ /* 0x000fea0003800000 */
[----:B------:R-:W-:-:S13]  /*fef0*/  ISETP.NE.AND P0, PT, R0, 0x2c, PT ;  /* 0x0000002c0000780c */ /* 0x000fda0003f05270 */
[----:B------:R-:W-:Y:S05]  /*ff00*/  @!P0 BRA `(.L_x_6630) ;  /* 0x0000000000488947 */ /* 0x000fea0003800000 */
.L_x_6600:
[----:B------:R-:W-:Y:S01]  /*ff10*/  MOV R14, 0x0 ;  /* 0x00000000000e7802 */ /* 0x000fe20000000f00 */
[----:B------:R-:W2:Y:S01]  /*ff20*/  LDCU.64 UR6, c[0x4][0x128] ;  /* 0x01002500ff0677ac */ /* 0x000ea20008000a00 */
[----:B------:R-:W-:Y:S02]  /*ff30*/  IMAD.MOV.U32 R8, RZ, RZ, 0x65 ;  /* 0x00000065ff087424 */ /* 0x000fe400078e00ff */
[----:B------:R-:W-:Y:S01]  /*ff40*/  IMAD.MOV.U32 R12, RZ, RZ, 0x1 ;  /* 0x00000001ff0c7424 */ /* 0x000fe200078e00ff */
[----:B------:R-:W0:Y:S01]  /*ff50*/  LDCU.64 UR8, c[0x4][0x130] ;  /* 0x01002600ff0877ac */ /* 0x000e220008000a00 */
[----:B------:R-:W3:Y:S01]  /*ff60*/  LDC.64 R14, c[0x4][R14] ;  /* 0x010000000e0e7b82 */ /* 0x000ee20000000a00 */
[----:B------:R-:W-:Y:S01]  /*ff70*/  IMAD.MOV.U32 R13, RZ, RZ, RZ ;  /* 0x000000ffff0d7224 */ /* 0x000fe200078e00ff */
[----:B------:R-:W1:Y:S01]  /*ff80*/  LDCU.64 UR4, c[0x4][0x10] ;  /* 0x01000200ff0477ac */ /* 0x000e620008000a00 */
[----:B--2-4-:R-:W-:Y:S02]  /*ff90*/  IMAD.U32 R4, RZ, RZ, UR6 ;  /* 0x00000006ff047e24 */ /* 0x014fe4000f8e00ff */
[----:B------:R-:W-:-:S02]  /*ffa0*/  IMAD.U32 R5, RZ, RZ, UR7 ;  /* 0x00000007ff057e24 */ /* 0x000fc4000f8e00ff */
[----:B0-----:R-:W-:Y:S02]  /*ffb0*/  IMAD.U32 R6, RZ, RZ, UR8 ;  /* 0x00000008ff067e24 */ /* 0x001fe4000f8e00ff */
[----:B------:R-:W-:Y:S02]  /*ffc0*/  IMAD.U32 R7, RZ, RZ, UR9 ;  /* 0x00000009ff077e24 */ /* 0x000fe4000f8e00ff */
[----:B-1----:R-:W-:Y:S02]  /*ffd0*/  IMAD.U32 R10, RZ, RZ, UR4 ;  /* 0x00000004ff0a7e24 */ /* 0x002fe4000f8e00ff */
[----:B------:R-:W-:-:S07]  /*ffe0*/  IMAD.U32 R11, RZ, RZ, UR5 ;  /* 0x00000005ff0b7e24 */ /* 0x000fce000f8e00ff */
[----:B------:R-:W-:-:S07]  /*fff0*/  LEPC R20, `(.L_x_6631) ;  /* 0x000000001014794e */ /* 0x000fce0000000000 */
[----:B---3--:R-:W-:Y:S05]  /*10000*/  CALL.ABS.NOINC R14 ;  /* 0x000000000e007343 */ /* 0x008fea0003c00000 */
.L_x_6631:
[----:B------:R-:W-:Y:S01]  /*10010*/  IMAD.MOV.U32 R19, RZ, RZ, R23 ;  /* 0x000000ffff137224 */ /* 0x000fe200078e0017 */
[----:B------:R-:W-:Y:S06]  /*10020*/  BRA `(.L_x_6601) ;  /* 0x0000000000807947 */ /* 0x000fec0003800000 */
.L_x_6630:
        /* <DEDUP_REMOVED lines=8> */
[----:B------:R-:W-:Y:S02]  /*100b0*/  IMAD.MOV.U32 R19, RZ, RZ, R23 ;  /* 0x000000ffff137224 */ /* 0x000fe400078e0017 */
        /* <DEDUP_REMOVED lines=16> */
.L_x_6629:
[----:B--2-4-:R-:W0:Y:S01]  /*101c0*/  F2I.U64.F64.TRUNC R4, R4 ;  /* 0x0000000400047311 */ /* 0x014e22000030d800 */
[----:B------:R-:W-:Y:S01]  /*101d0*/  IMAD.MOV.U32 R19, RZ, RZ, R23 ;  /* 0x000000ffff137224 */ /* 0x000fe200078e0017 */
[----:B0-----:R0:W-:Y:S01]  /*101e0*/  STG.E.64 desc[UR36][R8.64], R4 ;  /* 0x0000000408007986 */ /* 0x0011e2000c101b24 */
[----:B------:R-:W-:Y:S05]  /*101f0*/  BRA `(.L_x_6601) ;  /* 0x00000000000c7947 */ /* 0x000fea0003800000 */
.L_x_6628:
[----:B--2-4-:R-:W0:Y:S01]  /*10200*/  F2I.U32.F64.TRUNC R5, R4 ;  /* 0x0000000400057311 */ /* 0x014e22000030d000 */
[----:B------:R-:W-:Y:S01]  /*10210*/  IMAD.MOV.U32 R19, RZ, RZ, R23 ;  /* 0x000000ffff137224 */ /* 0x000fe200078e0017 */
[----:B0-----:R0:W-:Y:S06]  /*10220*/  STG.E desc[UR36][R8.64], R5 ;  /* 0x0000000508007986 */ /* 0x0011ec000c101924 */
.L_x_6601:
[----:B------:R-:W-:-:S13]  /*10230*/  ISETP.GE.AND P0, PT, R19, R2, PT ;  /* 0x000000021300720c */ /* 0x000fda0003f06270 */
[----:B------:R-:W-:Y:S05]  /*10240*/  @P0 BREAK.RELIABLE B6 ;  /* 0x0000000000060942 */ /* 0x000fea0003800100 */
[----:B------:R-:W-:Y:S05]  /*10250*/  @P0 BRA `(.L_x_6632) ;  /* 0x0000002400e00947 */ /* 0x000fea0003800000 */
        /* <DEDUP_REMOVED lines=21> */
.L_x_6636:
[----:B------:R-:W0:Y:S02]  /*103b0*/  F2I.S64.F64.TRUNC R28, R28 ;  /* 0x0000001c001c7311 */ /* 0x000e24000030d900 */
[----:B0-----:R-:W-:-:S05]  /*103c0*/  IMAD.MOV.U32 R3, RZ, RZ, R28 ;  /* 0x000000ffff037224 */ /* 0x001fca00078e001c */
[----:B------:R0:W-:Y:S01]  /*103d0*/  STG.E.U8 desc[UR36][R4.64], R3 ;  /* 0x0000000304007986 */ /* 0x0001e2000c101124 */
[----:B------:R-:W-:Y:S05]  /*103e0*/  BRA `(.L_x_6638) ;  /* 0x0000001000807947 */ /* 0x000fea0003800000 */
.L_x_6635:
        /* <DEDUP_REMOVED lines=9> */
.L_x_6640:
[----:B------:R-:W0:Y:S02]  /*10480*/  F2I.F64.TRUNC R29, R28 ;  /* 0x0000001c001d7311 */ /* 0x000e24000030d100 */
[----:B0-----:R0:W-:Y:S01]  /*10490*/  STG.E desc[UR36][R4.64], R29 ;  /* 0x0000001d04007986 */ /* 0x0011e2000c101924 */
[----:B------:R-:W-:Y:S05]  /*104a0*/  BRA `(.L_x_6638) ;  /* 0x0000001000507947 */ /* 0x000fea0003800000 */
.L_x_6639:
[----:B------:R-:W0:Y:S02]  /*104b0*/  F2I.F64.TRUNC R29, R28 ;  /* 0x0000001c001d7311 */ /* 0x000e24000030d100 */
[----:B0-----:R0:W-:Y:S01]  /*104c0*/  STG.E.U16 desc[UR36][R4.64], R29 ;  /* 0x0000001d04007986 */ /* 0x0011e2000c101524 */
[----:B------:R-:W-:Y:S05]  /*104d0*/  BRA `(.L_x_6638) ;  /* 0x0000001000447947 */ /* 0x000fea0003800000 */
.L_x_6634:
        /* <DEDUP_REMOVED lines=17> */
.L_x_6642:
        /* <DEDUP_REMOVED lines=12> */
.L_x_6641:
        /* <DEDUP_REMOVED lines=18> */
.L_x_6644:
        /* <DEDUP_REMOVED lines=13> */
.L_x_6643:
[----:B------:R0:W-:Y:S01]  /*108a0*/  STG.E.64 desc[UR36][R4.64], R28 ;  /* 0x0000001c04007986 */ /* 0x0001e2000c101b24 */
[----:B------:R-:W-:Y:S05]  /*108b0*/  BRA `(.L_x_6638) ;  /* 0x0000000c004c7947 */ /* 0x000fea0003800000 */
.L_x_6633:
        /* <DEDUP_REMOVED lines=13> */
.L_x_6648:
        /* <DEDUP_REMOVED lines=26> */
.L_x_6651:
[----:B------:R-:W-:-:S04]  /*10b30*/  SHF.R.U32.HI R3, RZ, 0x18, R7 ;  /* 0x00000018ff037819 */ /* 0x000fc80000011607 */
[----:B------:R-:W-:-:S07]  /*10b40*/  LOP3.LUT R0, R0, 0x80, R3, 0xf8, !PT ;  /* 0x0000008000007812 */ /* 0x000fce00078ef803 */
.L_x_6650:
[----:B------:R-:W-:Y:S05]  /*10b50*/  BSYNC.RECONVERGENT B0 ;  /* 0x0000000000007941 */ /* 0x000fea0003800200 */
.L_x_6649:
[----:B------:R0:W-:Y:S01]  /*10b60*/  STG.E.U8 desc[UR36][R4.64], R0 ;  /* 0x0000000004007986 */ /* 0x0001e2000c101124 */
[----:B------:R-:W-:Y:S05]  /*10b70*/  BRA `(.L_x_6638) ;  /* 0x00000008009c7947 */ /* 0x000fea0003800000 */
.L_x_6647:
        /* <DEDUP_REMOVED lines=26> */
.L_x_6654:
[----:B------:R-:W-:-:S04]  /*10d20*/  SHF.R.U32.HI R3, RZ, 0x18, R7 ;  /* 0x00000018ff037819 */ /* 0x000fc80000011607 */
[----:B------:R-:W-:-:S07]  /*10d30*/  LOP3.LUT R0, R0, 0x80, R3, 0xf8, !PT ;  /* 0x0000008000007812 */ /* 0x000fce00078ef803 */
.L_x_6653:
[----:B------:R-:W-:Y:S05]  /*10d40*/  BSYNC.RECONVERGENT B0 ;  /* 0x0000000000007941 */ /* 0x000fea0003800200 */
.L_x_6652:
[----:B------:R0:W-:Y:S01]  /*10d50*/  STG.E.U8 desc[UR36][R4.64], R0 ;  /* 0x0000000004007986 */ /* 0x0001e2000c101124 */
[----:B------:R-:W-:Y:S05]  /*10d60*/  BRA `(.L_x_6638) ;  /* 0x0000000800207947 */ /* 0x000fea0003800000 */
.L_x_6646:
        /* <DEDUP_REMOVED lines=30> */
.L_x_6656:
[----:B------:R-:W0:Y:S02]  /*10f50*/  F2I.U64.F64.TRUNC R28, R28 ;  /* 0x0000001c001c7311 */ /* 0x000e24000030d800 */
[----:B0-----:R0:W-:Y:S01]  /*10f60*/  STG.E.64 desc[UR36][R4.64], R28 ;  /* 0x0000001c04007986 */ /* 0x0011e2000c101b24 */
[----:B------:R-:W-:Y:S05]  /*10f70*/  BRA `(.L_x_6638) ;  /* 0x00000004009c7947 */ /* 0x000fea0003800000 */
.L_x_6655:
[----:B------:R-:W0:Y:S02]  /*10f80*/  F2I.U32.F64.TRUNC R29, R28 ;  /* 0x0000001c001d7311 */ /* 0x000e24000030d000 */
[----:B0-----:R0:W-:Y:S01]  /*10f90*/  STG.E desc[UR36][R4.64], R29 ;  /* 0x0000001d04007986 */ /* 0x0011e2000c101924 */
[----:B------:R-:W-:Y:S05]  /*10fa0*/  BRA `(.L_x_6638) ;  /* 0x0000000400907947 */ /* 0x000fea0003800000 */
.L_x_6645:
        /* <DEDUP_REMOVED lines=10> */
.L_x_6658:
[----:B------:R-:W-:-:S05]  /*11050*/  CS2R R30, SRZ ;  /* 0x00000000001e7805 */ /* 0x000fca000001ff00 */
[----:B------:R4:W-:Y:S01]  /*11060*/  STG.E.128 desc[UR36][R4.64], R28 ;  /* 0x0000001c04007986 */ /* 0x0009e2000c101d24 */
[----:B------:R-:W-:Y:S05]  /*11070*/  BRA `(.L_x_6638) ;  /* 0x00000004005c7947 */ /* 0x000fea0003800000 */
.L_x_6657:
[----:B------:R-:W-:-:S13]  /*11080*/  ISETP.NE.AND P0, PT, R0, 0xf, PT ;  /* 0x0000000f0000780c */ /* 0x000fda0003f05270 */
[----:B------:R-:W-:Y:S05]  /*11090*/  @!P0 BRA `(.L_x_6659) ;  /* 0x0000000400288947 */ /* 0x000fea0003800000 */
[----:B------:R-:W-:-:S13]  /*110a0*/  ISETP.NE.AND P0, PT, R0, 0x17, PT ;  /* 0x000000170000780c */ /* 0x000fda0003f05270 */
[----:B------:R-:W-:Y:S05]  /*110b0*/  @!P0 BRA `(.L_x_6660) ;  /* 0x0000000000b08947 */ /* 0x000fea0003800000 */
[----:B------:R-:W-:-:S13]  /*110c0*/  ISETP.NE.AND P0, PT, R0, 0x18, PT ;  /* 0x000000180000780c */ /* 0x000fda0003f05270 */
[----:B------:R-:W-:Y:S05]  /*110d0*/  @!P0 BRA `(.L_x_6661) ;  /* 0x0000000000448947 */ /* 0x000fea0003800000 */
.L_x_6637:
[----:B------:R-:W-:Y:S01]  /*110e0*/  MOV R14, 0x0 ;  /* 0x00000000000e7802 */ /* 0x000fe20000000f00 */
[----:B------:R-:W0:Y:S01]  /*110f0*/  LDCU.64 UR4, c[0x4][0x128] ;  /* 0x01002500ff0477ac */ /* 0x000e220008000a00 */
[----:B------:R-:W-:Y:S02]  /*11100*/  IMAD.MOV.U32 R8, RZ, RZ, 0x65 ;  /* 0x00000065ff087424 */ /* 0x000fe400078e00ff */
[----:B------:R-:W-:Y:S01]  /*11110*/  IMAD.MOV.U32 R12, RZ, RZ, 0x1 ;  /* 0x00000001ff0c7424 */ /* 0x000fe200078e00ff */
[----:B------:R-:W2:Y:S01]  /*11120*/  LDCU.64 UR6, c[0x4][0x130] ;  /* 0x01002600ff0677ac */ /* 0x000ea20008000a00 */
[----:B------:R-:W3:Y:S01]  /*11130*/  LDC.64 R14, c[0x4][R14] ;  /* 0x010000000e0e7b82 */ /* 0x000ee20000000a00 */
        /* <DEDUP_REMOVED lines=9> */
[----:B---3--:R-:W-:Y:S05]  /*111d0*/  CALL.ABS.NOINC R14 ;  /* 0x000000000e007343 */ /* 0x008fea0003c00000 */
.L_x_6662:
[----:B------:R-:W-:Y:S05]  /*111e0*/  BRA `(.L_x_6638) ;  /* 0x0000000400007947 */ /* 0x000fea0003800000 */
.L_x_6661:
        /* <DEDUP_REMOVED lines=21> */
.L_x_6664:
[----:B------:R-:W-:Y:S05]  /*11340*/  BSYNC.RECONVERGENT B0 ;  /* 0x0000000000007941 */ /* 0x000fea0003800200 */
.L_x_6663:
[----:B------:R-:W-:-:S05]  /*11350*/  LOP3.LUT R3, R0, 0x80, R3, 0xf8, !PT ;  /* 0x0000008000037812 */ /* 0x000fca00078ef803 */
[----:B------:R3:W-:Y:S01]  /*11360*/  STG.E.U8 desc[UR36][R4.64], R3 ;  /* 0x0000000304007986 */ /* 0x0007e2000c101124 */
[----:B------:R-:W-:Y:S05]  /*11370*/  BRA `(.L_x_6638) ;  /* 0x00000000009c7947 */ /* 0x000fea0003800000 */
.L_x_6660:
        /* <DEDUP_REMOVED lines=20> */
.L_x_6666:
[----:B------:R-:W-:Y:S01]  /*114c0*/  IMAD.MOV.U32 R0, RZ, RZ, 0x7f ;  /* 0x0000007fff007424 */ /* 0x000fe200078e00ff */
[----:B------:R-:W-:-:S04]  /*114d0*/  ISETP.GT.U32.AND P0, PT, R3, 0x7f800000, PT ;  /* 0x7f8000000300780c */ /* 0x000fc80003f04070 */
[----:B------:R-:W-:-:S09]  /*114e0*/  SEL R0, R0, 0x7c, P0 ;  /* 0x0000007c00007807 */ /* 0x000fd20000000000 */
.L_x_6667:
[----:B------:R-:W-:Y:S05]  /*114f0*/  BSYNC.RECONVERGENT B0 ;  /* 0x0000000000007941 */ /* 0x000fea0003800200 */
.L_x_6665:
[----:B------:R-:W-:-:S04]  /*11500*/  SHF.R.U32.HI R3, RZ, 0x18, R7 ;  /* 0x00000018ff037819 */ /* 0x000fc80000011607 */
[----:B------:R-:W-:-:S05]  /*11510*/  LOP3.LUT R3, R0, 0x80, R3, 0xf8, !PT ;  /* 0x0000008000037812 */ /* 0x000fca00078ef803 */
[----:B------:R2:W-:Y:S01]  /*11520*/  STG.E.U8 desc[UR36][R4.64], R3 ;  /* 0x0000000304007986 */ /* 0x0005e2000c101124 */
[----:B------:R-:W-:Y:S05]  /*11530*/  BRA `(.L_x_6638) ;  /* 0x00000000002c7947 */ /* 0x000fea0003800000 */
.L_x_6659:
        /* <DEDUP_REMOVED lines=11> */
.L_x_6638:
[----:B------:R-:W-:-:S07]  /*115f0*/  VIADD R19, R19, 0x80 ;  /* 0x0000008013137836 */ /* 0x000fce0000000000 */
.L_x_6595:
[----:B------:R-:W-:-:S13]  /*11600*/  ISETP.GE.AND P0, PT, R19, R2, PT ;  /* 0x000000021300720c */ /* 0x000fda0003f06270 */
[----:B------:R-:W-:Y:S05]  /*11610*/  @P0 BREAK.RELIABLE B6 ;  /* 0x0000000000060942 */ /* 0x000fea0003800100 */
[----:B------:R-:W-:Y:S05]  /*11620*/  @P0 BRA `(.L_x_6632) ;  /* 0x0000001000ec0947 */ /* 0x000fea0003800000 */
[----:B------:R-:W-:Y:S05]  /*11630*/  BSYNC.RELIABLE B6 ;  /* 0x0000000000067941 */ /* 0x000fea0003800100 */
.L_x_6594:
        /* <DEDUP_REMOVED lines=21> */
.L_x_6671:
[----:B------:R-:W0:Y:S02]  /*11790*/  F2I.S64.F64.TRUNC R24, R24 ;  /* 0x0000001800187311 */ /* 0x000e24000030d900 */
[----:B0-----:R-:W-:-:S05]  /*117a0*/  IMAD.MOV.U32 R3, RZ, RZ, R24 ;  /* 0x000000ffff037224 */ /* 0x001fca00078e0018 */
[----:B------:R0:W-:Y:S01]  /*117b0*/  STG.E.U8 desc[UR36][R4.64], R3 ;  /* 0x0000000304007986 */ /* 0x0001e2000c101124 */
[----:B------:R-:W-:Y:S05]  /*117c0*/  BRA `(.L_x_6673) ;  /* 0x0000001000807947 */ /* 0x000fea0003800000 */
.L_x_6670:
        /* <DEDUP_REMOVED lines=9> */
.L_x_6675:
[----:B------:R-:W0:Y:S02]  /*11860*/  F2I.F64.TRUNC R25, R24 ;  /* 0x0000001800197311 */ /* 0x000e24000030d100 */
[----:B0-----:R0:W-:Y:S01]  /*11870*/  STG.E desc[UR36][R4.64], R25 ;  /* 0x0000001904007986 */ /* 0x0011e2000c101924 */
[----:B------:R-:W-:Y:S05]  /*11880*/  BRA `(.L_x_6673) ;  /* 0x0000001000507947 */ /* 0x000fea0003800000 */
.L_x_6674:
[----:B------:R-:W0:Y:S02]  /*11890*/  F2I.F64.TRUNC R25, R24 ;  /* 0x0000001800197311 */ /* 0x000e24000030d100 */
[----:B0-----:R0:W-:Y:S01]  /*118a0*/  STG.E.U16 desc[UR36][R4.64], R25 ;  /* 0x0000001904007986 */ /* 0x0011e2000c101524 */
[----:B------:R-:W-:Y:S05]  /*118b0*/  BRA `(.L_x_6673) ;  /* 0x0000001000447947 */ /* 0x000fea0003800000 */
.L_x_6669:
        /* <DEDUP_REMOVED lines=17> */
.L_x_6677:
        /* <DEDUP_REMOVED lines=12> */
.L_x_6676:
        /* <DEDUP_REMOVED lines=18> */
.L_x_6679:
        /* <DEDUP_REMOVED lines=13> */
.L_x_6678:
[----:B------:R0:W-:Y:S01]  /*11c80*/  STG.E.64 desc[UR36][R4.64], R24 ;  /* 0x0000001804007986 */ /* 0x0001e2000c101b24 */
[----:B------:R-:W-:Y:S05]  /*11c90*/  BRA `(.L_x_6673) ;  /* 0x0000000c004c7947 */ /* 0x000fea0003800000 */
.L_x_6668:
        /* <DEDUP_REMOVED lines=13> */
.L_x_6683:
        /* <DEDUP_REMOVED lines=26> */
.L_x_6686:
[----:B------:R-:W-:-:S04]  /*11f10*/  SHF.R.U32.HI R3, RZ, 0x18, R7 ;  /* 0x00000018ff037819 */ /* 0x000fc80000011607 */
[----:B------:R-:W-:-:S07]  /*11f20*/  LOP3.LUT R0, R0, 0x80, R3, 0xf8, !PT ;  /* 0x0000008000007812 */ /* 0x000fce00078ef803 */
.L_x_6685:
[----:B------:R-:W-:Y:S05]  /*11f30*/  BSYNC.RECONVERGENT B0 ;  /* 0x0000000000007941 */ /* 0x000fea0003800200 */
.L_x_6684:
[----:B------:R0:W-:Y:S01]  /*11f40*/  STG.E.U8 desc[UR36][R4.64], R0 ;  /* 0x0000000004007986 */ /* 0x0001e2000c101124 */
[----:B------:R-:W-:Y:S05]  /*11f50*/  BRA `(.L_x_6673) ;  /* 0x00000008009c7947 */ /* 0x000fea0003800000 */
.L_x_6682:
        /* <DEDUP_REMOVED lines=26> */
.L_x_6689:
[----:B------:R-:W-:-:S04]  /*12100*/  SHF.R.U32.HI R3, RZ, 0x18, R7 ;  /* 0x00000018ff037819 */ /* 0x000fc80000011607 */
[----:B------:R-:W-:-:S07]  /*12110*/  LOP3.LUT R0, R0, 0x80, R3, 0xf8, !PT ;  /* 0x0000008000007812 */ /* 0x000fce00078ef803 */
.L_x_6688:
[----:B------:R-:W-:Y:S05]  /*12120*/  BSYNC.RECONVERGENT B0 ;  /* 0x0000000000007941 */ /* 0x000fea0003800200 */
.L_x_6687:
[----:B------:R0:W-:Y:S01]  /*12130*/  STG.E.U8 desc[UR36][R4.64], R0 ;  /* 0x0000000004007986 */ /* 0x0001e2000c101124 */
[----:B------:R-:W-:Y:S05]  /*12140*/  BRA `(.L_x_6673) ;  /* 0x0000000800207947 */ /* 0x000fea0003800000 */
.L_x_6681:
        /* <DEDUP_REMOVED lines=30> */
.L_x_6691:
[----:B------:R-:W0:Y:S02]  /*12330*/  F2I.U64.F64.TRUNC R24, R24 ;  /* 0x0000001800187311 */ /* 0x000e24000030d800 */
[----:B0-----:R0:W-:Y:S01]  /*12340*/  STG.E.64 desc[UR36][R4.64], R24 ;  /* 0x0000001804007986 */ /* 0x0011e2000c101b24 */
[----:B------:R-:W-:Y:S05]  /*12350*/  BRA `(.L_x_6673) ;  /* 0x00000004009c7947 */ /* 0x000fea0003800000 */
.L_x_6690:
[----:B------:R-:W0:Y:S02]  /*12360*/  F2I.U32.F64.TRUNC R25, R24 ;  /* 0x0000001800197311 */ /* 0x000e24000030d000 */
[----:B0-----:R0:W-:Y:S01]  /*12370*/  STG.E desc[UR36][R4.64], R25 ;  /* 0x0000001904007986 */ /* 0x0011e2000c101924 */
[----:B------:R-:W-:Y:S05]  /*12380*/  BRA `(.L_x_6673) ;  /* 0x0000000400907947 */ /* 0x000fea0003800000 */
.L_x_6680:
        /* <DEDUP_REMOVED lines=10> */
.L_x_6693:
[----:B------:R-:W-:-:S05]  /*12430*/  CS2R R26, SRZ ;  /* 0x00000000001a7805 */ /* 0x000fca000001ff00 */
[----:B------:R2:W-:Y:S01]  /*12440*/  STG.E.128 desc[UR36][R4.64], R24 ;  /* 0x0000001804007986 */ /* 0x0005e2000c101d24 */
[----:B------:R-:W-:Y:S05]  /*12450*/  BRA `(.L_x_6673) ;  /* 0x00000004005c7947 */ /* 0x000fea0003800000 */
.L_x_6692:
[----:B------:R-:W-:-:S13]  /*12460*/  ISETP.NE.AND P0, PT, R0, 0xf, PT ;  /* 0x0000000f0000780c */ /* 0x000fda0003f05270 */
[----:B------:R-:W-:Y:S05]  /*12470*/  @!P0 BRA `(.L_x_6694) ;  /* 0x0000000400288947 */ /* 0x000fea0003800000 */
[----:B------:R-:W-:-:S13]  /*12480*/  ISETP.NE.AND P0, PT, R0, 0x17, PT ;  /* 0x000000170000780c */ /* 0x000fda0003f05270 */
[----:B------:R-:W-:Y:S05]  /*12490*/  @!P0 BRA `(.L_x_6695) ;  /* 0x0000000000b08947 */ /* 0x000fea0003800000 */
[----:B------:R-:W-:-:S13]  /*124a0*/  ISETP.NE.AND P0, PT, R0, 0x18, PT ;  /* 0x000000180000780c */ /* 0x000fda0003f05270 */
[----:B------:R-:W-:Y:S05]  /*124b0*/  @!P0 BRA `(.L_x_6696) ;  /* 0x0000000000448947 */ /* 0x000fea0003800000 */
.L_x_6672:
[----:B------:R-:W-:Y:S01]  /*124c0*/  MOV R0, 0x0 ;  /* 0x0000000000007802 */ /* 0x000fe20000000f00 */
[----:B------:R-:W0:Y:S01]  /*124d0*/  LDCU.64 UR4, c[0x4][0x128] ;  /* 0x01002500ff0477ac */ /* 0x000e220008000a00 */
[----:B------:R-:W-:Y:S02]  /*124e0*/  IMAD.MOV.U32 R8, RZ, RZ, 0x65 ;  /* 0x00000065ff087424 */ /* 0x000fe400078e00ff */
[----:B------:R2:W3:Y:S01]  /*124f0*/  LDC.64 R14, c[0x4][R0] ;  /* 0x01000000000e7b82 */ /* 0x0004e20000000a00 */
[----:B------:R-:W4:Y:S01]  /*12500*/  LDCU.64 UR6, c[0x4][0x130] ;  /* 0x01002600ff0677ac */ /* 0x000f220008000a00 */
[----:B------:R-:W-:Y:S02]  /*12510*/  IMAD.MOV.U32 R12, RZ, RZ, 0x1 ;  /* 0x00000001ff0c7424 */ /* 0x000fe400078e00ff */
[----:B------:R-:W-:Y:S01]  /*12520*/  IMAD.MOV.U32 R13, RZ, RZ, RZ ;  /* 0x000000ffff0d7224 */ /* 0x000fe200078e00ff */
[----:B------:R-:W1:Y:S01]  /*12530*/  LDCU.64 UR8, c[0x4][0x10] ;  /* 0x01000200ff0877ac */ /* 0x000e620008000a00 */
[----:B0-----:R-:W-:-:S02]  /*12540*/  IMAD.U32 R4, RZ, RZ, UR4 ;  /* 0x00000004ff047e24 */ /* 0x001fc4000f8e00ff */
[----:B------:R-:W-:Y:S02]  /*12550*/  IMAD.U32 R5, RZ, RZ, UR5 ;  /* 0x00000005ff057e24 */ /* 0x000fe4000f8e00ff */
[----:B----4-:R-:W-:Y:S02]  /*12560*/  IMAD.U32 R6, RZ, RZ, UR6 ;  /* 0x00000006ff067e24 */ /* 0x010fe4000f8e00ff */
[----:B------:R-:W-:Y:S02]  /*12570*/  IMAD.U32 R7, RZ, RZ, UR7 ;  /* 0x00000007ff077e24 */ /* 0x000fe4000f8e00ff */
[----:B-1----:R-:W-:Y:S02]  /*12580*/  IMAD.U32 R10, RZ, RZ, UR8 ;  /* 0x00000008ff0a7e24 */ /* 0x002fe4000f8e00ff */
[----:B--2---:R-:W-:-:S07]  /*12590*/  IMAD.U32 R11, RZ, RZ, UR9 ;  /* 0x00000009ff0b7e24 */ /* 0x004fce000f8e00ff */
[----:B------:R-:W-:-:S07]  /*125a0*/  LEPC R20, `(.L_x_6697) ;  /* 0x000000001014794e */ /* 0x000fce0000000000 */
[----:B---3--:R-:W-:Y:S05]  /*125b0*/  CALL.ABS.NOINC R14 ;  /* 0x000000000e007343 */ /* 0x008fea0003c00000 */
.L_x_6697:
[----:B------:R-:W-:Y:S05]  /*125c0*/  BRA `(.L_x_6673) ;  /* 0x0000000400007947 */ /* 0x000fea0003800000 */
.L_x_6696:
        /* <DEDUP_REMOVED lines=21> */
.L_x_6699:
[----:B------:R-:W-:Y:S05]  /*12720*/  BSYNC.RECONVERGENT B0 ;  /* 0x0000000000007941 */ /* 0x000fea0003800200 */
.L_x_6698:
[----:B------:R-:W-:-:S05]  /*12730*/  LOP3.LUT R3, R0, 0x80, R3, 0xf8, !PT ;  /* 0x0000008000037812 */ /* 0x000fca00078ef803 */
[----:B------:R4:W-:Y:S01]  /*12740*/  STG.E.U8 desc[UR36][R4.64], R3 ;  /* 0x0000000304007986 */ /* 0x0009e2000c101124 */
[----:B------:R-:W-:Y:S05]  /*12750*/  BRA `(.L_x_6673) ;  /* 0x00000000009c7947 */ /* 0x000fea0003800000 */
.L_x_6695:
        /* <DEDUP_REMOVED lines=20> */
.L_x_6701:
[----:B------:R-:W-:Y:S01]  /*128a0*/  IMAD.MOV.U32 R0, RZ, RZ, 0x7f ;  /* 0x0000007fff007424 */ /* 0x000fe200078e00ff */
[----:B------:R-:W-:-:S04]  /*128b0*/  ISETP.GT.U32.AND P0, PT, R3, 0x7f800000, PT ;  /* 0x7f8000000300780c */ /* 0x000fc80003f04070 */
[----:B------:R-:W-:-:S09]  /*128c0*/  SEL R0, R0, 0x7c, P0 ;  /* 0x0000007c00007807 */ /* 0x000fd20000000000 */
.L_x_6702:
[----:B------:R-:W-:Y:S05]  /*128d0*/  BSYNC.RECONVERGENT B0 ;  /* 0x0000000000007941 */ /* 0x000fea0003800200 */
.L_x_6700:
[----:B------:R-:W-:-:S04]  /*128e0*/  SHF.R.U32.HI R3, RZ, 0x18, R7 ;  /* 0x00000018ff037819 */ /* 0x000fc80000011607 */
[----:B------:R-:W-:-:S05]  /*128f0*/  LOP3.LUT R3, R0, 0x80, R3, 0xf8, !PT ;  /* 0x0000008000037812 */ /* 0x000fca00078ef803 */
[----:B------:R3:W-:Y:S01]  /*12900*/  STG.E.U8 desc[UR36][R4.64], R3 ;  /* 0x0000000304007986 */ /* 0x0007e2000c101124 */
[----:B------:R-:W-:Y:S05]  /*12910*/  BRA `(.L_x_6673) ;  /* 0x00000000002c7947 */ /* 0x000fea0003800000 */
.L_x_6694:
        /* <DEDUP_REMOVED lines=11> */
.L_x_6673:
[----:B------:R-:W-:-:S07]  /*129d0*/  VIADD R19, R19, 0x80 ;  /* 0x0000008013137836 */ /* 0x000fce0000000000 */
.L_x_6632:
[----:B------:R-:W-:Y:S05]  /*129e0*/  BSYNC.RECONVERGENT B7 ;  /* 0x0000000000077941 */ /* 0x000fea0003800200 */
.L_x_6593:
[----:B------:R-:W-:-:S13]  /*129f0*/  ISETP.GE.AND P0, PT, R19, R2, PT ;  /* 0x000000021300720c */ /* 0x000fda0003f06270 */
[----:B------:R-:W-:Y:S05]  /*12a00*/  @P0 EXIT ;  /* 0x000000000000094d */ /* 0x000fea0003800000 */
[----:B0-234-:R-:W0:Y:S01]  /*12a10*/  LDC.64 R2, c[0x0][0x388] ;  /* 0x0000e200ff027b82 */ /* 0x01de220000000a00 */
[----:B------:R-:W2:Y:S01]  /*12a20*/  LDCU UR4, c[0x0][0x3a8] ;  /* 0x00007500ff0477ac */ /* 0x000ea20008000800 */
[----:B------:R-:W-:Y:S01]  /*12a30*/  PRMT R0, R22, 0x9910, RZ ;  /* 0x0000991016007816 */ /* 0x000fe200000000ff */
[----:B------:R-:W-:-:S03]  /*12a40*/  IMAD R18, R18, 0x200, R19 ;  /* 0x0000020012127824 */ /* 0x000fc600078e0213 */
[----:B------:R-:W-:Y:S01]  /*12a50*/  ISETP.GT.AND P1, PT, R0, 0x9, PT ;  /* 0x000000090000780c */ /* 0x000fe20003f24270 */
[----:B--2---:R-:W-:-:S05]  /*12a60*/  IMAD R5, R18, UR4, RZ ;  /* 0x0000000412057c24 */ /* 0x004fca000f8e02ff */
        /* <DEDUP_REMOVED lines=14> */
.L_x_6706:
[----:B------:R-:W0:Y:S02]  /*12b50*/  F2I.S64.F64.TRUNC R16, R16 ;  /* 0x0000001000107311 */ /* 0x000e24000030d900 */
[----:B0-----:R-:W-:-:S05]  /*12b60*/  IMAD.MOV.U32 R5, RZ, RZ, R16 ;  /* 0x000000ffff057224 */ /* 0x001fca00078e0010 */
[----:B------:R-:W-:Y:S01]  /*12b70*/  STG.E.U8 desc[UR36][R2.64], R5 ;  /* 0x0000000502007986 */ /* 0x000fe2000c101124 */
[----:B------:R-:W-:Y:S05]  /*12b80*/  EXIT ;  /* 0x000000000000794d */ /* 0x000fea0003800000 */
.L_x_6705:
        /* <DEDUP_REMOVED lines=9> */
.L_x_6709:
[----:B------:R-:W0:Y:S02]  /*12c20*/  F2I.F64.TRUNC R17, R16 ;  /* 0x0000001000117311 */ /* 0x000e24000030d100 */
[----:B0-----:R-:W-:Y:S01]  /*12c30*/  STG.E desc[UR36][R2.64], R17 ;  /* 0x0000001102007986 */ /* 0x001fe2000c101924 */
[----:B------:R-:W-:Y:S05]  /*12c40*/  EXIT ;  /* 0x000000000000794d */ /* 0x000fea0003800000 */
.L_x_6708:
[----:B------:R-:W0:Y:S02]  /*12c50*/  F2I.F64.TRUNC R17, R16 ;  /* 0x0000001000117311 */ /* 0x000e24000030d100 */
[----:B0-----:R-:W-:Y:S01]  /*12c60*/  STG.E.U16 desc[UR36][R2.64], R17 ;  /* 0x0000001102007986 */ /* 0x001fe2000c101524 */
[----:B------:R-:W-:Y:S05]  /*12c70*/  EXIT ;  /* 0x000000000000794d */ /* 0x000fea0003800000 */
.L_x_6704:
        /* <DEDUP_REMOVED lines=17> */
.L_x_6711:
        /* <DEDUP_REMOVED lines=12> */
.L_x_6710:
        /* <DEDUP_REMOVED lines=18> */
.L_x_6713:
        /* <DEDUP_REMOVED lines=13> */
.L_x_6712:
[----:B------:R-:W-:Y:S01]  /*13040*/  STG.E.64 desc[UR36][R2.64], R16 ;  /* 0x0000001002007986 */ /* 0x000fe2000c101b24 */
[----:B------:R-:W-:Y:S05]  /*13050*/  EXIT ;  /* 0x000000000000794d */ /* 0x000fea0003800000 */
.L_x_6703:
        /* <DEDUP_REMOVED lines=13> */
.L_x_6717:
        /* <DEDUP_REMOVED lines=26> */
.L_x_6720:
[----:B------:R-:W-:-:S04]  /*132d0*/  SHF.R.U32.HI R5, RZ, 0x18, R5 ;  /* 0x00000018ff057819 */ /* 0x000fc80000011605 */
[----:B------:R-:W-:-:S07]  /*132e0*/  LOP3.LUT R0, R0, 0x80, R5, 0xf8, !PT ;  /* 0x0000008000007812 */ /* 0x000fce00078ef805 */
.L_x_6719:
[----:B------:R-:W-:Y:S05]  /*132f0*/  BSYNC.RECONVERGENT B0 ;  /* 0x0000000000007941 */ /* 0x000fea0003800200 */
.L_x_6718:
[----:B------:R-:W-:Y:S01]  /*13300*/  STG.E.U8 desc[UR36][R2.64], R0 ;  /* 0x0000000002007986 */ /* 0x000fe2000c101124 */
[----:B------:R-:W-:Y:S05]  /*13310*/  EXIT ;  /* 0x000000000000794d */ /* 0x000fea0003800000 */
.L_x_6716:
        /* <DEDUP_REMOVED lines=26> */
.L_x_6723:
[----:B------:R-:W-:-:S04]  /*134c0*/  SHF.R.U32.HI R5, RZ, 0x18, R5 ;  /* 0x00000018ff057819 */ /* 0x000fc80000011605 */
[----:B------:R-:W-:-:S07]  /*134d0*/  LOP3.LUT R0, R0, 0x80, R5, 0xf8, !PT ;  /* 0x0000008000007812 */ /* 0x000fce00078ef805 */
.L_x_6722:
[----:B------:R-:W-:Y:S05]  /*134e0*/  BSYNC.RECONVERGENT B0 ;  /* 0x0000000000007941 */ /* 0x000fea0003800200 */
.L_x_6721:
[----:B------:R-:W-:Y:S01]  /*134f0*/  STG.E.U8 desc[UR36][R2.64], R0 ;  /* 0x0000000002007986 */ /* 0x000fe2000c101124 */
[----:B------:R-:W-:Y:S05]  /*13500*/  EXIT ;  /* 0x000000000000794d */ /* 0x000fea0003800000 */
.L_x_6715:
        /* <DEDUP_REMOVED lines=30> */
.L_x_6725:
[----:B------:R-:W0:Y:S02]  /*136f0*/  F2I.U64.F64.TRUNC R16, R16 ;  /* 0x0000001000107311 */ /* 0x000e24000030d800 */
[----:B0-----:R-:W-:Y:S01]  /*13700*/  STG.E.64 desc[UR36][R2.64], R16 ;  /* 0x0000001002007986 */ /* 0x001fe2000c101b24 */
[----:B------:R-:W-:Y:S05]  /*13710*/  EXIT ;  /* 0x000000000000794d */ /* 0x000fea0003800000 */
.L_x_6724:
[----:B------:R-:W0:Y:S02]  /*13720*/  F2I.U32.F64.TRUNC R17, R16 ;  /* 0x0000001000117311 */ /* 0x000e24000030d000 */
[----:B0-----:R-:W-:Y:S01]  /*13730*/  STG.E desc[UR36][R2.64], R17 ;  /* 0x0000001102007986 */ /* 0x001fe2000c101924 */
[----:B------:R-:W-:Y:S05]  /*13740*/  EXIT ;  /* 0x000000000000794d */ /* 0x000fea0003800000 */
.L_x_6714:
        /* <DEDUP_REMOVED lines=10> */
.L_x_6727:
[----:B------:R-:W-:-:S05]  /*137f0*/  CS2R R18, SRZ ;  /* 0x0000000000127805 */ /* 0x000fca000001ff00 */
[----:B------:R-:W-:Y:S01]  /*13800*/  STG.E.128 desc[UR36][R2.64], R16 ;  /* 0x0000001002007986 */ /* 0x000fe2000c101d24 */
[----:B------:R-:W-:Y:S05]  /*13810*/  EXIT ;  /* 0x000000000000794d */ /* 0x000fea0003800000 */
.L_x_6726:
[----:B------:R-:W-:-:S13]  /*13820*/  ISETP.NE.AND P0, PT, R0, 0xf, PT ;  /* 0x0000000f0000780c */ /* 0x000fda0003f05270 */
[----:B------:R-:W-:Y:S05]  /*13830*/  @!P0 BRA `(.L_x_6728) ;  /* 0x0000000400288947 */ /* 0x000fea0003800000 */
[----:B------:R-:W-:-:S13]  /*13840*/  ISETP.NE.AND P0, PT, R0, 0x17, PT ;  /* 0x000000170000780c */ /* 0x000fda0003f05270 */
[----:B------:R-:W-:Y:S05]  /*13850*/  @!P0 BRA `(.L_x_6729) ;  /* 0x0000000000b08947 */ /* 0x000fea0003800000 */
[----:B------:R-:W-:-:S13]  /*13860*/  ISETP.NE.AND P0, PT, R0, 0x18, PT ;  /* 0x000000180000780c */ /* 0x000fda0003f05270 */
[----:B------:R-:W-:Y:S05]  /*13870*/  @!P0 BRA `(.L_x_6730) ;  /* 0x0000000000448947 */ /* 0x000fea0003800000 */
.L_x_6707:
        /* <DEDUP_REMOVED lines=16> */
.L_x_6731:
[----:B------:R-:W-:Y:S05]  /*13980*/  EXIT ;  /* 0x000000000000794d */ /* 0x000fea0003800000 */
.L_x_6730:
        /* <DEDUP_REMOVED lines=21> */
.L_x_6733:
[----:B------:R-:W-:Y:S05]  /*13ae0*/  BSYNC.RECONVERGENT B0 ;  /* 0x0000000000007941 */ /* 0x000fea0003800200 */
.L_x_6732:
[----:B------:R-:W-:-:S05]  /*13af0*/  LOP3.LUT R5, R0, 0x80, R5, 0xf8, !PT ;  /* 0x0000008000057812 */ /* 0x000fca00078ef805 */
[----:B------:R-:W-:Y:S01]  /*13b00*/  STG.E.U8 desc[UR36][R2.64], R5 ;  /* 0x0000000502007986 */ /* 0x000fe2000c101124 */
[----:B------:R-:W-:Y:S05]  /*13b10*/  EXIT ;  /* 0x000000000000794d */ /* 0x000fea0003800000 */
.L_x_6729:
        /* <DEDUP_REMOVED lines=20> */
.L_x_6735:
[----:B------:R-:W-:Y:S01]  /*13c60*/  IMAD.MOV.U32 R0, RZ, RZ, 0x7f ;  /* 0x0000007fff007424 */ /* 0x000fe200078e00ff */
[----:B------:R-:W-:-:S04]  /*13c70*/  ISETP.GT.U32.AND P0, PT, R4, 0x7f800000, PT ;  /* 0x7f8000000400780c */ /* 0x000fc80003f04070 */
[----:B------:R-:W-:-:S09]  /*13c80*/  SEL R0, R0, 0x7c, P0 ;  /* 0x0000007c00007807 */ /* 0x000fd20000000000 */
.L_x_6736:
[----:B------:R-:W-:Y:S05]  /*13c90*/  BSYNC.RECONVERGENT B0 ;  /* 0x0000000000007941 */ /* 0x000fea0003800200 */
.L_x_6734:
[----:B------:R-:W-:-:S04]  /*13ca0*/  SHF.R.U32.HI R5, RZ, 0x18, R5 ;  /* 0x00000018ff057819 */ /* 0x000fc80000011605 */
[----:B------:R-:W-:-:S05]  /*13cb0*/  LOP3.LUT R5, R0, 0x80, R5, 0xf8, !PT ;  /* 0x0000008000057812 */ /* 0x000fca00078ef805 */
[----:B------:R-:W-:Y:S01]  /*13cc0*/  STG.E.U8 desc[UR36][R2.64], R5 ;  /* 0x0000000502007986 */ /* 0x000fe2000c101124 */
[----:B------:R-:W-:Y:S05]  /*13cd0*/  EXIT ;  /* 0x000000000000794d */ /* 0x000fea0003800000 */
.L_x_6728:
        /* <DEDUP_REMOVED lines=12> */
        .weak           $__internal_13_$__cuda_sm20_div_rn_f64_full
        .type           $__internal_13_$__cuda_sm20_div_rn_f64_full,@function
        .size           $__internal_13_$__cuda_sm20_div_rn_f64_full,(.L_x_7233 - $__internal_13_$__cuda_sm20_div_rn_f64_full)
$__internal_13_$__cuda_sm20_div_rn_f64_full:
[C---:B------:R-:W-:Y:S01]  /*13da0*/  FSETP.GEU.AND P2, PT, |R7|.reuse, 1.469367938527859385e-39, PT ;  /* 0x001000000700780b */ /* 0x040fe20003f4e200 */
[----:B------:R-:W-:Y:S01]  /*13db0*/  IMAD.MOV.U32 R20, RZ, RZ, 0x1ca00000 ;  /* 0x1ca00000ff147424 */ /* 0x000fe200078e00ff */
[----:B------:R-:W-:Y:S01]  /*13dc0*/  LOP3.LUT R3, R7, 0x7ff00000, RZ, 0xc0, !PT ;  /* 0x7ff0000007037812 */ /* 0x000fe200078ec0ff */
[----:B------:R-:W-:Y:S01]  /*13dd0*/  IMAD.MOV.U32 R8, RZ, RZ, R10 ;  /* 0x000000ffff087224 */ /* 0x000fe200078e000a */
[C---:B------:R-:W-:Y:S01]  /*13de0*/  LOP3.LUT R30, R9.reuse, 0x7ff00000, RZ, 0xc0, !PT ;  /* 0x7ff00000091e7812 */ /* 0x040fe200078ec0ff */
[----:B------:R-:W-:Y:S01]  /*13df0*/  IMAD.MOV.U32 R32, RZ, RZ, 0x1 ;  /* 0x00000001ff207424 */ /* 0x000fe200078e00ff */
[----:B------:R-:W-:Y:S01]  /*13e00*/  FSETP.GEU.AND P0, PT, |R9|, 1.469367938527859385e-39, PT ;  /* 0x001000000900780b */ /* 0x000fe20003f0e200 */
[----:B------:R-:W-:Y:S01]  /*13e10*/  IMAD.MOV.U32 R21, RZ, RZ, R3 ;  /* 0x000000ffff157224 */ /* 0x000fe200078e0003 */
[----:B------:R-:W-:Y:S01]  /*13e20*/  ISETP.GE.U32.AND P1, PT, R3, R30, PT ;  /* 0x0000001e0300720c */ /* 0x000fe20003f26070 */
[----:B------:R-:W-:Y:S01]  /*13e30*/  BSSY.RECONVERGENT B0, `(.L_x_6737) ;  /* 0x0000074000007945 */ /* 0x000fe20003800200 */
[----:B------:R-:W-:-:S02]  /*13e40*/  LOP3.LUT R11, R9, 0x800fffff, RZ, 0xc0, !PT ;  /* 0x800fffff090b7812 */ /* 0x000fc400078ec0ff */
[C---:B------:R-:W-:Y:S01]  /*13e50*/  SEL R13, R20.reuse, 0x63400000, !P1 ;  /* 0x63400000140d7807 */ /* 0x040fe20004800000 */
[----:B------:R-:W-:Y:S01]  /*13e60*/  @!P2 IMAD.MOV.U32 R14, RZ, RZ, RZ ;  /* 0x000000ffff0ea224 */ /* 0x000fe200078e00ff */
[----:B------:R-:W-:Y:S02]  /*13e70*/  @!P2 LOP3.LUT R12, R9, 0x7ff00000, RZ, 0xc0, !PT ;  /* 0x7ff00000090ca812 */ /* 0x000fe400078ec0ff */
[----:B------:R-:W-:Y:S02]  /*13e80*/  LOP3.LUT R13, R13, 0x800fffff, R7, 0xf8, !PT ;  /* 0x800fffff0d0d7812 */ /* 0x000fe400078ef807 */
[----:B------:R-:W-:Y:S02]  /*13e90*/  @!P2 ISETP.GE.U32.AND P3, PT, R3, R12, PT ;  /* 0x0000000c0300a20c */ /* 0x000fe40003f66070 */
[----:B------:R-:W-:Y:S02]  /*13ea0*/  LOP3.LUT R11, R11, 0x3ff00000, RZ, 0xfc, !PT ;  /* 0x3ff000000b0b7812 */ /* 0x000fe400078efcff */
[----:B------:R-:W-:-:S04]  /*13eb0*/  @!P2 SEL R15, R20, 0x63400000, !P3 ;  /* 0x63400000140fa807 */ /* 0x000fc80005800000 */
[----:B------:R-:W-:Y:S01]  /*13ec0*/  @!P2 LOP3.LUT R12, R15, 0x80000000, R7, 0xf8, !PT ;  /* 0x800000000f0ca812 */ /* 0x000fe200078ef807 */
[----:B------:R-:W0:Y:S02]  /*13ed0*/  @!P0 DMUL R10, R8, 8.98846567431157953865e+307 ;  /* 0x7fe00000080a8828 */ /* 0x000e240000000000 */
[----:B0-----:R-:W0:Y:S01]  /*13ee0*/  MUFU.RCP64H R33, R11 ;  /* 0x0000000b00217308 */ /* 0x001e220000001800 */
[----:B------:R-:W-:Y:S01]  /*13ef0*/  @!P2 LOP3.LUT R15, R12, 0x100000, RZ, 0xfc, !PT ;  /* 0x001000000c0fa812 */ /* 0x000fe200078efcff */
[----:B------:R-:W-:Y:S01]  /*13f00*/  IMAD.MOV.U32 R12, RZ, RZ, R6 ;  /* 0x000000ffff0c7224 */ /* 0x000fe200078e0006 */
[----:B------:R-:W-:-:S15]  /*13f10*/  @!P0 LOP3.LUT R30, R11, 0x7ff00000, RZ, 0xc0, !PT ;  /* 0x7ff000000b1e8812 */ /* 0x000fde00078ec0ff */
[----:B------:R-:W-:-:S15]  /*13f20*/  NOP ;  /* 0x0000000000007918 */ /* 0x000fde0000000000 */
[----:B------:R-:W-:-:S15]  /*13f30*/  NOP ;  /* 0x0000000000007918 */ /* 0x000fde0000000000 */
[----:B------:R-:W-:-:S14]  /*13f40*/  NOP ;  /* 0x0000000000007918 */ /* 0x000fdc0000000000 */
[----:B------:R-:W1:Y:S02]  /*13f50*/  @!P2 DFMA R12, R12, 2, -R14 ;  /* 0x400000000c0ca82b */ /* 0x000e64000000080e */
[----:B-1----:R-:W-:-:S05]  /*13f60*/  @!P2 LOP3.LUT R21, R13, 0x7ff00000, RZ, 0xc0, !PT ;  /* 0x7ff000000d15a812 */ /* 0x002fca00078ec0ff */
[----:B------:R-:W-:-:S05]  /*13f70*/  VIADD R31, R21, 0xffffffff ;  /* 0xffffffff151f7836 */ /* 0x000fca0000000000 */
[----:B------:R-:W-:Y:S01]  /*13f80*/  ISETP.GT.U32.AND P0, PT, R31, 0x7feffffe, PT ;  /* 0x7feffffe1f00780c */ /* 0x000fe20003f04070 */
[----:B------:R-:W-:-:S05]  /*13f90*/  VIADD R31, R30, 0xffffffff ;  /* 0xffffffff1e1f7836 */ /* 0x000fca0000000000 */
[----:B------:R-:W-:-:S15]  /*13fa0*/  ISETP.GT.U32.OR P0, PT, R31, 0x7feffffe, P0 ;  /* 0x7feffffe1f00780c */ /* 0x000fde0000704470 */
        /* <DEDUP_REMOVED lines=46> */
[----:B------:R-:W-:-:S04]  /*14290*/  IMAD.IADD R3, R3, 0x1, -R20 ;  /* 0x0000000103037824 */ /* 0x000fc800078e0a14 */
[----:B------:R-:W-:-:S06]  /*142a0*/  VIADD R7, R3, 0x7fe00000 ;  /* 0x7fe0000003077836 */ /* 0x000fcc0000000000 */
        /* <DEDUP_REMOVED lines=23> */
.L_x_6738:
        /* <DEDUP_REMOVED lines=16> */
.L_x_6741:
[----:B------:R-:W-:Y:S01]  /*14520*/  LOP3.LUT R33, R9, 0x80000, RZ, 0xfc, !PT ;  /* 0x0008000009217812 */ /* 0x000fe200078efcff */
[----:B------:R-:W-:Y:S01]  /*14530*/  IMAD.MOV.U32 R32, RZ, RZ, R8 ;  /* 0x000000ffff207224 */ /* 0x000fe200078e0008 */
[----:B------:R-:W-:Y:S06]  /*14540*/  BRA `(.L_x_6739) ;  /* 0x0000000000087947 */ /* 0x000fec0003800000 */
.L_x_6740:
[----:B------:R-:W-:Y:S01]  /*14550*/  LOP3.LUT R33, R7, 0x80000, RZ, 0xfc, !PT ;  /* 0x0008000007217812 */ /* 0x000fe200078efcff */
[----:B------:R-:W-:-:S07]  /*14560*/  IMAD.MOV.U32 R32, RZ, RZ, R6 ;  /* 0x000000ffff207224 */ /* 0x000fce00078e0006 */
.L_x_6739:
[----:B------:R-:W-:Y:S05]  /*14570*/  BSYNC.RECONVERGENT B0 ;  /* 0x0000000000007941 */ /* 0x000fea0003800200 */
.L_x_6737:
[----:B------:R-:W-:Y:S02]  /*14580*/  IMAD.MOV.U32 R6, RZ, RZ, R0 ;  /* 0x000000ffff067224 */ /* 0x000fe400078e0000 */
[----:B------:R-:W-:-:S04]  /*14590*/  IMAD.MOV.U32 R7, RZ, RZ, 0x0 ;  /* 0x00000000ff077424 */ /* 0x000fc800078e00ff */
[----:B------:R-:W-:Y:S05]  /*145a0*/  RET.REL.NODEC R6 `(_ZN2at6native27unrolled_elementwise_kernelIZZZNS0_61_GLOBAL__N__b29612f4_23_ActivationMishKernel_cu_9e10b42f_310011mish_kernelERNS_18TensorIteratorBaseEENKUlvE_clEvENKUlvE_clEvEUldE_St5arrayIPcLm2EELi4E23TrivialOffsetCalculatorILi1EjESC_NS0_6memory12LoadWithCastILi1EEENSD_13StoreWithCastILi1EEEEEviT_T0_T2_T3_T4_T5_) ;  /* 0xfffffeb806947950 */ /* 0x000fea0003c3ffff */
.L_x_6742:
        /* <DEDUP_REMOVED lines=13> */
.L_x_7233:


//--------------------- .text._ZN2at6native18elementwise_kernelILi128ELi2EZNS0_22gpu_kernel_impl_nocastIZZZNS0_61_GLOBAL__N__b29612f4_23_ActivationMishKernel_cu_9e10b42f_310011mish_kernelERNS_18TensorIteratorBaseEENKUlvE_clEvENKUlvE_clEvEUldE_EEvS5_RKT_EUliE_EEviT1_ --------------------------
	.section	.text._ZN2at6native18elementwise_kernelILi128ELi2EZNS0_22gpu_kernel_impl_nocastIZZZNS0_61_GLOBAL__N__b29612f4_23_ActivationMishKernel_cu_9e10b42f_310011mish_kernelERNS_18TensorIteratorBaseEENKUlvE_clEvENKUlvE_clEvEUldE_EEvS5_RKT_EUliE_EEviT1_,"ax",@progbits
	.align	128
        .global         _ZN2at6native18elementwise_kernelILi128ELi2EZNS0_22gpu_kernel_impl_nocastIZZZNS0_61_GLOBAL__N__b29612f4_23_ActivationMishKernel_cu_9e10b42f_310011mish_kernelERNS_18TensorIteratorBaseEENKUlvE_clEvENKUlvE_clEvEUldE_EEvS5_RKT_EUliE_EEviT1_
        .type           _ZN2at6native18elementwise_kernelILi128ELi2EZNS0_22gpu_kernel_impl_nocastIZZZNS0_61_GLOBAL__N__b29612f4_23_ActivationMishKernel_cu_9e10b42f_310011mish_kernelERNS_18TensorIteratorBaseEENKUlvE_clEvENKUlvE_clEvEUldE_EEvS5_RKT_EUliE_EEviT1_,@function
        .size           _ZN2at6native18elementwise_kernelILi128ELi2EZNS0_22gpu_kernel_impl_nocastIZZZNS0_61_GLOBAL__N__b29612f4_23_ActivationMishKernel_cu_9e10b42f_310011mish_kernelERNS_18TensorIteratorBaseEENKUlvE_clEvENKUlvE_clEvEUldE_EEvS5_RKT_EUliE_EEviT1_,(.L_x_7234 - _ZN2at6native18elementwise_kernelILi128ELi2EZNS0_22gpu_kernel_impl_nocastIZZZNS0_61_GLOBAL__N__b29612f4_23_ActivationMishKernel_cu_9e10b42f_310011mish_kernelERNS_18TensorIteratorBaseEENKUlvE_clEvENKUlvE_clEvEUldE_EEvS5_RKT_EUliE_EEviT1_)
        .other          _ZN2at6native18elementwise_kernelILi128ELi2EZNS0_22gpu_kernel_impl_nocastIZZZNS0_61_GLOBAL__N__b29612f4_23_ActivationMishKernel_cu_9e10b42f_310011mish_kernelERNS_18TensorIteratorBaseEENKUlvE_clEvENKUlvE_clEvEUldE_EEvS5_RKT_EUliE_EEviT1_,@"STO_CUDA_ENTRY STV_DEFAULT"
_ZN2at6native18elementwise_kernelILi128ELi2EZNS0_22gpu_kernel_impl_nocastIZZZNS0_61_GLOBAL__N__b29612f4_23_ActivationMishKernel_cu_9e10b42f_310011mish_kernelERNS_18TensorIteratorBaseEENKUlvE_clEvENKUlvE_clEvEUldE_EEvS5_RKT_EUliE_EEviT1_:
.text._ZN2at6native18elementwise_kernelILi128ELi2EZNS0_22gpu_kernel_impl_nocastIZZZNS0_61_GLOBAL__N__b29612f4_23_ActivationMishKernel_cu_9e10b42f_310011mish_kernelERNS_18TensorIteratorBaseEENKUlvE_clEvENKUlvE_clEvEUldE_EEvS5_RKT_EUliE_EEviT1_:
        /* <DEDUP_REMOVED lines=16> */
[----:B------:R-:W-:-:S10]  /*0100*/  IMAD.MOV.U32 R29, RZ, RZ, RZ ;  /* 0x000000ffff1d7224 */ /* 0x000fd400078e00ff */
[----:B------:R-:W-:Y:S05]  /*0110*/  @!P0 BRA `(.L_x_6745) ;  /* 0x0000001000a88947 */ /* 0x000fea0003800000 */
[----:B------:R-:W0:Y:S01]  /*0120*/  LDCU.64 UR4, c[0x0][0x390] ;  /* 0x00007200ff0477ac */ /* 0x000e220008000a00 */
[----:B------:R-:W-:Y:S01]  /*0130*/  MOV R2, RZ ;  /* 0x000000ff00027202 */ /* 0x000fe20000000f00 */
[----:B------:R-:W-:Y:S01]  /*0140*/  IMAD.MOV.U32 R3, RZ, RZ, R27 ;  /* 0x000000ffff037224 */ /* 0x000fe200078e001b */
[----:B------:R-:W-:Y:S01]  /*0150*/  ISETP.NE.AND P0, PT, R26, RZ, PT ;  /* 0x000000ff1a00720c */ /* 0x000fe20003f05270 */
[----:B------:R-:W1:Y:S01]  /*0160*/  LDCU UR8, c[0x0][0x38c] ;  /* 0x00007180ff0877ac */ /* 0x000e620008000800 */
        /* <DEDUP_REMOVED lines=9> */
[----:B------:R-:W-:Y:S01]  /*0200*/  IMAD.MOV.U32 R2, RZ, RZ, RZ ;  /* 0x000000ffff027224 */ /* 0x000fe200078e00ff */
        /* <DEDUP_REMOVED lines=11> */
[----:B------:R-:W-:Y:S01]  /*02c0*/  IMAD.MOV.U32 R4, RZ, RZ, RZ ;  /* 0x000000ffff047224 */ /* 0x000fe200078e00ff */
        /* <DEDUP_REMOVED lines=252> */
[----:B------:R-:W-:Y:S01]  /*1290*/  IMAD.MOV.U32 R2, RZ, RZ, RZ ;  /* 0x000000ffff027224 */ /* 0x000fe200078e00ff */
[----:B------:R-:W1:Y:S10]  /*12a0*/  LDCU UR4, c[0x0][0x4a8] ;  /* 0x00009500ff0477ac */ /* 0x000e740008000800 */
[----:B------:R-:W2:Y:S01]  /*12b0*/  @P0 LDC.64 R10, c[0x0][0x4b0] ;  /* 0x00012c00ff0a0b82 */ /* 0x000ea20000000a00 */
[----:B0-----:R-:W-:-:S07]  /*12c0*/  IMAD.HI.U32 R6, R3, UR9, R2 ;  /* 0x0000000903067c27 */ /* 0x001fce000f8e0002 */
[----:B------:R-:W0:Y:S01]  /*12d0*/  @P0 LDC R13, c[0x0][0x4ac] ;  /* 0x00012b00ff0d0b82 */ /* 0x000e220000000800 */
[----:B-1----:R-:W-:Y:S01]  /*12e0*/  SHF.R.U32.HI R7, RZ, UR4, R6 ;  /* 0x00000004ff077c19 */ /* 0x002fe20008011606 */
[----:B------:R-:W1:Y:S01]  /*12f0*/  LDCU.64 UR4, c[0x0][0x570] ;  /* 0x0000ae00ff0477ac */ /* 0x000e620008000a00 */
[----:B------:R-:W-:-:S05]  /*1300*/  @P0 MOV R6, RZ ;  /* 0x000000ff00060202 */ /* 0x000fca0000000f00 */
[----:B------:R-:W3:Y:S01]  /*1310*/  @P0 LDC.64 R4, c[0x0][0x578] ;  /* 0x00015e00ff040b82 */ /* 0x000ee20000000a00 */
[--C-:B------:R-:W-:Y:S02]  /*1320*/  IMAD.MOV R9, RZ, RZ, -R7.reuse ;  /* 0x000000ffff097224 */ /* 0x100fe400078e0a07 */
[----:B--2---:R-:W-:-:S05]  /*1330*/  @P0 IMAD.HI.U32 R2, R7, R10, R6 ;  /* 0x0000000a07020227 */ /* 0x004fca00078e0006 */
[----:B------:R-:W-:Y:S01]  /*1340*/  @P0 SHF.R.U32.HI R6, RZ, R11, R2 ;  /* 0x0000000bff060219 */ /* 0x000fe20000011602 */
[----:B------:R-:W-:-:S03]  /*1350*/  IMAD R2, R9, UR8, R3 ;  /* 0x0000000809027c24 */ /* 0x000fc6000f8e0203 */
[----:B------:R-:W-:Y:S01]  /*1360*/  @P0 IADD3 R6, PT, PT, -R6, RZ, RZ ;  /* 0x000000ff06060210 */ /* 0x000fe20007ffe1ff */
[C---:B-1----:R-:W-:Y:S02]  /*1370*/  IMAD R29, R2.reuse, UR4, R29 ;  /* 0x00000004021d7c24 */ /* 0x042fe4000f8e021d */
[----:B------:R-:W-:Y:S02]  /*1380*/  IMAD R0, R2, UR5, R0 ;  /* 0x0000000502007c24 */ /* 0x000fe4000f8e0200 */
[----:B0-----:R-:W-:-:S04]  /*1390*/  @P0 IMAD R6, R6, R13, R7 ;  /* 0x0000000d06060224 */ /* 0x001fc800078e0207 */
[C---:B---3--:R-:W-:Y:S02]  /*13a0*/  @P0 IMAD R29, R6.reuse, R4, R29 ;  /* 0x00000004061d0224 */ /* 0x048fe400078e021d */
[----:B------:R-:W-:-:S07]  /*13b0*/  @P0 IMAD R0, R6, R5, R0 ;  /* 0x0000000506000224 */ /* 0x000fce00078e0200 */
.L_x_6745:
[----:B------:R-:W0:Y:S02]  /*13c0*/  LDCU.64 UR4, c[0x0][0x588] ;  /* 0x0000b100ff0477ac */ /* 0x000e240008000a00 */
[----:B0-----:R-:W-:-:S05]  /*13d0*/  IADD3 R6, P0, PT, R0, UR4, RZ ;  /* 0x0000000400067c10 */ /* 0x001fca000ff1e0ff */
[----:B------:R-:W-:-:S06]  /*13e0*/  IMAD.X R7, RZ, RZ, UR5, P0 ;  /* 0x00000005ff077e24 */ /* 0x000fcc00080e06ff */
[----:B------:R-:W2:Y:S01]  /*13f0*/  LDG.E.64 R6, desc[UR6][R6.64] ;  /* 0x0000000606067981 */ /* 0x000ea2000c1e1b00 */
[----:B------:R-:W-:Y:S01]  /*1400*/  MOV R4, 0x652b82fe ;  /* 0x652b82fe00047802 */ /* 0x000fe20000000f00 */
[----:B------:R-:W-:Y:S01]  /*1410*/  IMAD.MOV.U32 R5, RZ, RZ, 0x3ff71547 ;  /* 0x3ff71547ff057424 */ /* 0x000fe200078e00ff */
[----:B------:R-:W-:Y:S01]  /*1420*/  MOV R2, 0xfefa39ef ;  /* 0xfefa39ef00027802 */ /* 0x000fe20000000f00 */
[----:B------:R-:W-:Y:S01]  /*1430*/  IMAD.MOV.U32 R3, RZ, RZ, 0x3fe62e42 ;  /* 0x3fe62e42ff037424 */ /* 0x000fe200078e00ff */
[----:B------:R-:W-:Y:S01]  /*1440*/  UMOV UR4, 0x3b39803f ;  /* 0x3b39803f00047882 */ /* 0x000fe20000000000 */
[----:B------:R-:W-:Y:S01]  /*1450*/  UMOV UR5, 0x3c7abc9e ;  /* 0x3c7abc9e00057882 */ /* 0x000fe20000000000 */
[----:B------:R-:W-:Y:S01]  /*1460*/  BSSY.RECONVERGENT B1, `(.L_x_6746) ;  /* 0x0000071000017945 */ /* 0x000fe20003800200 */
[----:B--2---:R-:W0:Y:S01]  /*1470*/  DFMA R4, R6, R4, 6.75539944105574400000e+15 ;  /* 0x433800000604742b */ /* 0x004e220000000004 */
        /* <DEDUP_REMOVED lines=17> */
[----:B0-----:R-:W-:Y:S01]  /*1590*/  MOV R10, 0xfca213ea ;  /* 0xfca213ea000a7802 */ /* 0x001fe20000000f00 */
[----:B------:R-:W-:Y:S01]  /*15a0*/  IMAD.MOV.U32 R11, RZ, RZ, 0x3e928af3 ;  /* 0x3e928af3ff0b7424 */ /* 0x000fe200078e00ff */
        /* <DEDUP_REMOVED lines=80> */
[----:B------:R-:W-:Y:S02]  /*1ab0*/  @!P0 LEA R11, R4, 0x3ff00000, 0x14 ;  /* 0x3ff00000040b8811 */ /* 0x000fe400078ea0ff */
[----:B------:R-:W-:Y:S01]  /*1ac0*/  @!P0 MOV R4, R10 ;  /* 0x0000000a00048202 */ /* 0x000fe20000000f00 */
        /* <DEDUP_REMOVED lines=10> */
.L_x_6747:
[----:B------:R-:W-:Y:S05]  /*1b70*/  BSYNC.RECONVERGENT B1 ;  /* 0x0000000000017941 */ /* 0x000fea0003800200 */
.L_x_6746:
        /* <DEDUP_REMOVED lines=55> */
[----:B------:R-:W-:Y:S05]  /*1ef0*/  CALL.REL.NOINC `($__internal_14_$__cuda_sm20_div_rn_f64_full) ;  /* 0x0000005c00f47944 */ /* 0x000fea0003c00000 */
[----:B------:R-:W-:Y:S01]  /*1f00*/  IMAD.MOV.U32 R2, RZ, RZ, R4 ;  /* 0x000000ffff027224 */ /* 0x000fe200078e0004 */
[----:B------:R-:W-:-:S07]  /*1f10*/  MOV R3, R5 ;  /* 0x0000000500037202 */ /* 0x000fce0000000f00 */
.L_x_6751:
[----:B------:R-:W-:Y:S05]  /*1f20*/  BSYNC.RECONVERGENT B2 ;  /* 0x0000000000027941 */ /* 0x000fea0003800200 */
.L_x_6750:
        /* <DEDUP_REMOVED lines=78> */
.L_x_6749:
        /* <DEDUP_REMOVED lines=11> */
[----:B------:R-:W-:Y:S01]  /*24c0*/  ISETP.GT.U32.AND P1, PT, R0, 0x7feffffe, PT ;  /* 0x7feffffe0000780c */ /* 0x000fe20003f24070 */
[----:B------:R-:W-:Y:S01]  /*24d0*/  IMAD.MOV.U32 R0, RZ, RZ, -0x3ff ;  /* 0xfffffc01ff007424 */ /* 0x000fe200078e00ff */
[----:B------:R-:W-:-:S11]  /*24e0*/  @!P0 MOV R0, 0xfffffbcb ;  /* 0xfffffbcb00008802 */ /* 0x000fd60000000f00 */
        /* <DEDUP_REMOVED lines=11> */
[----:B------:R-:W-:Y:S02]  /*25a0*/  @P0 MOV R5, R11 ;  /* 0x0000000b00050202 */ /* 0x000fe40000000f00 */
[----:B------:R-:W-:Y:S02]  /*25b0*/  LOP3.LUT R8, R9, 0x80000000, RZ, 0x3c, !PT ;  /* 0x8000000009087812 */ /* 0x000fe400078e3cff */
[----:B------:R-:W-:Y:S02]  /*25c0*/  MOV R9, 0x43300000 ;  /* 0x4330000000097802 */ /* 0x000fe40000000f00 */
        /* <DEDUP_REMOVED lines=158> */
.L_x_6753:
[----:B------:R-:W-:Y:S01]  /*2fb0*/  MOV R2, 0x0 ;  /* 0x0000000000027802 */ /* 0x000fe20000000f00 */
[----:B------:R-:W-:Y:S01]  /*2fc0*/  IMAD.MOV.U32 R3, RZ, RZ, 0x7ff00000 ;  /* 0x7ff00000ff037424 */ /* 0x000fe200078e00ff */
[----:B------:R-:W-:-:S05]  /*2fd0*/  LOP3.LUT P0, RZ, R5, 0x7fffffff, RZ, 0xc0, !PT ;  /* 0x7fffffff05ff7812 */ /* 0x000fca000780c0ff */
[----:B------:R-:W0:Y:S02]  /*2fe0*/  DFMA R4, R4, R2, +INF ;  /* 0x7ff000000404742b */ /* 0x000e240000000002 */
[----:B0-----:R-:W-:Y:S02]  /*2ff0*/  FSEL R4, R4, RZ, P0 ;  /* 0x000000ff04047208 */ /* 0x001fe40000000000 */
[----:B------:R-:W-:-:S07]  /*3000*/  FSEL R5, R5, -QNAN , P0 ;  /* 0xfff0000005057808 */ /* 0x000fce0000000000 */
.L_x_6752:
[----:B------:R-:W-:Y:S05]  /*3010*/  BSYNC.RECONVERGENT B1 ;  /* 0x0000000000017941 */ /* 0x000fea0003800200 */
.L_x_6748:
        /* <DEDUP_REMOVED lines=160> */
.L_x_6755:
        /* <DEDUP_REMOVED lines=83> */
.L_x_6756:
[----:B------:R-:W-:Y:S05]  /*3f50*/  BSYNC.RECONVERGENT B1 ;  /* 0x0000000000017941 */ /* 0x000fea0003800200 */
.L_x_6754:
[----:B------:R-:W2:Y:S01]  /*3f60*/  LDCU.64 UR4, c[0x0][0x580] ;  /* 0x0000b000ff0477ac */ /* 0x000ea20008000a00 */
[----:B-1----:R-:W1:Y:S01]  /*3f70*/  DMUL R4, R6, R4 ;  /* 0x0000000406047228 */ /* 0x002e620000000000 */
[----:B------:R-:W-:Y:S01]  /*3f80*/  VIADD R27, R27, 0x80 ;  /* 0x000000801b1b7836 */ /* 0x000fe20000000000 */
[----:B--2---:R-:W-:-:S04]  /*3f90*/  IADD3 R2, P0, PT, R29, UR4, RZ ;  /* 0x000000041d027c10 */ /* 0x004fc8000ff1e0ff */
[----:B------:R-:W-:-:S05]  /*3fa0*/  IADD3.X R3, PT, PT, RZ, UR5, RZ, P0, !PT ;  /* 0x00000005ff037c10 */ /* 0x000fca00087fe4ff */
[----:B-1----:R1:W-:Y:S04]  /*3fb0*/  STG.E.64 desc[UR6][R2.64], R4 ;  /* 0x0000000402007986 */ /* 0x0023e8000c101b06 */
.L_x_6744:
[----:B------:R-:W-:Y:S05]  /*3fc0*/  BSYNC.RECONVERGENT B0 ;  /* 0x0000000000007941 */ /* 0x000fea0003800200 */
.L_x_6743:
[----:B------:R-:W2:Y:S02]  /*3fd0*/  LDCU UR4, c[0x0][0x380] ;  /* 0x00007000ff0477ac */ /* 0x000ea40008000800 */
[----:B--2---:R-:W-:-:S13]  /*3fe0*/  ISETP.GE.AND P0, PT, R27, UR4, PT ;  /* 0x000000041b007c0c */ /* 0x004fda000bf06270 */
[----:B------:R-:W-:Y:S05]  /*3ff0*/  @P0 EXIT ;  /* 0x000000000000094d */ /* 0x000fea0003800000 */
[----:B------:R-:W2:Y:S01]  /*4000*/  LDCU UR4, c[0x0][0x388] ;  /* 0x00007100ff0477ac */ /* 0x000ea20008000800 */
[----:B------:R-:W-:Y:S01]  /*4010*/  MOV R0, RZ ;  /* 0x000000ff00007202 */ /* 0x000fe20000000f00 */
[----:B0-----:R-:W-:Y:S01]  /*4020*/  IMAD.MOV.U32 R9, RZ, RZ, RZ ;  /* 0x000000ffff097224 */ /* 0x001fe200078e00ff */
[----:B--2---:R-:W-:-:S09]  /*4030*/  UISETP.NE.AND UP0, UPT, UR4, URZ, UPT ;  /* 0x000000ff0400728c */ /* 0x004fd2000bf05270 */
[----:B------:R-:W-:Y:S05]  /*4040*/  BRA.U !UP0, `(.L_x_6757) ;  /* 0x0000001108a87547 */ /* 0x000fea000b800000 */
[----:B------:R-:W0:Y:S01]  /*4050*/  LDCU.64 UR4, c[0x0][0x390] ;  /* 0x00007200ff0477ac */ /* 0x000e220008000a00 */
[----:B-1----:R-:W-:Y:S02]  /*4060*/  HFMA2 R2, -RZ, RZ, 0, 0 ;  /* 0x00000000ff027431 */ /* 0x002fe400000001ff */
        /* <DEDUP_REMOVED lines=296> */
.L_x_6757:
[----:B------:R-:W0:Y:S02]  /*52f0*/  LDCU.128 UR8, c[0x0][0x580] ;  /* 0x0000b000ff0877ac */ /* 0x000e240008000c00 */
[----:B0-----:R-:W-:-:S05]  /*5300*/  IADD3 R6, P0, PT, R0, UR10, RZ ;  /* 0x0000000a00067c10 */ /* 0x001fca000ff1e0ff */
[----:B------:R-:W-:-:S06]  /*5310*/  IMAD.X R7, RZ, RZ, UR11, P0 ;  /* 0x0000000bff077e24 */ /* 0x000fcc00080e06ff */
[----:B------:R-:W2:Y:S01]  /*5320*/  LDG.E.64 R6, desc[UR6][R6.64] ;  /* 0x0000000606067981 */ /* 0x000ea2000c1e1b00 */
[----:B-1----:R-:W-:Y:S01]  /*5330*/  MOV R2, 0x652b82fe ;  /* 0x652b82fe00027802 */ /* 0x002fe20000000f00 */
[----:B------:R-:W-:Y:S01]  /*5340*/  IMAD.MOV.U32 R3, RZ, RZ, 0x3ff71547 ;  /* 0x3ff71547ff037424 */ /* 0x000fe200078e00ff */
[----:B------:R-:W-:Y:S01]  /*5350*/  UMOV UR4, 0xfefa39ef ;  /* 0xfefa39ef00047882 */ /* 0x000fe20000000000 */
[----:B------:R-:W-:Y:S01]  /*5360*/  UMOV UR5, 0x3fe62e42 ;  /* 0x3fe62e4200057882 */ /* 0x000fe20000000000 */
[----:B------:R-:W-:Y:S01]  /*5370*/  UMOV UR10, 0x3b39803f ;  /* 0x3b39803f000a7882 */ /* 0x000fe20000000000 */
[----:B------:R-:W-:Y:S01]  /*5380*/  UMOV UR11, 0x3c7abc9e ;  /* 0x3c7abc9e000b7882 */ /* 0x000fe20000000000 */
[----:B------:R-:W-:Y:S01]  /*5390*/  IADD3 R8, P1, PT, R9, UR8, RZ ;  /* 0x0000000809087c10 */ /* 0x000fe2000ff3e0ff */
[----:B------:R-:W-:Y:S04]  /*53a0*/  BSSY.RECONVERGENT B0, `(.L_x_6758) ;  /* 0x0000072000007945 */ /* 0x000fe80003800200 */
[----:B------:R-:W-:Y:S01]  /*53b0*/  IMAD.X R9, RZ, RZ, UR9, P1 ;  /* 0x00000009ff097e24 */ /* 0x000fe200088e06ff */
        /* <DEDUP_REMOVED lines=91> */
[----:B0-----:R-:W-:Y:S02]  /*5970*/  LEA R27, R2, R11, 0x14 ;  /* 0x0000000b021b7211 */ /* 0x001fe400078ea0ff */
[----:B------:R-:W-:Y:S01]  /*5980*/  MOV R26, R10 ;  /* 0x0000000a001a7202 */ /* 0x000fe20000000f00 */
[----:B------:R-:W-:Y:S06]  /*5990*/  @!P0 BRA `(.L_x_6759) ;  /* 0x0000000000488947 */ /* 0x000fec0003800000 */
        /* <DEDUP_REMOVED lines=8> */
[----:B------:R-:W0:Y:S02]  /*5a20*/  DADD R4, R6, +INF ;  /* 0x7ff0000006047429 */ /* 0x000e240000000000 */
        /* <DEDUP_REMOVED lines=8> */
[----:B------:R0:W1:Y:S02]  /*5ab0*/  @!P0 DMUL R26, R2, R4 ;  /* 0x00000004021a8228 */ /* 0x0000640000000000 */
.L_x_6759:
[----:B------:R-:W-:Y:S05]  /*5ac0*/  BSYNC.RECONVERGENT B0 ;  /* 0x0000000000007941 */ /* 0x000fea0003800200 */
.L_x_6758:
        /* <DEDUP_REMOVED lines=197> */
.L_x_6761:
        /* <DEDUP_REMOVED lines=53> */
.L_x_6764:
[----:B------:R-:W-:Y:S05]  /*6a70*/  BSYNC.RECONVERGENT B1 ;  /* 0x0000000000017941 */ /* 0x000fea0003800200 */
.L_x_6763:
        /* <DEDUP_REMOVED lines=77> */
.L_x_6762:
[----:B------:R-:W-:Y:S05]  /*6f50*/  BSYNC.RECONVERGENT B0 ;  /* 0x0000000000007941 */ /* 0x000fea0003800200 */
.L_x_6760:
        /* <DEDUP_REMOVED lines=160> */
.L_x_6766:
        /* <DEDUP_REMOVED lines=83> */
.L_x_6767:
[----:B------:R-:W-:Y:S05]  /*7e90*/  BSYNC.RECONVERGENT B0 ;  /* 0x0000000000007941 */ /* 0x000fea0003800200 */
.L_x_6765:
[----:B--2---:R-:W2:Y:S02]  /*7ea0*/  DMUL R10, R6, R10 ;  /* 0x0000000a060a7228 */ /* 0x004ea40000000000 */
[----:B--2---:R-:W-:Y:S01]  /*7eb0*/  STG.E.64 desc[UR6][R8.64], R10 ;  /* 0x0000000a08007986 */ /* 0x004fe2000c101b06 */
[----:B------:R-:W-:Y:S05]  /*7ec0*/  EXIT ;  /* 0x000000000000794d */ /* 0x000fea0003800000 */
        .weak           $__internal_14_$__cuda_sm20_div_rn_f64_full
        .type           $__internal_14_$__cuda_sm20_div_rn_f64_full,@function
        .size           $__internal_14_$__cuda_sm20_div_rn_f64_full,(.L_x_7234 - $__internal_14_$__cuda_sm20_div_rn_f64_full)
$__internal_14_$__cuda_sm20_div_rn_f64_full:
        /* <DEDUP_REMOVED lines=104> */
.L_x_6769:
        /* <DEDUP_REMOVED lines=16> */
.L_x_6772:
[----:B------:R-:W-:Y:S01]  /*8650*/  LOP3.LUT R3, R13, 0x80000, RZ, 0xfc, !PT ;  /* 0x000800000d037812 */ /* 0x000fe200078efcff */
[----:B------:R-:W-:Y:S01]  /*8660*/  IMAD.MOV.U32 R2, RZ, RZ, R12 ;  /* 0x000000ffff027224 */ /* 0x000fe200078e000c */
[----:B------:R-:W-:Y:S06]  /*8670*/  BRA `(.L_x_6770) ;  /* 0x0000000000087947 */ /* 0x000fec0003800000 */
.L_x_6771:
[----:B------:R-:W-:Y:S02]  /*8680*/  LOP3.LUT R3, R15, 0x80000, RZ, 0xfc, !PT ;  /* 0x000800000f037812 */ /* 0x000fe400078efcff */
[----:B------:R-:W-:-:S07]  /*8690*/  MOV R2, R14 ;  /* 0x0000000e00027202 */ /* 0x000fce0000000f00 */
.L_x_6770:
[----:B------:R-:W-:Y:S05]  /*86a0*/  BSYNC.RECONVERGENT B3 ;  /* 0x0000000000037941 */ /* 0x000fea0003800200 */
.L_x_6768:
[----:B------:R-:W-:Y:S01]  /*86b0*/  MOV R4, R2 ;  /* 0x0000000200047202 */ /* 0x000fe20000000f00 */
[----:B------:R-:W-:Y:S01]  /*86c0*/  IMAD.MOV.U32 R5, RZ, RZ, R3 ;  /* 0x000000ffff057224 */ /* 0x000fe200078e0003 */
[----:B------:R-:W-:Y:S01]  /*86d0*/  MOV R2, R0 ;  /* 0x0000000000027202 */ /* 0x000fe20000000f00 */
[----:B------:R-:W-:-:S04]  /*86e0*/  HFMA2 R3, -RZ, RZ, 0, 0 ;  /* 0x00000000ff037431 */ /* 0x000fc800000001ff */
[----:B------:R-:W-:Y:S05]  /*86f0*/  RET.REL.NODEC R2 `(_ZN2at6native18elementwise_kernelILi128ELi2EZNS0_22gpu_kernel_impl_nocastIZZZNS0_61_GLOBAL__N__b29612f4_23_ActivationMishKernel_cu_9e10b42f_310011mish_kernelERNS_18TensorIteratorBaseEENKUlvE_clEvENKUlvE_clEvEUldE_EEvS5_RKT_EUliE_EEviT1_) ;  /* 0xffffff7802407950 */ /* 0x000fea0003c3ffff */
.L_x_6773:
        /* <DEDUP_REMOVED lines=16> */
.L_x_7234:


//--------------------- .text._ZN2at6native27unrolled_elementwise_kernelIZZZNS0_61_GLOBAL__N__b29612f4_23_ActivationMishKernel_cu_9e10b42f_310011mish_kernelERNS_18TensorIteratorBaseEENKUlvE_clEvENKUlvE_clEvEUldE_St5arrayIPcLm2EELi4E23TrivialOffsetCalculatorILi1EjESC_NS0_6memory15LoadWithoutCastENSD_16StoreWithoutCastEEEviT_T0_T2_T3_T4_T5_ --------------------------
	.section	.text._ZN2at6native27unrolled_elementwise_kernelIZZZNS0_61_GLOBAL__N__b29612f4_23_ActivationMishKernel_cu_9e10b42f_310011mish_kernelERNS_18TensorIteratorBaseEENKUlvE_clEvENKUlvE_clEvEUldE_St5arrayIPcLm2EELi4E23TrivialOffsetCalculatorILi1EjESC_NS0_6memory15LoadWithoutCastENSD_16StoreWithoutCastEEEviT_T0_T2_T3_T4_T5_,"ax",@progbits
	.align	128
        .global         _ZN2at6native27unrolled_elementwise_kernelIZZZNS0_61_GLOBAL__N__b29612f4_23_ActivationMishKernel_cu_9e10b42f_310011mish_kernelERNS_18TensorIteratorBaseEENKUlvE_clEvENKUlvE_clEvEUldE_St5arrayIPcLm2EELi4E23TrivialOffsetCalculatorILi1EjESC_NS0_6memory15LoadWithoutCastENSD_16StoreWithoutCastEEEviT_T0_T2_T3_T4_T5_
        .type           _ZN2at6native27unrolled_elementwise_kernelIZZZNS0_61_GLOBAL__N__b29612f4_23_ActivationMishKernel_cu_9e10b42f_310011mish_kernelERNS_18TensorIteratorBaseEENKUlvE_clEvENKUlvE_clEvEUldE_St5arrayIPcLm2EELi4E23TrivialOffsetCalculatorILi1EjESC_NS0_6memory15LoadWithoutCastENSD_16StoreWithoutCastEEEviT_T0_T2_T3_T4_T5_,@function
        .size           _ZN2at6native27unrolled_elementwise_kernelIZZZNS0_61_GLOBAL__N__b29612f4_23_ActivationMishKernel_cu_9e10b42f_310011mish_kernelERNS_18TensorIteratorBaseEENKUlvE_clEvENKUlvE_clEvEUldE_St5arrayIPcLm2EELi4E23TrivialOffsetCalculatorILi1EjESC_NS0_6memory15LoadWithoutCastENSD_16StoreWithoutCastEEEviT_T0_T2_T3_T4_T5_,(.L_x_7235 - _ZN2at6native27unrolled_elementwise_kernelIZZZNS0_61_GLOBAL__N__b29612f4_23_ActivationMishKernel_cu_9e10b42f_310011mish_kernelERNS_18TensorIteratorBaseEENKUlvE_clEvENKUlvE_clEvEUldE_St5arrayIPcLm2EELi4E23TrivialOffsetCalculatorILi1EjESC_NS0_6memory15LoadWithoutCastENSD_16StoreWithoutCastEEEviT_T0_T2_T3_T4_T5_)
        .other          _ZN2at6native27unrolled_elementwise_kernelIZZZNS0_61_GLOBAL__N__b29612f4_23_ActivationMishKernel_cu_9e10b42f_310011mish_kernelERNS_18TensorIteratorBaseEENKUlvE_clEvENKUlvE_clEvEUldE_St5arrayIPcLm2EELi4E23TrivialOffsetCalculatorILi1EjESC_NS0_6memory15LoadWithoutCastENSD_16StoreWithoutCastEEEviT_T0_T2_T3_T4_T5_,@"STO_CUDA_ENTRY STV_DEFAULT"
_ZN2at6native27unrolled_elementwise_kernelIZZZNS0_61_GLOBAL__N__b29612f4_23_ActivationMishKernel_cu_9e10b42f_310011mish_kernelERNS_18TensorIteratorBaseEENKUlvE_clEvENKUlvE_clEvEUldE_St5arrayIPcLm2EELi4E23TrivialOffsetCalculatorILi1EjESC_NS0_6memory15LoadWithoutCastENSD_16StoreWithoutCastEEEviT_T0_T2_T3_T4_T5_:
.text._ZN2at6native27unrolled_elementwise_kernelIZZZNS0_61_GLOBAL__N__b29612f4_23_ActivationMishKernel_cu_9e10b42f_310011mish_kernelERNS_18TensorIteratorBaseEENKUlvE_clEvENKUlvE_clEvEUldE_St5arrayIPcLm2EELi4E23TrivialOffsetCalculatorILi1EjESC_NS0_6memory15LoadWithoutCastENSD_16StoreWithoutCastEEEviT_T0_T2_T3_T4_T5_:
[----:B------:R-:W-:Y:S01]  /*0000*/  LDC R1, c[0x0][0x37c] ;  /* 0x0000df00ff017b82 */ /* 0x000fe20000000800 */
[----:B------:R-:W0:Y:S07]  /*0010*/  S2R R5, SR_CTAID.X ;  /* 0x0000000000057919 */ /* 0x000e2e0000002500 */
[----:B------:R-:W0:Y:S01]  /*0020*/  LDC R0, c[0x0][0x380] ;  /* 0x0000e000ff007b82 */ /* 0x000e220000000800 */
[----:B------:R-:W1:Y:S01]  /*0030*/  LDCU.64 UR4, c[0x0][0x358] ;  /* 0x00006b00ff0477ac */ /* 0x000e620008000a00 */
[----:B------:R-:W-:Y:S01]  /*0040*/  CS2R R26, SRZ ;  /* 0x00000000001a7805 */ /* 0x000fe2000001ff00 */
[----:B------:R-:W2:Y:S01]  /*0050*/  S2R R2, SR_TID.X ;  /* 0x0000000000027919 */ /* 0x000ea20000002100 */
[----:B------:R-:W-:Y:S01]  /*0060*/  CS2R R28, SRZ ;  /* 0x00000000001c7805 */ /* 0x000fe2000001ff00 */
[----:B0-----:R-:W-:-:S02]  /*0070*/  IMAD R3, R5, -0x200, R0 ;  /* 0xfffffe0005037824 */ /* 0x001fc400078e0200 */
[----:B--2---:R-:W-:-:S03]  /*0080*/  IMAD.MOV.U32 R0, RZ, RZ, R2 ;  /* 0x000000ffff007224 */ /* 0x004fc600078e0002 */
[----:B------:R-:W-:-:S13]  /*0090*/  ISETP.GE.AND P0, PT, R2, R3, PT ;  /* 0x000000030200720c */ /* 0x000fda0003f06270 */
[----:B------:R-:W-:Y:S01]  /*00a0*/  @!P0 VIADD R2, R0, 0x80 ;  /* 0x0000008000028836 */ /* 0x000fe20000000000 */
[----:B------:R-:W0:Y:S01]  /*00b0*/  @!P0 LDC.64 R6, c[0x0][0x390] ;  /* 0x0000e400ff068b82 */ /* 0x000e220000000a00 */
[----:B------:R-:W-:-:S03]  /*00c0*/  @!P0 IMAD R15, R5, 0x200, R0 ;  /* 0x00000200050f8824 */ /* 0x000fc600078e0200 */
[----:B------:R-:W-:-:S13]  /*00d0*/  ISETP.GE.AND P1, PT, R2, R3, PT ;  /* 0x000000030200720c */ /* 0x000fda0003f26270 */
[----:B------:R-:W-:Y:S01]  /*00e0*/  @!P1 IMAD R17, R5, 0x200, R2 ;  /* 0x0000020005119824 */ /* 0x000fe200078e0202 */
[----:B------:R-:W2:Y:S01]  /*00f0*/  @!P1 LDC.64 R8, c[0x0][0x390] ;  /* 0x0000e400ff089b82 */ /* 0x000ea20000000a00 */
[----:B------:R-:W-:-:S05]  /*0100*/  @!P1 VIADD R2, R2, 0x80 ;  /* 0x0000008002029836 */ /* 0x000fca0000000000 */
[----:B------:R-:W-:Y:S01]  /*0110*/  ISETP.GE.AND P3, PT, R2, R3, PT ;  /* 0x000000030200720c */ /* 0x000fe20003f66270 */
[----:B0-----:R-:W-:Y:S01]  /*0120*/  @!P0 IMAD.WIDE.U32 R6, R15, 0x8, R6 ;  /* 0x000000080f068825 */ /* 0x001fe200078e0006 */
[----:B------:R-:W-:-:S11]  /*0130*/  CS2R R14, SRZ ;  /* 0x00000000000e7805 */ /* 0x000fd6000001ff00 */
[----:B------:R-:W-:Y:S01]  /*0140*/  @!P3 LEA R21, R5, R2, 0x9 ;  /* 0x000000020515b211 */ /* 0x000fe200078e48ff */
[----:B------:R-:W-:Y:S01]  /*0150*/  @!P3 VIADD R2, R2, 0x80 ;  /* 0x000000800202b836 */ /* 0x000fe20000000000 */
[----:B------:R-:W0:Y:S01]  /*0160*/  @!P3 LDC.64 R10, c[0x0][0x390] ;  /* 0x0000e400ff0abb82 */ /* 0x000e220000000a00 */
[----:B--2---:R-:W-:-:S03]  /*0170*/  @!P1 IMAD.WIDE.U32 R8, R17, 0x8, R8 ;  /* 0x0000000811089825 */ /* 0x004fc600078e0008 */
[----:B------:R-:W-:Y:S02]  /*0180*/  ISETP.GE.AND P2, PT, R2, R3, PT ;  /* 0x000000030200720c */ /* 0x000fe40003f46270 */
[----:B-1----:R1:W5:Y:S11]  /*0190*/  @!P1 LDG.E.64 R26, desc[UR4][R8.64] ;  /* 0x00000004081a9981 */ /* 0x002376000c1e1b00 */
[----:B------:R-:W2:Y:S01]  /*01a0*/  @!P2 LDC.64 R12, c[0x0][0x390] ;  /* 0x0000e400ff0cab82 */ /* 0x000ea20000000a00 */
[----:B------:R-:W-:-:S02]  /*01b0*/  @!P2 IMAD R19, R5, 0x200, R2 ;  /* 0x000002000513a824 */ /* 0x000fc400078e0202 */
[----:B0-----:R-:W-:-:S05]  /*01c0*/  @!P3 IMAD.WIDE.U32 R16, R21, 0x8, R10 ;  /* 0x000000081510b825 */ /* 0x001fca00078e000a */
[----:B------:R1:W5:Y:S01]  /*01d0*/  @!P3 LDG.E.64 R28, desc[UR4][R16.64] ;  /* 0x00000004101cb981 */ /* 0x000362000c1e1b00 */
[----:B--2---:R-:W-:Y:S01]  /*01e0*/  @!P2 IMAD.WIDE.U32 R10, R19, 0x8, R12 ;  /* 0x00000008130aa825 */ /* 0x004fe200078e000c */
[----:B------:R-:W-:-:S04]  /*01f0*/  CS2R R12, SRZ ;  /* 0x00000000000c7805 */ /* 0x000fc8000001ff00 */
[----:B------:R1:W5:Y:S04]  /*0200*/  @!P2 LDG.E.64 R14, desc[UR4][R10.64] ;  /* 0x000000040a0ea981 */ /* 0x000368000c1e1b00 */
[----:B------:R1:W5:Y:S01]  /*0210*/  @!P0 LDG.E.64 R12, desc[UR4][R6.64] ;  /* 0x00000004060c8981 */ /* 0x000362000c1e1b00 */
[----:B------:R-:W-:Y:S01]  /*0220*/  ISETP.GE.AND P0, PT, R0, R3, PT ;  /* 0x000000030000720c */ /* 0x000fe20003f06270 */
[----:B------:R-:W-:-:S12]  /*0230*/  BSSY.RECONVERGENT B1, `(.L_x_6774) ;  /* 0x00002b9000017945 */ /* 0x000fd80003800200 */
[----:B-1----:R-:W-:Y:S05]  /*0240*/  @P0 BRA `(.L_x_6775) ;  /* 0x0000002800dc0947 */ /* 0x002fea0003800000 */
[----:B------:R-:W-:Y:S02]  /*0250*/  HFMA2 R9, -RZ, RZ, 1.9912109375, 0.00128841400146484375 ;  /* 0x3ff71547ff097431 */ /* 0x000fe400000001ff */
[----:B------:R-:W-:Y:S01]  /*0260*/  IMAD.MOV.U32 R8, RZ, RZ, 0x652b82fe ;  /* 0x652b82feff087424 */ /* 0x000fe200078e00ff */
[----:B------:R-:W-:Y:S01]  /*0270*/  UMOV UR6, 0x3b39803f ;  /* 0x3b39803f00067882 */ /* 0x000fe20000000000 */
[----:B------:R-:W-:Y:S01]  /*0280*/  IMAD.MOV.U32 R6, RZ, RZ, -0x105c611 ;  /* 0xfefa39efff067424 */ /* 0x000fe200078e00ff */
[----:B------:R-:W-:Y:S01]  /*0290*/  UMOV UR7, 0x3c7abc9e ;  /* 0x3c7abc9e00077882 */ /* 0x000fe20000000000 */
[----:B------:R-:W-:Y:S01]  /*02a0*/  IMAD.MOV.U32 R7, RZ, RZ, 0x3fe62e42 ;  /* 0x3fe62e42ff077424 */ /* 0x000fe200078e00ff */
[----:B-----5:R-:W-:Y:S01]  /*02b0*/  FSETP.GEU.FTZ.AND P0, PT, |R13|, 4.1917929649353027344, PT ;  /* 0x4086232b0d00780b */ /* 0x020fe20003f1e200 */
        /* <DEDUP_REMOVED lines=112> */
.L_x_6777:
[----:B------:R-:W-:Y:S05]  /*09c0*/  BSYNC.RECONVERGENT B0 ;  /* 0x0000000000007941 */ /* 0x000fea0003800200 */
.L_x_6776:
        /* <DEDUP_REMOVED lines=56> */
[----:B------:R-:W-:Y:S05]  /*0d50*/  CALL.REL.NOINC `($__internal_15_$__cuda_sm20_div_rn_f64_full) ;  /* 0x000000a400747944 */ /* 0x000fea0003c00000 */
[----:B------:R-:W-:Y:S01]  /*0d60*/  MOV R6, R30 ;  /* 0x0000001e00067202 */ /* 0x000fe20000000f00 */
[----:B------:R-:W-:-:S07]  /*0d70*/  IMAD.MOV.U32 R7, RZ, RZ, R31 ;  /* 0x000000ffff077224 */ /* 0x000fce00078e001f */
.L_x_6781:
[----:B------:R-:W-:Y:S05]  /*0d80*/  BSYNC.RECONVERGENT B3 ;  /* 0x0000000000037941 */ /* 0x000fea0003800200 */
.L_x_6780:
        /* <DEDUP_REMOVED lines=78> */
.L_x_6779:
[----:B------:R-:W1:Y:S01]  /*1270*/  DADD R10, R10, 1 ;  /* 0x3ff000000a0a7429 */ /* 0x000e620000000000 */
[----:B0-----:R-:W-:Y:S01]  /*1280*/  IMAD.MOV.U32 R17, RZ, RZ, -0x3ff ;  /* 0xfffffc01ff117424 */ /* 0x001fe200078e00ff */
[----:B-1----:R-:W-:Y:S01]  /*1290*/  ISETP.GT.AND P0, PT, R11, 0xfffff, PT ;  /* 0x000fffff0b00780c */ /* 0x002fe20003f04270 */
[----:B------:R-:W-:Y:S01]  /*12a0*/  IMAD.MOV.U32 R8, RZ, RZ, R10 ;  /* 0x000000ffff087224 */ /* 0x000fe200078e000a */
[----:B------:R-:W-:Y:S01]  /*12b0*/  MOV R9, R11 ;  /* 0x0000000b00097202 */ /* 0x000fe20000000f00 */
[----:B------:R-:W-:-:S10]  /*12c0*/  IMAD.MOV.U32 R2, RZ, RZ, R11 ;  /* 0x000000ffff027224 */ /* 0x000fd400078e000b */
        /* <DEDUP_REMOVED lines=8> */
[----:B------:R-:W-:-:S13]  /*1350*/  ISETP.GT.U32.AND P1, PT, R4, 0x7feffffe, PT ;  /* 0x7feffffe0400780c */ /* 0x000fda0003f24070 */
        /* <DEDUP_REMOVED lines=171> */
.L_x_6783:
[----:B------:R-:W-:Y:S01]  /*1e10*/  MOV R6, 0x0 ;  /* 0x0000000000067802 */ /* 0x000fe20000000f00 */
[----:B------:R-:W-:Y:S01]  /*1e20*/  IMAD.MOV.U32 R7, RZ, RZ, 0x7ff00000 ;  /* 0x7ff00000ff077424 */ /* 0x000fe200078e00ff */
[----:B------:R-:W-:-:S05]  /*1e30*/  LOP3.LUT P0, RZ, R9, 0x7fffffff, RZ, 0xc0, !PT ;  /* 0x7fffffff09ff7812 */ /* 0x000fca000780c0ff */
[----:B------:R-:W0:Y:S02]  /*1e40*/  DFMA R8, R8, R6, +INF ;  /* 0x7ff000000808742b */ /* 0x000e240000000006 */
[----:B0-----:R-:W-:Y:S02]  /*1e50*/  FSEL R10, R8, RZ, P0 ;  /* 0x000000ff080a7208 */ /* 0x001fe40000000000 */
[----:B------:R-:W-:-:S07]  /*1e60*/  FSEL R11, R9, -QNAN , P0 ;  /* 0xfff00000090b7808 */ /* 0x000fce0000000000 */
.L_x_6782:
[----:B------:R-:W-:Y:S05]  /*1e70*/  BSYNC.RECONVERGENT B2 ;  /* 0x0000000000027941 */ /* 0x000fea0003800200 */
.L_x_6778:
        /* <DEDUP_REMOVED lines=159> */
.L_x_6785:
        /* <DEDUP_REMOVED lines=83> */
.L_x_6786:
[----:B------:R-:W-:Y:S05]  /*2da0*/  BSYNC.RECONVERGENT B0 ;  /* 0x0000000000007941 */ /* 0x000fea0003800200 */
.L_x_6784:
[----:B-1----:R1:W2:Y:S02]  /*2db0*/  DMUL R12, R10, R12 ;  /* 0x0000000c0a0c7228 */ /* 0x0022a40000000000 */
.L_x_6775:
[----:B------:R-:W-:Y:S05]  /*2dc0*/  BSYNC.RECONVERGENT B1 ;  /* 0x0000000000017941 */ /* 0x000fea0003800200 */
.L_x_6774:
[----:B------:R-:W-:Y:S01]  /*2dd0*/  IADD3 R4, PT, PT, R0, 0x80, RZ ;  /* 0x0000008000047810 */ /* 0x000fe20007ffe0ff */
[----:B------:R-:W-:Y:S03]  /*2de0*/  BSSY.RECONVERGENT B1, `(.L_x_6787) ;  /* 0x00002b9000017945 */ /* 0x000fe60003800200 */
[----:B------:R-:W-:-:S13]  /*2df0*/  ISETP.GE.AND P0, PT, R4, R3, PT ;  /* 0x000000030400720c */ /* 0x000fda0003f06270 */
[----:B------:R-:W-:Y:S05]  /*2e00*/  @P0 BRA `(.L_x_6788) ;  /* 0x0000002800d80947 */ /* 0x000fea0003800000 */
[----:B------:R-:W-:Y:S01]  /*2e10*/  IMAD.MOV.U32 R6, RZ, RZ, 0x652b82fe ;  /* 0x652b82feff067424 */ /* 0x000fe200078e00ff */
[----:B------:R-:W-:Y:S01]  /*2e20*/  UMOV UR6, 0x3b39803f ;  /* 0x3b39803f00067882 */ /* 0x000fe20000000000 */
[----:B------:R-:W-:Y:S01]  /*2e30*/  IMAD.MOV.U32 R7, RZ, RZ, 0x3ff71547 ;  /* 0x3ff71547ff077424 */ /* 0x000fe200078e00ff */
[----:B------:R-:W-:Y:S01]  /*2e40*/  UMOV UR7, 0x3c7abc9e ;  /* 0x3c7abc9e00077882 */ /* 0x000fe20000000000 */
[----:B------:R-:W-:Y:S01]  /*2e50*/  IMAD.MOV.U32 R18, RZ, RZ, -0x105c611 ;  /* 0xfefa39efff127424 */ /* 0x000fe200078e00ff */
[----:B-----5:R-:W-:Y:S01]  /*2e60*/  FSETP.GEU.FTZ.AND P0, PT, |R27|, 4.1917929649353027344, PT ;  /* 0x4086232b1b00780b */ /* 0x020fe20003f1e200 */
        /* <DEDUP_REMOVED lines=113> */
.L_x_6790:
[----:B------:R-:W-:Y:S05]  /*3580*/  BSYNC.RECONVERGENT B0 ;  /* 0x0000000000007941 */ /* 0x000fea0003800200 */
.L_x_6789:
        /* <DEDUP_REMOVED lines=12> */
[----:B0-----:R-:W-:Y:S02]  /*3650*/  @!P0 MOV R11, R9 ;  /* 0x00000009000b8202 */ /* 0x001fe40000000f00 */
[----:B------:R-:W-:-:S03]  /*3660*/  @!P0 MOV R10, R8 ;  /* 0x00000008000a8202 */ /* 0x000fc60000000f00 */
        /* <DEDUP_REMOVED lines=23> */
[----:B------:R-:W-:Y:S01]  /*37e0*/  @P0 IMAD.MOV.U32 R7, RZ, RZ, R9 ;  /* 0x000000ffff070224 */ /* 0x000fe200078e0009 */
[----:B------:R-:W-:Y:S01]  /*37f0*/  LOP3.LUT R8, R2, 0x80000000, RZ, 0x3c, !PT ;  /* 0x8000000002087812 */ /* 0x000fe200078e3cff */
[----:B------:R-:W-:-:S04]  /*3800*/  IMAD.MOV.U32 R9, RZ, RZ, 0x43300000 ;  /* 0x43300000ff097424 */ /* 0x000fc800078e00ff */
        /* <DEDUP_REMOVED lines=157> */
.L_x_6792:
        /* <DEDUP_REMOVED lines=51> */
[----:B--2---:R-:W-:Y:S05]  /*4510*/  CALL.REL.NOINC `($__internal_15_$__cuda_sm20_div_rn_f64_full) ;  /* 0x0000006c00847944 */ /* 0x004fea0003c00000 */
[----:B------:R-:W-:Y:S01]  /*4520*/  IMAD.MOV.U32 R6, RZ, RZ, R30 ;  /* 0x000000ffff067224 */ /* 0x000fe200078e001e */
[----:B------:R-:W-:-:S07]  /*4530*/  MOV R7, R31 ;  /* 0x0000001f00077202 */ /* 0x000fce0000000f00 */
.L_x_6795:
[----:B------:R-:W-:Y:S05]  /*4540*/  BSYNC.RECONVERGENT B3 ;  /* 0x0000000000037941 */ /* 0x000fea0003800200 */
.L_x_6794:
        /* <DEDUP_REMOVED lines=77> */
.L_x_6793:
[----:B------:R-:W-:Y:S05]  /*4a20*/  BSYNC.RECONVERGENT B2 ;  /* 0x0000000000027941 */ /* 0x000fea0003800200 */
.L_x_6791:
        /* <DEDUP_REMOVED lines=159> */
.L_x_6797:
[----:B0-----:R-:W-:Y:S01]  /*5420*/  IMAD.MOV.U32 R10, RZ, RZ, 0x420afc3d ;  /* 0x420afc3dff0a7424 */ /* 0x001fe200078e00ff */
        /* <DEDUP_REMOVED lines=82> */
.L_x_6798:
[----:B------:R-:W-:Y:S05]  /*5950*/  BSYNC.RECONVERGENT B0 ;  /* 0x0000000000007941 */ /* 0x000fea0003800200 */
.L_x_6796:
[----:B01----:R3:W4:Y:S02]  /*5960*/  DMUL R10, R6, R26 ;  /* 0x0000001a060a7228 */ /* 0x0037240000000000 */
.L_x_6788:
[----:B------:R-:W-:Y:S05]  /*5970*/  BSYNC.RECONVERGENT B1 ;  /* 0x0000000000017941 */ /* 0x000fea0003800200 */
.L_x_6787:
[----:B------:R-:W-:Y:S01]  /*5980*/  VIADD R2, R0, 0x100 ;  /* 0x0000010000027836 */ /* 0x000fe20000000000 */
[----:B------:R-:W-:Y:S04]  /*5990*/  BSSY.RECONVERGENT B1, `(.L_x_6799) ;  /* 0x00002bc000017945 */ /* 0x000fe80003800200 */
[----:B------:R-:W-:-:S13]  /*59a0*/  ISETP.GE.AND P0, PT, R2, R3, PT ;  /* 0x000000030200720c */ /* 0x000fda0003f06270 */
[----:B------:R-:W-:Y:S05]  /*59b0*/  @P0 BRA `(.L_x_6800) ;  /* 0x0000002800e40947 */ /* 0x000fea0003800000 */
[----:B---3--:R-:W-:Y:S01]  /*59c0*/  IMAD.MOV.U32 R6, RZ, RZ, 0x652b82fe ;  /* 0x652b82feff067424 */ /* 0x008fe200078e00ff */
[----:B------:R-:W-:Y:S01]  /*59d0*/  MOV R21, 0x3fe62e42 ;  /* 0x3fe62e4200157802 */ /* 0x000fe20000000f00 */
[----:B------:R-:W-:Y:S01]  /*59e0*/  IMAD.MOV.U32 R7, RZ, RZ, 0x3ff71547 ;  /* 0x3ff71547ff077424 */ /* 0x000fe200078e00ff */
[----:B------:R-:W-:Y:S01]  /*59f0*/  UMOV UR6, 0x3b39803f ;  /* 0x3b39803f00067882 */ /* 0x000fe20000000000 */
[----:B------:R-:W-:Y:S01]  /*5a00*/  IMAD.MOV.U32 R20, RZ, RZ, -0x105c611 ;  /* 0xfefa39efff147424 */ /* 0x000fe200078e00ff */
[----:B------:R-:W-:Y:S01]  /*5a10*/  UMOV UR7, 0x3c7abc9e ;  /* 0x3c7abc9e00077882 */ /* 0x000fe20000000000 */
        /* <DEDUP_REMOVED lines=17> */
[----:B0-----:R0:W3:Y:S01]  /*5b30*/  DFMA R8, R8, -UR6, R16 ;  /* 0x8000000608087c2b */ /* 0x0010e20008000010 */
[----:B------:R-:W-:Y:S01]  /*5b40*/  UMOV UR6, 0x69ce2bdf ;  /* 0x69ce2bdf00067882 */ /* 0x000fe20000000000 */
[----:B0-----:R-:W-:Y:S01]  /*5b50*/  IMAD.MOV.U32 R16, RZ, RZ, -0x35dec16 ;  /* 0xfca213eaff107424 */ /* 0x001fe200078e00ff */
[----:B------:R-:W-:Y:S01]  /*5b60*/  UMOV UR7, 0x3e5ade15 ;  /* 0x3e5ade1500077882 */ /* 0x000fe20000000000 */
[----:B------:R-:W-:-:S15]  /*5b70*/  IMAD.MOV.U32 R17, RZ, RZ, 0x3e928af3 ;  /* 0x3e928af3ff117424 */ /* 0x000fde00078e00ff */
[----:B------:R-:W-:-:S15]  /*5b80*/  NOP ;  /* 0x0000000000007918 */ /* 0x000fde0000000000 */
[----:B------:R-:W-:-:S15]  /*5b90*/  NOP ;  /* 0x0000000000007918 */ /* 0x000fde0000000000 */
[----:B------:R-:W-:-:S15]  /*5ba0*/  NOP ;  /* 0x0000000000007918 */ /* 0x000fde0000000000 */
[----:B---3--:R-:W0:Y:S01]  /*5bb0*/  DFMA R16, R8, UR6, R16 ;  /* 0x0000000608107c2b */ /* 0x008e220008000010 */
        /* <DEDUP_REMOVED lines=86> */
[----:B------:R0:W3:Y:S02]  /*6120*/  @!P0 DMUL R26, R6, R8 ;  /* 0x00000008061a8228 */ /* 0x0000e40000000000 */
.L_x_6802:
[----:B------:R-:W-:Y:S05]  /*6130*/  BSYNC.RECONVERGENT B0 ;  /* 0x0000000000007941 */ /* 0x000fea0003800200 */
.L_x_6801:
[C---:B---3--:R-:W-:Y:S01]  /*6140*/  FSETP.GEU.FTZ.AND P1, PT, R27.reuse, 1.7916666269302368164, PT ;  /* 0x3fe555551b00780b */ /* 0x048fe20003f3e000 */
[----:B------:R-:W-:Y:S01]  /*6150*/  BSSY.RECONVERGENT B2, `(.L_x_6803) ;  /* 0x000014a000027945 */ /* 0x000fe20003800200 */
[----:B------:R-:W-:-:S13]  /*6160*/  FSETP.GT.FTZ.AND P0, PT, R27, -1.6999999284744262695, PT ;  /* 0xbfd999991b00780b */ /* 0x000fda0003f14000 */
[----:B------:R-:W-:Y:S05]  /*6170*/  @P0 BRA !P1, `(.L_x_6804) ;  /* 0x0000000c000c0947 */ /* 0x000fea0004800000 */
[----:B------:R-:W3:Y:S02]  /*6180*/  DADD R26, R26, 1 ;  /* 0x3ff000001a1a7429 */ /* 0x000ee40000000000 */
[----:B---3--:R-:W-:Y:S01]  /*6190*/  ISETP.GT.AND P0, PT, R27, 0xfffff, PT ;  /* 0x000fffff1b00780c */ /* 0x008fe20003f04270 */
[----:B0-----:R-:W-:Y:S01]  /*61a0*/  IMAD.MOV.U32 R8, RZ, RZ, R26 ;  /* 0x000000ffff087224 */ /* 0x001fe200078e001a */
[----:B------:R-:W-:Y:S01]  /*61b0*/  MOV R9, R27 ;  /* 0x0000001b00097202 */ /* 0x000fe20000000f00 */
        /* <DEDUP_REMOVED lines=14> */
[----:B------:R0:W3:Y:S02]  /*62a0*/  @P1 DFMA R6, R8, R6, +INF ;  /* 0x7ff000000806142b */ /* 0x0000e40000000006 */
[----:B0-----:R-:W-:Y:S01]  /*62b0*/  IMAD.MOV.U32 R9, RZ, RZ, -0x3ff ;  /* 0xfffffc01ff097424 */ /* 0x001fe200078e00ff */
[----:B---3--:R-:W-:Y:S01]  /*62c0*/  @P1 FSEL R6, R6, RZ, P2 ;  /* 0x000000ff06061208 */ /* 0x008fe20001000000 */
[----:B------:R-:W-:Y:S01]  /*62d0*/  @!P0 IMAD.MOV.U32 R9, RZ, RZ, -0x435 ;  /* 0xfffffbcbff098424 */ /* 0x000fe200078e00ff */
        /* <DEDUP_REMOVED lines=10> */
[----:B------:R-:W-:Y:S01]  /*6380*/  @P0 IADD3 R17, PT, PT, R7, -0x100000, RZ ;  /* 0xfff0000007110810 */ /* 0x000fe20007ffe0ff */
[----:B------:R-:W-:-:S04]  /*6390*/  @P0 VIADD R9, R9, 0x1 ;  /* 0x0000000109090836 */ /* 0x000fc80000000000 */
        /* <DEDUP_REMOVED lines=14> */
[----:B0-----:R0:W3:Y:S02]  /*6480*/  DFMA R6, -R26, R22, 1 ;  /* 0x3ff000001a06742b */ /* 0x0010e40000000116 */
[----:B0-----:R-:W-:Y:S01]  /*6490*/  MOV R26, 0x8b7a8b04 ;  /* 0x8b7a8b04001a7802 */ /* 0x001fe20000000f00 */
[----:B------:R-:W-:-:S15]  /*64a0*/  IMAD.MOV.U32 R27, RZ, RZ, 0x3ed0ee25 ;  /* 0x3ed0ee25ff1b7424 */ /* 0x000fde00078e00ff */
[----:B------:R-:W-:-:S15]  /*64b0*/  NOP ;  /* 0x0000000000007918 */ /* 0x000fde0000000000 */
[----:B------:R-:W-:-:S15]  /*64c0*/  NOP ;  /* 0x0000000000007918 */ /* 0x000fde0000000000 */
[----:B------:R-:W-:-:S15]  /*64d0*/  NOP ;  /* 0x0000000000007918 */ /* 0x000fde0000000000 */
[----:B------:R-:W-:-:S01]  /*64e0*/  NOP ;  /* 0x0000000000007918 */ /* 0x000fc20000000000 */
[----:B---3--:R-:W0:-:S15]  /*64f0*/  DFMA R6, R6, R6, R6 ;  /* 0x000000060606722b */ /* 0x008e1e0000000006 */
        /* <DEDUP_REMOVED lines=95> */
[----:B------:R-:W3:Y:S01]  /*6af0*/  DFMA R26, R18, R26, UR6 ;  /* 0x00000006121a7e2b */ /* 0x000ee2000800001a */
[----:B------:R-:W-:Y:S01]  /*6b00*/  UMOV UR6, 0x3b39803f ;  /* 0x3b39803f00067882 */ /* 0x000fe20000000000 */
[----:B------:R-:W-:-:S15]  /*6b10*/  UMOV UR7, 0x3c7abc9e ;  /* 0x3c7abc9e00077882 */ /* 0x000fde0000000000 */
[----:B------:R-:W-:-:S15]  /*6b20*/  NOP ;  /* 0x0000000000007918 */ /* 0x000fde0000000000 */
[----:B------:R-:W-:-:S15]  /*6b30*/  NOP ;  /* 0x0000000000007918 */ /* 0x000fde0000000000 */
[----:B------:R-:W-:-:S15]  /*6b40*/  NOP ;  /* 0x0000000000007918 */ /* 0x000fde0000000000 */
[----:B------:R-:W-:-:S02]  /*6b50*/  NOP ;  /* 0x0000000000007918 */ /* 0x000fc40000000000 */
[----:B------:R-:W5:-:S15]  /*6b60*/  DFMA R20, R8, -R20, R6 ;  /* 0x800000140814722b */ /* 0x000f5e0000000006 */
        /* <DEDUP_REMOVED lines=9> */
[----:B---3--:R-:W0:-:S15]  /*6c00*/  DMUL R26, R18, R26 ;  /* 0x0000001a121a7228 */ /* 0x008e1e0000000000 */
[----:B------:R-:W-:-:S15]  /*6c10*/  NOP ;  /* 0x0000000000007918 */ /* 0x000fde0000000000 */
[----:B------:R-:W-:-:S15]  /*6c20*/  NOP ;  /* 0x0000000000007918 */ /* 0x000fde0000000000 */
[----:B------:R-:W-:-:S15]  /*6c30*/  NOP ;  /* 0x0000000000007918 */ /* 0x000fde0000000000 */
[----:B------:R-:W-:-:S04]  /*6c40*/  NOP ;  /* 0x0000000000007918 */ /* 0x000fc80000000000 */
[----:B-----5:R-:W-:-:S15]  /*6c50*/  DADD R20, -R16, R20 ;  /* 0x0000000010147229 */ /* 0x020fde0000000114 */
        /* <DEDUP_REMOVED lines=20> */
[----:B0--3--:R-:W-:Y:S05]  /*6da0*/  BRA `(.L_x_6805) ;  /* 0x0000000800107947 */ /* 0x009fea0003800000 */
.L_x_6804:
[----:B------:R-:W3:Y:S01]  /*6db0*/  DADD R16, R26, 2 ;  /* 0x400000001a107429 */ /* 0x000ee20000000000 */
[----:B0-----:R-:W-:Y:S01]  /*6dc0*/  IMAD.MOV.U32 R6, RZ, RZ, 0x1 ;  /* 0x00000001ff067424 */ /* 0x001fe200078e00ff */
[----:B---3--:R-:W0:Y:S01]  /*6dd0*/  MUFU.RCP64H R7, R17 ;  /* 0x0000001100077308 */ /* 0x008e220000001800 */
        /* <DEDUP_REMOVED lines=48> */
[----:B-12-4-:R-:W-:Y:S05]  /*70e0*/  CALL.REL.NOINC `($__internal_15_$__cuda_sm20_div_rn_f64_full) ;  /* 0x0000004000907944 */ /* 0x016fea0003c00000 */
[----:B------:R-:W-:Y:S02]  /*70f0*/  IMAD.MOV.U32 R6, RZ, RZ, R30 ;  /* 0x000000ffff067224 */ /* 0x000fe400078e001e */
[----:B------:R-:W-:-:S07]  /*7100*/  IMAD.MOV.U32 R7, RZ, RZ, R31 ;  /* 0x000000ffff077224 */ /* 0x000fce00078e001f */
.L_x_6807:
[----:B------:R-:W-:Y:S05]  /*7110*/  BSYNC.RECONVERGENT B3 ;  /* 0x0000000000037941 */ /* 0x000fea0003800200 */
.L_x_6806:
        /* <DEDUP_REMOVED lines=76> */
[----:B0-----:R0:W3:Y:S02]  /*75e0*/  DADD R6, R6, R26 ;  /* 0x0000000006067229 */ /* 0x0010e4000000001a */
.L_x_6805:
[----:B------:R-:W-:Y:S05]  /*75f0*/  BSYNC.RECONVERGENT B2 ;  /* 0x0000000000027941 */ /* 0x000fea0003800200 */
.L_x_6803:
[----:B---3--:R-:W-:Y:S01]  /*7600*/  LOP3.LUT R9, R7, 0x7fffffff, RZ, 0xc0, !PT ;  /* 0x7fffffff07097812 */ /* 0x008fe200078ec0ff */
[----:B------:R-:W-:Y:S01]  /*7610*/  UMOV UR6, 0x24dd2f1a ;  /* 0x24dd2f1a00067882 */ /* 0x000fe20000000000 */
[----:B------:R-:W-:Y:S01]  /*7620*/  MOV R8, R6 ;  /* 0x0000000600087202 */ /* 0x000fe20000000f00 */
[----:B------:R-:W-:Y:S01]  /*7630*/  UMOV UR7, 0x3fe4f922 ;  /* 0x3fe4f92200077882 */ /* 0x000fe20000000000 */
[----:B------:R-:W-:Y:S04]  /*7640*/  BSSY.RECONVERGENT B0, `(.L_x_6808) ;  /* 0x00000ef000007945 */ /* 0x000fe80003800200 */
[----:B------:R-:W3:Y:S02]  /*7650*/  DSETP.GE.AND P0, PT, R8, UR6, PT ;  /* 0x0000000608007e2a */ /* 0x000ee4000bf06000 */
[----:B---3--:R-:W-:Y:S05]  /*7660*/  @!P0 BRA `(.L_x_6809) ;  /* 0x0000000800648947 */ /* 0x008fea0003800000 */
[----:B------:R-:W3:Y:S01]  /*7670*/  DADD R16, R8, R8 ;  /* 0x0000000008107229 */ /* 0x000ee20000000008 */
[----:B------:R-:W-:Y:S01]  /*7680*/  UMOV UR6, 0xf0000000 ;  /* 0xf000000000067882 */ /* 0x000fe20000000000 */
[----:B------:R-:W-:-:S15]  /*7690*/  UMOV UR7, 0x380fffff ;  /* 0x380fffff00077882 */ /* 0x000fde0000000000 */
[----:B------:R-:W-:-:S15]  /*76a0*/  NOP ;  /* 0x0000000000007918 */ /* 0x000fde0000000000 */
[----:B------:R-:W-:-:S15]  /*76b0*/  NOP ;  /* 0x0000000000007918 */ /* 0x000fde0000000000 */
[----:B------:R-:W-:-:S15]  /*76c0*/  NOP ;  /* 0x0000000000007918 */ /* 0x000fde0000000000 */
[----:B------:R-:W-:-:S02]  /*76d0*/  NOP ;  /* 0x0000000000007918 */ /* 0x000fc40000000000 */
[----:B---3--:R-:W3:Y:S01]  /*76e0*/  F2F.F32.F64 R2, R16 ;  /* 0x0000001000027310 */ /* 0x008ee20000301000 */
[----:B------:R-:W-:Y:S02]  /*76f0*/  IMAD.MOV.U32 R22, RZ, RZ, -0x7649667 ;  /* 0xf89b6999ff167424 */ /* 0x000fe400078e00ff */
[----:B------:R-:W-:-:S15]  /*7700*/  IMAD.MOV.U32 R23, RZ, RZ, 0x3e928a27 ;  /* 0x3e928a27ff177424 */ /* 0x000fde00078e00ff */
[----:B------:R-:W-:-:S15]  /*7710*/  NOP ;  /* 0x0000000000007918 */ /* 0x000fde0000000000 */
[----:B------:R-:W-:-:S15]  /*7720*/  NOP ;  /* 0x0000000000007918 */ /* 0x000fde0000000000 */
[----:B------:R-:W-:-:S15]  /*7730*/  NOP ;  /* 0x0000000000007918 */ /* 0x000fde0000000000 */
[----:B------:R-:W-:-:S01]  /*7740*/  NOP ;  /* 0x0000000000007918 */ /* 0x000fc20000000000 */
[----:B------:R-:W3:Y:S01]  /*7750*/  DSETP.GEU.AND P0, PT, |R16|, UR6, PT ;  /* 0x0000000610007e2a */ /* 0x000ee2000bf0e200 */
[----:B------:R-:W-:Y:S01]  /*7760*/  UMOV UR6, 0xfefa39ef ;  /* 0xfefa39ef00067882 */ /* 0x000fe20000000000 */
[----:B---3--:R-:W-:Y:S01]  /*7770*/  @!P0 FMUL R2, R2, 1.175494350822287508e-38 ;  /* 0x0080000002028820 */ /* 0x008fe20000400000 */
[----:B------:R-:W-:Y:S01]  /*7780*/  UMOV UR7, 0x3fe62e42 ;  /* 0x3fe62e4200077882 */ /* 0x000fe20000000000 */
[----:B------:R-:W-:Y:S02]  /*7790*/  ISETP.GT.U32.AND P0, PT, R9, 0x40330fc1, PT ;  /* 0x40330fc10900780c */ /* 0x000fe40003f04070 */
[----:B------:R-:W-:-:S06]  /*77a0*/  FMUL.FTZ R2, R2, 1.4426950216293334961 ;  /* 0x3fb8aa3b02027820 */ /* 0x000fcc0000410000 */
[----:B------:R-:W3:Y:S02]  /*77b0*/  FRND R2, R2 ;  /* 0x0000000200027307 */ /* 0x000ee40000201000 */
[----:B---3--:R-:W-:-:S06]  /*77c0*/  FMUL.FTZ R6, R2, 1 ;  /* 0x3f80000002067820 */ /* 0x008fcc0000410000 */
[----:B------:R-:W3:-:S15]  /*77d0*/  MUFU.EX2 R8, R2 ;  /* 0x0000000200087308 */ /* 0x000ede0000000800 */
[----:B------:R-:W-:-:S15]  /*77e0*/  NOP ;  /* 0x0000000000007918 */ /* 0x000fde0000000000 */
[----:B------:R-:W-:-:S14]  /*77f0*/  NOP ;  /* 0x0000000000007918 */ /* 0x000fdc0000000000 */
[----:B------:R-:W5:Y:S01]  /*7800*/  F2F.F64.F32 R20, R6 ;  /* 0x0000000600147310 */ /* 0x000f620000201800 */
[----:B---3--:R-:W-:-:S15]  /*7810*/  FMUL.FTZ R8, R8, 1 ;  /* 0x3f80000008087820 */ /* 0x008fde0000410000 */
[----:B------:R-:W-:-:S15]  /*7820*/  NOP ;  /* 0x0000000000007918 */ /* 0x000fde0000000000 */
[----:B------:R-:W-:-:S15]  /*7830*/  NOP ;  /* 0x0000000000007918 */ /* 0x000fde0000000000 */
[----:B------:R-:W-:-:S15]  /*7840*/  NOP ;  /* 0x0000000000007918 */ /* 0x000fde0000000000 */
[----:B------:R-:W-:-:S03]  /*7850*/  NOP ;  /* 0x0000000000007918 */ /* 0x000fc60000000000 */
[----:B-----5:R-:W3:Y:S01]  /*7860*/  DFMA R20, R20, -UR6, R16 ;  /* 0x8000000614147c2b */ /* 0x020ee20008000010 */
[----:B------:R-:W-:Y:S01]  /*7870*/  UMOV UR6, 0xa4741b81 ;  /* 0xa4741b8100067882 */ /* 0x000fe20000000000 */
[----:B------:R-:W-:-:S15]  /*7880*/  UMOV UR7, 0x3e5ae904 ;  /* 0x3e5ae90400077882 */ /* 0x000fde0000000000 */
[----:B------:R-:W-:-:S15]  /*7890*/  NOP ;  /* 0x0000000000007918 */ /* 0x000fde0000000000 */
[----:B------:R-:W-:-:S15]  /*78a0*/  NOP ;  /* 0x0000000000007918 */ /* 0x000fde0000000000 */
[----:B------:R-:W-:-:S15]  /*78b0*/  NOP ;  /* 0x0000000000007918 */ /* 0x000fde0000000000 */
[----:B------:R-:W-:-:S02]  /*78c0*/  NOP ;  /* 0x0000000000007918 */ /* 0x000fc40000000000 */
[----:B------:R-:W5:-:S15]  /*78d0*/  F2F.F64.F32 R18, R8 ;  /* 0x0000000800127310 */ /* 0x000f5e0000201800 */
[----:B------:R-:W-:-:S15]  /*78e0*/  NOP ;  /* 0x0000000000007918 */ /* 0x000fde0000000000 */
[----:B------:R-:W-:-:S15]  /*78f0*/  NOP ;  /* 0x0000000000007918 */ /* 0x000fde0000000000 */
[----:B------:R-:W-:-:S15]  /*7900*/  NOP ;  /* 0x0000000000007918 */ /* 0x000fde0000000000 */
[----:B------:R-:W-:-:S04]  /*7910*/  NOP ;  /* 0x0000000000007918 */ /* 0x000fc80000000000 */
[----:B---3--:R-:W3:Y:S01]  /*7920*/  DFMA R22, R20, UR6, R22 ;  /* 0x0000000614167c2b */ /* 0x008ee20008000016 */
[----:B------:R-:W-:Y:S01]  /*7930*/  UMOV UR6, 0x15ff7e07 ;  /* 0x15ff7e0700067882 */ /* 0x000fe20000000000 */
[----:B------:R-:W-:-:S15]  /*7940*/  UMOV UR7, 0x3ec71de7 ;  /* 0x3ec71de700077882 */ /* 0x000fde0000000000 */
[----:B------:R-:W-:-:S15]  /*7950*/  NOP ;  /* 0x0000000000007918 */ /* 0x000fde0000000000 */
[----:B------:R-:W-:-:S15]  /*7960*/  NOP ;  /* 0x0000000000007918 */ /* 0x000fde0000000000 */
[----:B------:R-:W-:-:S15]  /*7970*/  NOP ;  /* 0x0000000000007918 */ /* 0x000fde0000000000 */
[----:B------:R-:W-:-:S02]  /*7980*/  NOP ;  /* 0x0000000000007918 */ /* 0x000fc40000000000 */
[----:B---3--:R-:W3:Y:S01]  /*7990*/  DFMA R22, R20, R22, UR6 ;  /* 0x0000000614167e2b */ /* 0x008ee20008000016 */
        /* <DEDUP_REMOVED lines=48> */
[----:B---3--:R-:W3:-:S15]  /*7ca0*/  DFMA R22, R20, R22, UR6 ;  /* 0x0000000614167e2b */ /* 0x008ede0008000016 */
[----:B------:R-:W-:-:S15]  /*7cb0*/  NOP ;  /* 0x0000000000007918 */ /* 0x000fde0000000000 */
[----:B------:R-:W-:-:S15]  /*7cc0*/  NOP ;  /* 0x0000000000007918 */ /* 0x000fde0000000000 */
[----:B------:R-:W-:-:S15]  /*7cd0*/  NOP ;  /* 0x0000000000007918 */ /* 0x000fde0000000000 */
[----:B------:R-:W-:-:S04]  /*7ce0*/  NOP ;  /* 0x0000000000007918 */ /* 0x000fc80000000000 */
[----:B---3--:R-:W3:-:S15]  /*7cf0*/  DMUL R22, R20, R22 ;  /* 0x0000001614167228 */ /* 0x008ede0000000000 */
[----:B------:R-:W-:-:S15]  /*7d00*/  NOP ;  /* 0x0000000000007918 */ /* 0x000fde0000000000 */
[----:B------:R-:W-:-:S15]  /*7d10*/  NOP ;  /* 0x0000000000007918 */ /* 0x000fde0000000000 */
[----:B------:R-:W-:-:S15]  /*7d20*/  NOP ;  /* 0x0000000000007918 */ /* 0x000fde0000000000 */
[----:B------:R-:W-:-:S04]  /*7d30*/  NOP ;  /* 0x0000000000007918 */ /* 0x000fc80000000000 */
[----:B-----5:R-:W-:-:S15]  /*7d40*/  DADD R16, -R18, 1 ;  /* 0x3ff0000012107429 */ /* 0x020fde0000000100 */
[----:B------:R-:W-:-:S15]  /*7d50*/  NOP ;  /* 0x0000000000007918 */ /* 0x000fde0000000000 */
[----:B------:R-:W-:-:S15]  /*7d60*/  NOP ;  /* 0x0000000000007918 */ /* 0x000fde0000000000 */
[----:B------:R-:W-:-:S15]  /*7d70*/  NOP ;  /* 0x0000000000007918 */ /* 0x000fde0000000000 */
[----:B------:R-:W-:-:S04]  /*7d80*/  NOP ;  /* 0x0000000000007918 */ /* 0x000fc80000000000 */
[----:B---3--:R-:W3:-:S15]  /*7d90*/  DFMA R22, R20, R22, R20 ;  /* 0x000000161416722b */ /* 0x008ede0000000014 */
[----:B------:R-:W-:-:S15]  /*7da0*/  NOP ;  /* 0x0000000000007918 */ /* 0x000fde0000000000 */
[----:B------:R-:W-:-:S15]  /*7db0*/  NOP ;  /* 0x0000000000007918 */ /* 0x000fde0000000000 */
[----:B------:R-:W-:-:S15]  /*7dc0*/  NOP ;  /* 0x0000000000007918 */ /* 0x000fde0000000000 */
[----:B------:R-:W-:-:S04]  /*7dd0*/  NOP ;  /* 0x0000000000007918 */ /* 0x000fc80000000000 */
[----:B---3--:R3:W5:Y:S02]  /*7de0*/  DFMA R16, -R22, R18, R16 ;  /* 0x000000121610722b */ /* 0x0087640000000110 */
[----:B---3--:R-:W-:-:S15]  /*7df0*/  IMAD.MOV.U32 R18, RZ, RZ, RZ ;  /* 0x000000ffff127224 */ /* 0x008fde00078e00ff */
[----:B------:R-:W-:-:S15]  /*7e00*/  NOP ;  /* 0x0000000000007918 */ /* 0x000fde0000000000 */
[----:B------:R-:W-:-:S15]  /*7e10*/  NOP ;  /* 0x0000000000007918 */ /* 0x000fde0000000000 */
[----:B------:R-:W-:-:S15]  /*7e20*/  NOP ;  /* 0x0000000000007918 */ /* 0x000fde0000000000 */
[----:B------:R-:W-:-:S02]  /*7e30*/  NOP ;  /* 0x0000000000007918 */ /* 0x000fc40000000000 */
[----:B-----5:R-:W3:Y:S02]  /*7e40*/  DADD R16, -R16, 2 ;  /* 0x4000000010107429 */ /* 0x020ee40000000100 */
[----:B---3--:R-:W3:-:S15]  /*7e50*/  MUFU.RCP64H R19, R17 ;  /* 0x0000001100137308 */ /* 0x008ede0000001800 */
[----:B------:R-:W-:-:S15]  /*7e60*/  NOP ;  /* 0x0000000000007918 */ /* 0x000fde0000000000 */
[----:B------:R-:W-:-:S15]  /*7e70*/  NOP ;  /* 0x0000000000007918 */ /* 0x000fde0000000000 */
[----:B------:R-:W-:-:S15]  /*7e80*/  NOP ;  /* 0x0000000000007918 */ /* 0x000fde0000000000 */
[----:B------:R-:W-:-:S02]  /*7e90*/  NOP ;  /* 0x0000000000007918 */ /* 0x000fc40000000000 */
[----:B---3--:R-:W3:-:S15]  /*7ea0*/  DFMA R20, -R16, R18, 1 ;  /* 0x3ff000001014742b */ /* 0x008ede0000000112 */
        /* <DEDUP_REMOVED lines=9> */
[----:B---3--:R3:W5:Y:S02]  /*7f40*/  DFMA R20, R18, R20, R18 ;  /* 0x000000141214722b */ /* 0x0087640000000012 */
[----:B---3--:R-:W-:Y:S01]  /*7f50*/  IMAD.MOV.U32 R18, RZ, RZ, 0x0 ;  /* 0x00000000ff127424 */ /* 0x008fe200078e00ff */
[----:B------:R-:W-:-:S15]  /*7f60*/  MOV R19, 0x40000000 ;  /* 0x4000000000137802 */ /* 0x000fde0000000f00 */
[----:B------:R-:W-:-:S15]  /*7f70*/  NOP ;  /* 0x0000000000007918 */ /* 0x000fde0000000000 */
[----:B------:R-:W-:-:S15]  /*7f80*/  NOP ;  /* 0x0000000000007918 */ /* 0x000fde0000000000 */
[----:B------:R-:W-:-:S15]  /*7f90*/  NOP ;  /* 0x0000000000007918 */ /* 0x000fde0000000000 */
[----:B------:R-:W-:-:S01]  /*7fa0*/  NOP ;  /* 0x0000000000007918 */ /* 0x000fc20000000000 */
[----:B-----5:R-:W3:Y:S02]  /*7fb0*/  DFMA R20, R20, -R18, 1 ;  /* 0x3ff000001414742b */ /* 0x020ee40000000812 */
[----:B---3--:R-:W-:Y:S02]  /*7fc0*/  FSEL R9, R21, 1.875, !P0 ;  /* 0x3ff0000015097808 */ /* 0x008fe40004000000 */
[----:B------:R-:W-:Y:S02]  /*7fd0*/  FSEL R6, R20, RZ, !P0 ;  /* 0x000000ff14067208 */ /* 0x000fe40004000000 */
[----:B------:R-:W-:Y:S01]  /*7fe0*/  LOP3.LUT R7, R9, 0x80000000, R7, 0xb8, !PT ;  /* 0x8000000009077812 */ /* 0x000fe200078eb807 */
[----:B------:R-:W-:Y:S06]  /*7ff0*/  BRA `(.L_x_6810) ;  /* 0x00000004004c7947 */ /* 0x000fec0003800000 */
.L_x_6809:
[----:B------:R-:W-:Y:S01]  /*8000*/  IMAD.MOV.U32 R16, RZ, RZ, 0x420afc3d ;  /* 0x420afc3dff107424 */ /* 0x000fe200078e00ff */
[----:B------:R-:W-:Y:S01]  /*8010*/  UMOV UR6, 0xe2f5e964 ;  /* 0xe2f5e96400067882 */ /* 0x000fe20000000000 */
[----:B------:R-:W-:Y:S01]  /*8020*/  IMAD.MOV.U32 R17, RZ, RZ, 0x3f14359f ;  /* 0x3f14359fff117424 */ /* 0x000fe200078e00ff */
[----:B------:R-:W-:Y:S01]  /*8030*/  UMOV UR7, 0x3ef0bc46 ;  /* 0x3ef0bc4600077882 */ /* 0x000fe20000000000 */
[----:B------:R-:W3:-:S15]  /*8040*/  DMUL R8, R6, R6 ;  /* 0x0000000606087228 */ /* 0x000ede0000000000 */
[----:B------:R-:W-:-:S15]  /*8050*/  NOP ;  /* 0x0000000000007918 */ /* 0x000fde0000000000 */
[----:B------:R-:W-:-:S15]  /*8060*/  NOP ;  /* 0x0000000000007918 */ /* 0x000fde0000000000 */
[----:B------:R-:W-:-:S15]  /*8070*/  NOP ;  /* 0x0000000000007918 */ /* 0x000fde0000000000 */
[----:B------:R-:W-:-:S04]  /*8080*/  NOP ;  /* 0x0000000000007918 */ /* 0x000fc80000000000 */
[----:B---3--:R-:W3:Y:S01]  /*8090*/  DFMA R16, R8, -UR6, R16 ;  /* 0x8000000608107c2b */ /* 0x008ee20008000010 */
[----:B------:R-:W-:Y:S01]  /*80a0*/  UMOV UR6, 0x728c5d84 ;  /* 0x728c5d8400067882 */ /* 0x000fe20000000000 */
[----:B------:R-:W-:-:S15]  /*80b0*/  UMOV UR7, 0x3f2df9f0 ;  /* 0x3f2df9f000077882 */ /* 0x000fde0000000000 */
[----:B------:R-:W-:-:S15]  /*80c0*/  NOP ;  /* 0x0000000000007918 */ /* 0x000fde0000000000 */
[----:B------:R-:W-:-:S15]  /*80d0*/  NOP ;  /* 0x0000000000007918 */ /* 0x000fde0000000000 */
[----:B------:R-:W-:-:S15]  /*80e0*/  NOP ;  /* 0x0000000000007918 */ /* 0x000fde0000000000 */
[----:B------:R-:W-:-:S02]  /*80f0*/  NOP ;  /* 0x0000000000007918 */ /* 0x000fc40000000000 */
[----:B---3--:R-:W3:Y:S01]  /*8100*/  DFMA R16, R8, R16, -UR6 ;  /* 0x8000000608107e2b */ /* 0x008ee20008000010 */
        /* <DEDUP_REMOVED lines=55> */
[----:B---3--:R-:W3:-:S15]  /*8480*/  DFMA R16, R8, R16, -UR6 ;  /* 0x8000000608107e2b */ /* 0x008ede0008000010 */
[----:B------:R-:W-:-:S15]  /*8490*/  NOP ;  /* 0x0000000000007918 */ /* 0x000fde0000000000 */
[----:B------:R-:W-:-:S15]  /*84a0*/  NOP ;  /* 0x0000000000007918 */ /* 0x000fde0000000000 */
[----:B------:R-:W-:-:S15]  /*84b0*/  NOP ;  /* 0x0000000000007918 */ /* 0x000fde0000000000 */
[----:B------:R-:W-:-:S04]  /*84c0*/  NOP ;  /* 0x0000000000007918 */ /* 0x000fc80000000000 */
[----:B---3--:R-:W3:-:S15]  /*84d0*/  DFMA R16, R8, R16, RZ ;  /* 0x000000100810722b */ /* 0x008ede00000000ff */
[----:B------:R-:W-:-:S15]  /*84e0*/  NOP ;  /* 0x0000000000007918 */ /* 0x000fde0000000000 */
[----:B------:R-:W-:-:S15]  /*84f0*/  NOP ;  /* 0x0000000000007918 */ /* 0x000fde0000000000 */
[----:B------:R-:W-:-:S15]  /*8500*/  NOP ;  /* 0x0000000000007918 */ /* 0x000fde0000000000 */
[----:B------:R-:W-:-:S04]  /*8510*/  NOP ;  /* 0x0000000000007918 */ /* 0x000fc80000000000 */
[----:B---3--:R3:W0:Y:S02]  /*8520*/  DFMA R6, R16, R6, R6 ;  /* 0x000000061006722b */ /* 0x0086240000000006 */
.L_x_6810:
[----:B------:R-:W-:Y:S05]  /*8530*/  BSYNC.RECONVERGENT B0 ;  /* 0x0000000000007941 */ /* 0x000fea0003800200 */
.L_x_6808:
[----:B0-----:R0:W0:Y:S02]  /*8540*/  DMUL R28, R6, R28 ;  /* 0x0000001c061c7228 */ /* 0x0010240000000000 */
.L_x_6800:
[----:B------:R-:W-:Y:S05]  /*8550*/  BSYNC.RECONVERGENT B1 ;  /* 0x0000000000017941 */ /* 0x000fea0003800200 */
.L_x_6799:
[----:B------:R-:W-:Y:S01]  /*8560*/  VIADD R2, R0, 0x180 ;  /* 0x0000018000027836 */ /* 0x000fe20000000000 */
[----:B------:R-:W-:Y:S04]  /*8570*/  BSSY.RECONVERGENT B1, `(.L_x_6811) ;  /* 0x00002ba000017945 */ /* 0x000fe80003800200 */
[----:B------:R-:W-:-:S13]  /*8580*/  ISETP.GE.AND P0, PT, R2, R3, PT ;  /* 0x000000030200720c */ /* 0x000fda0003f06270 */
[----:B------:R-:W-:Y:S05]  /*8590*/  @P0 BRA `(.L_x_6812) ;  /* 0x0000002800dc0947 */ /* 0x000fea0003800000 */
[----:B0--3--:R-:W-:Y:S01]  /*85a0*/  IMAD.MOV.U32 R6, RZ, RZ, 0x652b82fe ;  /* 0x652b82feff067424 */ /* 0x009fe200078e00ff */
[----:B------:R-:W-:Y:S01]  /*85b0*/  MOV R7, 0x3ff71547 ;  /* 0x3ff7154700077802 */ /* 0x000fe20000000f00 */
[----:B------:R-:W-:Y:S01]  /*85c0*/  IMAD.MOV.U32 R20, RZ, RZ, -0x105c611 ;  /* 0xfefa39efff147424 */ /* 0x000fe200078e00ff */
[----:B------:R-:W-:Y:S01]  /*85d0*/  UMOV UR6, 0x3b39803f ;  /* 0x3b39803f00067882 */ /* 0x000fe20000000000 */
[----:B------:R-:W-:Y:S01]  /*85e0*/  IMAD.MOV.U32 R21, RZ, RZ, 0x3fe62e42 ;  /* 0x3fe62e42ff157424 */ /* 0x000fe200078e00ff */
[----:B------:R-:W-:Y:S01]  /*85f0*/  UMOV UR7, 0x3c7abc9e ;  /* 0x3c7abc9e00077882 */ /* 0x000fe20000000000 */
[----:B-----5:R-:W-:Y:S01]  /*8600*/  FSETP.GEU.FTZ.AND P0, PT, |R15|, 4.1917929649353027344, PT ;  /* 0x4086232b0f00780b */ /* 0x020fe20003f1e200 */
        /* <DEDUP_REMOVED lines=111> */
[----:B------:R0:W3:Y:S02]  /*8d00*/  @!P0 DMUL R26, R6, R8 ;  /* 0x00000008061a8228 */ /* 0x0000e40000000000 */
.L_x_6814:
[----:B------:R-:W-:Y:S05]  /*8d10*/  BSYNC.RECONVERGENT B0 ;  /* 0x0000000000007941 */ /* 0x000fea0003800200 */
.L_x_6813:
[C---:B---3--:R-:W-:Y:S01]  /*8d20*/  FSETP.GEU.FTZ.AND P1, PT, R27.reuse, 1.7916666269302368164, PT ;  /* 0x3fe555551b00780b */ /* 0x048fe20003f3e000 */
[----:B------:R-:W-:Y:S01]  /*8d30*/  BSSY.RECONVERGENT B2, `(.L_x_6815) ;  /* 0x0000149000027945 */ /* 0x000fe20003800200 */
[----:B------:R-:W-:-:S13]  /*8d40*/  FSETP.GT.FTZ.AND P0, PT, R27, -1.6999999284744262695, PT ;  /* 0xbfd999991b00780b */ /* 0x000fda0003f14000 */
[----:B------:R-:W-:Y:S05]  /*8d50*/  @P0 BRA !P1, `(.L_x_6816) ;  /* 0x0000000c00080947 */ /* 0x000fea0004800000 */
[----:B------:R-:W3:Y:S02]  /*8d60*/  DADD R26, R26, 1 ;  /* 0x3ff000001a1a7429 */ /* 0x000ee40000000000 */
[----:B---3--:R-:W-:Y:S01]  /*8d70*/  ISETP.GT.AND P0, PT, R27, 0xfffff, PT ;  /* 0x000fffff1b00780c */ /* 0x008fe20003f04270 */
        /* <DEDUP_REMOVED lines=16> */
[----:B------:R0:W3:Y:S02]  /*8e80*/  @P1 DFMA R6, R8, R6, +INF ;  /* 0x7ff000000806142b */ /* 0x0000e40000000006 */
[----:B0-----:R-:W-:Y:S01]  /*8e90*/  IMAD.MOV.U32 R9, RZ, RZ, -0x3ff ;  /* 0xfffffc01ff097424 */ /* 0x001fe200078e00ff */
[----:B---3--:R-:W-:Y:S02]  /*8ea0*/  @P1 FSEL R6, R6, RZ, P2 ;  /* 0x000000ff06061208 */ /* 0x008fe40001000000 */
[----:B------:R-:W-:Y:S02]  /*8eb0*/  @P1 FSEL R7, R7, -QNAN , P2 ;  /* 0xfff0000007071808 */ /* 0x000fe40001000000 */
[----:B------:R-:W-:Y:S01]  /*8ec0*/  @!P0 MOV R9, 0xfffffbcb ;  /* 0xfffffbcb00098802 */ /* 0x000fe20000000f00 */
        /* <DEDUP_REMOVED lines=11> */
[----:B------:R-:W-:-:S03]  /*8f80*/  @P0 IMAD.MOV.U32 R7, RZ, RZ, R17 ;  /* 0x000000ffff070224 */ /* 0x000fc600078e0011 */
[----:B------:R-:W-:Y:S02]  /*8f90*/  LOP3.LUT R8, R9, 0x80000000, RZ, 0x3c, !PT ;  /* 0x8000000009087812 */ /* 0x000fe400078e3cff */
[----:B------:R-:W-:Y:S01]  /*8fa0*/  MOV R9, 0x43300000 ;  /* 0x4330000000097802 */ /* 0x000fe20000000f00 */
        /* <DEDUP_REMOVED lines=12> */
[----:B0-----:R-:W-:Y:S02]  /*9070*/  IMAD.MOV.U32 R26, RZ, RZ, -0x748574fc ;  /* 0x8b7a8b04ff1a7424 */ /* 0x001fe400078e00ff */
[----:B------:R-:W-:-:S15]  /*9080*/  IMAD.MOV.U32 R27, RZ, RZ, 0x3ed0ee25 ;  /* 0x3ed0ee25ff1b7424 */ /* 0x000fde00078e00ff */
[----:B------:R-:W-:-:S15]  /*9090*/  NOP ;  /* 0x0000000000007918 */ /* 0x000fde0000000000 */
[----:B------:R-:W-:-:S15]  /*90a0*/  NOP ;  /* 0x0000000000007918 */ /* 0x000fde0000000000 */
[----:B------:R-:W-:-:S15]  /*90b0*/  NOP ;  /* 0x0000000000007918 */ /* 0x000fde0000000000 */
        /* <DEDUP_REMOVED lines=140> */
.L_x_6816:
        /* <DEDUP_REMOVED lines=51> */
[----:B-12-4-:R-:W-:Y:S05]  /*9cb0*/  CALL.REL.NOINC `($__internal_15_$__cuda_sm20_div_rn_f64_full) ;  /* 0x00000014009c7944 */ /* 0x016fea0003c00000 */
[----:B------:R-:W-:Y:S02]  /*9cc0*/  IMAD.MOV.U32 R6, RZ, RZ, R30 ;  /* 0x000000ffff067224 */ /* 0x000fe400078e001e */
[----:B------:R-:W-:-:S07]  /*9cd0*/  IMAD.MOV.U32 R7, RZ, RZ, R31 ;  /* 0x000000ffff077224 */ /* 0x000fce00078e001f */
.L_x_6819:
[----:B------:R-:W-:Y:S05]  /*9ce0*/  BSYNC.RECONVERGENT B3 ;  /* 0x0000000000037941 */ /* 0x000fea0003800200 */
.L_x_6818:
        /* <DEDUP_REMOVED lines=77> */
.L_x_6817:
[----:B------:R-:W-:Y:S05]  /*a1c0*/  BSYNC.RECONVERGENT B2 ;  /* 0x0000000000027941 */ /* 0x000fea0003800200 */
.L_x_6815:
[----:B---3--:R-:W-:Y:S01]  /*a1d0*/  LOP3.LUT R9, R7, 0x7fffffff, RZ, 0xc0, !PT ;  /* 0x7fffffff07097812 */ /* 0x008fe200078ec0ff */
[----:B------:R-:W-:Y:S01]  /*a1e0*/  IMAD.MOV.U32 R8, RZ, RZ, R6 ;  /* 0x000000ffff087224 */ /* 0x000fe200078e0006 */
[----:B------:R-:W-:Y:S01]  /*a1f0*/  UMOV UR6, 0x24dd2f1a ;  /* 0x24dd2f1a00067882 */ /* 0x000fe20000000000 */
[----:B------:R-:W-:Y:S01]  /*a200*/  UMOV UR7, 0x3fe4f922 ;  /* 0x3fe4f92200077882 */ /* 0x000fe20000000000 */
[----:B------:R-:W-:Y:S03]  /*a210*/  BSSY.RECONVERGENT B0, `(.L_x_6820) ;  /* 0x00000ee000007945 */ /* 0x000fe60003800200 */
        /* <DEDUP_REMOVED lines=122> */
[----:B---3--:R-:W-:-:S15]  /*a9c0*/  MOV R18, RZ ;  /* 0x000000ff00127202 */ /* 0x008fde0000000f00 */
        /* <DEDUP_REMOVED lines=21> */
[----:B---3--:R-:W-:Y:S02]  /*ab20*/  IMAD.MOV.U32 R18, RZ, RZ, 0x0 ;  /* 0x00000000ff127424 */ /* 0x008fe400078e00ff */
[----:B------:R-:W-:-:S15]  /*ab30*/  IMAD.MOV.U32 R19, RZ, RZ, 0x40000000 ;  /* 0x40000000ff137424 */ /* 0x000fde00078e00ff */
[----:B------:R-:W-:-:S15]  /*ab40*/  NOP ;  /* 0x0000000000007918 */ /* 0x000fde0000000000 */
[----:B------:R-:W-:-:S15]  /*ab50*/  NOP ;  /* 0x0000000000007918 */ /* 0x000fde0000000000 */
[----:B------:R-:W-:-:S15]  /*ab60*/  NOP ;  /* 0x0000000000007918 */ /* 0x000fde0000000000 */
[----:B-----5:R-:W3:Y:S02]  /*ab70*/  DFMA R20, R20, -R18, 1 ;  /* 0x3ff000001414742b */ /* 0x020ee40000000812 */
[----:B---3--:R-:W-:Y:S02]  /*ab80*/  FSEL R9, R21, 1.875, !P0 ;  /* 0x3ff0000015097808 */ /* 0x008fe40004000000 */
[----:B------:R-:W-:Y:S02]  /*ab90*/  FSEL R6, R20, RZ, !P0 ;  /* 0x000000ff14067208 */ /* 0x000fe40004000000 */
[----:B------:R-:W-:Y:S01]  /*aba0*/  LOP3.LUT R7, R9, 0x80000000, R7, 0xb8, !PT ;  /* 0x8000000009077812 */ /* 0x000fe200078eb807 */
[----:B------:R-:W-:Y:S06]  /*abb0*/  BRA `(.L_x_6822) ;  /* 0x00000004004c7947 */ /* 0x000fec0003800000 */
.L_x_6821:
[----:B------:R-:W-:Y:S01]  /*abc0*/  IMAD.MOV.U32 R16, RZ, RZ, 0x420afc3d ;  /* 0x420afc3dff107424 */ /* 0x000fe200078e00ff */
[----:B------:R-:W-:Y:S01]  /*abd0*/  MOV R17, 0x3f14359f ;  /* 0x3f14359f00117802 */ /* 0x000fe20000000f00 */
[----:B------:R-:W-:Y:S01]  /*abe0*/  UMOV UR6, 0xe2f5e964 ;  /* 0xe2f5e96400067882 */ /* 0x000fe20000000000 */
        /* <DEDUP_REMOVED lines=80> */
.L_x_6822:
[----:B------:R-:W-:Y:S05]  /*b0f0*/  BSYNC.RECONVERGENT B0 ;  /* 0x0000000000007941 */ /* 0x000fea0003800200 */
.L_x_6820:
[----:B0-----:R0:W0:Y:S02]  /*b100*/  DMUL R14, R6, R14 ;  /* 0x0000000e060e7228 */ /* 0x0010240000000000 */
.L_x_6812:
[----:B------:R-:W-:Y:S05]  /*b110*/  BSYNC.RECONVERGENT B1 ;  /* 0x0000000000017941 */ /* 0x000fea0003800200 */
.L_x_6811:
[----:B------:R-:W-:Y:S01]  /*b120*/  ISETP.GE.AND P0, PT, R0, R3, PT ;  /* 0x000000030000720c */ /* 0x000fe20003f06270 */
[----:B------:R-:W-:Y:S04]  /*b130*/  BSSY.RECONVERGENT B0, `(.L_x_6823) ;  /* 0x0000017000007945 */ /* 0x000fe80003800200 */
[----:B------:R-:W-:Y:S08]  /*b140*/  BSSY.RELIABLE B1, `(.L_x_6824) ;  /* 0x000000f000017945 */ /* 0x000ff00003800100 */
[----:B------:R-:W-:Y:S05]  /*b150*/  @P0 BRA `(.L_x_6825) ;  /* 0x0000000000340947 */ /* 0x000fea0003800000 */
[----:B0--3--:R-:W0:Y:S01]  /*b160*/  LDC.64 R6, c[0x0][0x388] ;  /* 0x0000e200ff067b82 */ /* 0x009e220000000a00 */
[----:B------:R-:W-:Y:S02]  /*b170*/  IMAD R9, R5, 0x200, R0 ;  /* 0x0000020005097824 */ /* 0x000fe400078e0200 */
[----:B------:R-:W-:-:S05]  /*b180*/  IMAD.MOV.U32 R0, RZ, RZ, R4 ;  /* 0x000000ffff007224 */ /* 0x000fca00078e0004 */
[----:B------:R-:W-:-:S13]  /*b190*/  ISETP.GE.AND P0, PT, R0, R3, PT ;  /* 0x000000030000720c */ /* 0x000fda0003f06270 */
[----:B------:R-:W-:Y:S05]  /*b1a0*/  @P0 BREAK.RELIABLE B1 ;  /* 0x0000000000010942 */ /* 0x000fea0003800100 */
[----:B0-----:R-:W-:-:S05]  /*b1b0*/  IMAD.WIDE.U32 R6, R9, 0x8, R6 ;  /* 0x0000000809067825 */ /* 0x001fca00078e0006 */
[----:B--2--5:R0:W-:Y:S01]  /*b1c0*/  STG.E.64 desc[UR4][R6.64], R12 ;  /* 0x0000000c06007986 */ /* 0x0241e2000c101b04 */
[----:B------:R-:W-:Y:S05]  /*b1d0*/  @P0 BRA `(.L_x_6826) ;  /* 0x0000000000300947 */ /* 0x000fea0003800000 */
[----:B0-----:R-:W0:Y:S01]  /*b1e0*/  LDC.64 R6, c[0x0][0x388] ;  /* 0x0000e200ff067b82 */ /* 0x001e220000000a00 */
[----:B------:R-:W-:Y:S01]  /*b1f0*/  IMAD R9, R5, 0x200, R0 ;  /* 0x0000020005097824 */ /* 0x000fe200078e0200 */
[----:B------:R-:W-:-:S03]  /*b200*/  IADD3 R0, PT, PT, R0, 0x80, RZ ;  /* 0x0000008000007810 */ /* 0x000fc60007ffe0ff */
[----:B0-----:R-:W-:-:S05]  /*b210*/  IMAD.WIDE.U32 R6, R9, 0x8, R6 ;  /* 0x0000000809067825 */ /* 0x001fca00078e0006 */
[----:B----4-:R0:W-:Y:S02]  /*b220*/  STG.E.64 desc[UR4][R6.64], R10 ;  /* 0x0000000a06007986 */ /* 0x0101e4000c101b04 */
.L_x_6825:
[----:B------:R-:W-:Y:S05]  /*b230*/  BSYNC.RELIABLE B1 ;  /* 0x0000000000017941 */ /* 0x000fea0003800100 */
.L_x_6824:
[----:B------:R-:W-:-:S13]  /*b240*/  ISETP.GE.AND P0, PT, R0, R3, PT ;  /* 0x000000030000720c */ /* 0x000fda0003f06270 */
[----:B0--3--:R-:W0:Y:S01]  /*b250*/  @!P0 LDC.64 R6, c[0x0][0x388] ;  /* 0x0000e200ff068b82 */ /* 0x009e220000000a00 */
[----:B------:R-:W-:Y:S02]  /*b260*/  @!P0 IMAD R9, R5, 0x200, R0 ;  /* 0x0000020005098824 */ /* 0x000fe400078e0200 */
[----:B------:R-:W-:Y:S02]  /*b270*/  @!P0 VIADD R0, R0, 0x80 ;  /* 0x0000008000008836 */ /* 0x000fe40000000000 */
[----:B0-----:R-:W-:-:S05]  /*b280*/  @!P0 IMAD.WIDE.U32 R6, R9, 0x8, R6 ;  /* 0x0000000809068825 */ /* 0x001fca00078e0006 */
[----:B-----5:R3:W-:Y:S02]  /*b290*/  @!P0 STG.E.64 desc[UR4][R6.64], R28 ;  /* 0x0000001c06008986 */ /* 0x0207e4000c101b04 */
.L_x_6826:
[----:B------:R-:W-:Y:S05]  /*b2a0*/  BSYNC.RECONVERGENT B0 ;  /* 0x0000000000007941 */ /* 0x000fea0003800200 */
.L_x_6823:
[----:B------:R-:W-:Y:S05]  /*b2b0*/  WARPSYNC.ALL ;  /* 0x0000000000007948 */ /* 0x000fea0003800000 */
[----:B------:R-:W-:-:S13]  /*b2c0*/  ISETP.GE.AND P0, PT, R0, R3, PT ;  /* 0x000000030000720c */ /* 0x000fda0003f06270 */
[----:B------:R-:W-:Y:S05]  /*b2d0*/  @P0 EXIT ;  /* 0x000000000000094d */ /* 0x000fea0003800000 */
[----:B------:R-:W5:Y:S01]  /*b2e0*/  LDC.64 R2, c[0x0][0x388] ;  /* 0x0000e200ff027b82 */ /* 0x000f620000000a00 */
[----:B------:R-:W-:-:S04]  /*b2f0*/  IMAD R5, R5, 0x200, R0 ;  /* 0x0000020005057824 */ /* 0x000fc800078e0200 */
[----:B-----5:R-:W-:-:S05]  /*b300*/  IMAD.WIDE.U32 R2, R5, 0x8, R2 ;  /* 0x0000000805027825 */ /* 0x020fca00078e0002 */
[----:B------:R-:W-:Y:S01]  /*b310*/  STG.E.64 desc[UR4][R2.64], R14 ;  /* 0x0000000e02007986 */ /* 0x000fe2000c101b04 */
[----:B------:R-:W-:Y:S05]  /*b320*/  EXIT ;  /* 0x000000000000794d */ /* 0x000fea0003800000 */
        .weak           $__internal_15_$__cuda_sm20_div_rn_f64_full
        .type           $__internal_15_$__cuda_sm20_div_rn_f64_full,@function
        .size           $__internal_15_$__cuda_sm20_div_rn_f64_full,(.L_x_7235 - $__internal_15_$__cuda_sm20_div_rn_f64_full)
$__internal_15_$__cuda_sm20_div_rn_f64_full:
[----:B------:R-:W-:Y:S01]  /*b330*/  FSETP.GEU.AND P2, PT, |R21|, 1.469367938527859385e-39, PT ;  /* 0x001000001500780b */ /* 0x000fe20003f4e200 */
[----:B------:R-:W-:Y:S01]  /*b340*/  IMAD.MOV.U32 R22, RZ, RZ, R20 ;  /* 0x000000ffff167224 */ /* 0x000fe200078e0014 */
[C---:B------:R-:W-:Y:S01]  /*b350*/  FSETP.GEU.AND P0, PT, |R19|.reuse, 1.469367938527859385e-39, PT ;  /* 0x001000001300780b */ /* 0x040fe20003f0e200 */
[----:B------:R-:W-:Y:S01]  /*b360*/  BSSY.RECONVERGENT B0, `(.L_x_6827) ;  /* 0x000007b000007945 */ /* 0x000fe20003800200 */
[----:B------:R-:W-:Y:S02]  /*b370*/  LOP3.LUT R17, R19, 0x800fffff, RZ, 0xc0, !PT ;  /* 0x800fffff13117812 */ /* 0x000fe400078ec0ff */
[----:B------:R-:W-:Y:S02]  /*b380*/  MOV R18, R16 ;  /* 0x0000001000127202 */ /* 0x000fe40000000f00 */
[----:B------:R-:W-:Y:S02]  /*b390*/  LOP3.LUT R17, R17, 0x3ff00000, RZ, 0xfc, !PT ;  /* 0x3ff0000011117812 */ /* 0x000fe400078efcff */
[----:B------:R-:W-:-:S02]  /*b3a0*/  LOP3.LUT R6, R21, 0x7ff00000, RZ, 0xc0, !PT ;  /* 0x7ff0000015067812 */ /* 0x000fc400078ec0ff */
[C---:B------:R-:W-:Y:S01]  /*b3b0*/  LOP3.LUT R9, R19.reuse, 0x7ff00000, RZ, 0xc0, !PT ;  /* 0x7ff0000013097812 */ /* 0x040fe200078ec0ff */
[----:B------:R-:W-:Y:S01]  /*b3c0*/  @!P2 IMAD.MOV.U32 R24, RZ, RZ, RZ ;  /* 0x000000ffff18a224 */ /* 0x000fe200078e00ff */
[----:B------:R-:W-:Y:S01]  /*b3d0*/  @!P2 LOP3.LUT R7, R19, 0x7ff00000, RZ, 0xc0, !PT ;  /* 0x7ff000001307a812 */ /* 0x000fe200078ec0ff */
[----:B------:R-:W0:Y:S01]  /*b3e0*/  @!P0 DMUL R16, R18, 8.98846567431157953865e+307 ;  /* 0x7fe0000012108828 */ /* 0x000e220000000000 */
[C---:B------:R-:W-:Y:S01]  /*b3f0*/  ISETP.GE.U32.AND P1, PT, R6.reuse, R9, PT ;  /* 0x000000090600720c */ /* 0x040fe20003f26070 */
[----:B0-----:R-:W0:Y:S01]  /*b400*/  MUFU.RCP64H R31, R17 ;  /* 0x00000011001f7308 */ /* 0x001e220000001800 */
[----:B------:R-:W-:Y:S01]  /*b410*/  @!P2 ISETP.GE.U32.AND P3, PT, R6, R7, PT ;  /* 0x000000070600a20c */ /* 0x000fe20003f66070 */
[----:B------:R-:W-:Y:S01]  /*b420*/  IMAD.MOV.U32 R7, RZ, RZ, 0x1ca00000 ;  /* 0x1ca00000ff077424 */ /* 0x000fe200078e00ff */
[----:B------:R-:W-:Y:S02]  /*b430*/  MOV R30, 0x1 ;  /* 0x00000001001e7802 */ /* 0x000fe40000000f00 */
[----:B------:R-:W-:-:S02]  /*b440*/  @!P0 LOP3.LUT R9, R17, 0x7ff00000, RZ, 0xc0, !PT ;  /* 0x7ff0000011098812 */ /* 0x000fc400078ec0ff */
[C---:B------:R-:W-:Y:S02]  /*b450*/  @!P2 SEL R25, R7.reuse, 0x63400000, !P3 ;  /* 0x634000000719a807 */ /* 0x040fe40005800000 */
[----:B------:R-:W-:Y:S02]  /*b460*/  SEL R23, R7, 0x63400000, !P1 ;  /* 0x6340000007177807 */ /* 0x000fe40004800000 */
[--C-:B------:R-:W-:Y:S02]  /*b470*/  @!P2 LOP3.LUT R8, R25, 0x80000000, R21.reuse, 0xf8, !PT ;  /* 0x800000001908a812 */ /* 0x100fe400078ef815 */
[----:B------:R-:W-:Y:S02]  /*b480*/  LOP3.LUT R23, R23, 0x800fffff, R21, 0xf8, !PT ;  /* 0x800fffff17177812 */ /* 0x000fe400078ef815 */
[----:B------:R-:W-:Y:S01]  /*b490*/  @!P2 LOP3.LUT R25, R8, 0x100000, RZ, 0xfc, !PT ;  /* 0x001000000819a812 */ /* 0x000fe200078efcff */
[----:B------:R-:W-:-:S15]  /*b4a0*/  IMAD.MOV.U32 R8, RZ, RZ, R6 ;  /* 0x000000ffff087224 */ /* 0x000fde00078e0006 */
[----:B------:R-:W-:-:S15]  /*b4b0*/  NOP ;  /* 0x0000000000007918 */ /* 0x000fde0000000000 */
[----:B------:R-:W-:-:S15]  /*b4c0*/  NOP ;  /* 0x0000000000007918 */ /* 0x000fde0000000000 */
[----:B------:R-:W-:-:S01]  /*b4d0*/  NOP ;  /* 0x0000000000007918 */ /* 0x000fc20000000000 */
[----:B------:R-:W1:Y:S02]  /*b4e0*/  @!P2 DFMA R22, R22, 2, -R24 ;  /* 0x400000001616a82b */ /* 0x000e640000000818 */
[----:B-1----:R-:W-:-:S15]  /*b4f0*/  @!P2 LOP3.LUT R8, R23, 0x7ff00000, RZ, 0xc0, !PT ;  /* 0x7ff000001708a812 */ /* 0x002fde00078ec0ff */
[----:B------:R-:W-:-:S15]  /*b500*/  NOP ;  /* 0x0000000000007918 */ /* 0x000fde0000000000 */
[----:B------:R-:W-:-:S15]  /*b510*/  NOP ;  /* 0x0000000000007918 */ /* 0x000fde0000000000 */
[----:B------:R-:W-:-:S15]  /*b520*/  NOP ;  /* 0x0000000000007918 */ /* 0x000fde0000000000 */
[----:B------:R-:W-:-:S02]  /*b530*/  NOP ;  /* 0x0000000000007918 */ /* 0x000fc40000000000 */
        /* <DEDUP_REMOVED lines=36> */
[----:B0-----:R-:W-:-:S05]  /*b780*/  VIADD R30, R8, 0xffffffff ;  /* 0xffffffff081e7836 */ /* 0x001fca0000000000 */
[----:B------:R-:W-:Y:S01]  /*b790*/  ISETP.GT.U32.AND P0, PT, R30, 0x7feffffe, PT ;  /* 0x7feffffe1e00780c */ /* 0x000fe20003f04070 */
[----:B------:R-:W-:-:S05]  /*b7a0*/  VIADD R30, R9, 0xffffffff ;  /* 0xffffffff091e7836 */ /* 0x000fca0000000000 */
[----:B------:R-:W-:-:S13]  /*b7b0*/  ISETP.GT.U32.OR P0, PT, R30, 0x7feffffe, P0 ;  /* 0x7feffffe1e00780c */ /* 0x000fda0000704470 */
[----:B-1----:R-:W-:Y:S05]  /*b7c0*/  @P0 BRA `(.L_x_6828) ;  /* 0x00000000007c0947 */ /* 0x002fea0003800000 */
[----:B------:R-:W-:-:S04]  /*b7d0*/  LOP3.LUT R9, R19, 0x7ff00000, RZ, 0xc0, !PT ;  /* 0x7ff0000013097812 */ /* 0x000fc800078ec0ff */
[CC--:B------:R-:W-:Y:S02]  /*b7e0*/  VIADDMNMX R8, R6.reuse, -R9.reuse, 0xb9600000, !PT ;  /* 0xb960000006087446 */ /* 0x0c0fe40007800909 */
[----:B------:R-:W-:Y:S02]  /*b7f0*/  ISETP.GE.U32.AND P0, PT, R6, R9, PT ;  /* 0x000000090600720c */ /* 0x000fe40003f06070 */
[----:B------:R-:W-:Y:S01]  /*b800*/  VIMNMX R6, PT, PT, R8, 0x46a00000, PT ;  /* 0x46a0000008067848 */ /* 0x000fe20003fe0100 */
[----:B------:R-:W-:Y:S01]  /*b810*/  IMAD.MOV.U32 R8, RZ, RZ, RZ ;  /* 0x000000ffff087224 */ /* 0x000fe200078e00ff */
[----:B------:R-:W-:-:S04]  /*b820*/  SEL R7, R7, 0x63400000, !P0 ;  /* 0x6340000007077807 */ /* 0x000fc80004000000 */
[----:B------:R-:W-:-:S05]  /*b830*/  IADD3 R6, PT, PT, -R7, R6, RZ ;  /* 0x0000000607067210 */ /* 0x000fca0007ffe1ff */
        /* <DEDUP_REMOVED lines=24> */
.L_x_6828:
        /* <DEDUP_REMOVED lines=11> */
[----:B------:R-:W-:Y:S02]  /*ba70*/  @P0 LOP3.LUT R6, R31, 0x7ff00000, RZ, 0xfc, !PT ;  /* 0x7ff000001f060812 */ /* 0x000fe400078efcff */
[----:B------:R-:W-:Y:S01]  /*ba80*/  @!P0 MOV R30, RZ ;  /* 0x000000ff001e8202 */ /* 0x000fe20000000f00 */
[----:B------:R-:W-:Y:S02]  /*ba90*/  @P0 IMAD.MOV.U32 R30, RZ, RZ, RZ ;  /* 0x000000ffff1e0224 */ /* 0x000fe400078e00ff */
[----:B------:R-:W-:Y:S01]  /*baa0*/  @P0 IMAD.MOV.U32 R31, RZ, RZ, R6 ;  /* 0x000000ffff1f0224 */ /* 0x000fe200078e0006 */
[----:B------:R-:W-:Y:S06]  /*bab0*/  BRA `(.L_x_6829) ;  /* 0x0000000000147947 */ /* 0x000fec0003800000 */
.L_x_6831:
[----:B------:R-:W-:Y:S01]  /*bac0*/  LOP3.LUT R31, R19, 0x80000, RZ, 0xfc, !PT ;  /* 0x00080000131f7812 */ /* 0x000fe200078efcff */
[----:B------:R-:W-:Y:S01]  /*bad0*/  IMAD.MOV.U32 R30, RZ, RZ, R18 ;  /* 0x000000ffff1e7224 */ /* 0x000fe200078e0012 */
[----:B------:R-:W-:Y:S06]  /*bae0*/  BRA `(.L_x_6829) ;  /* 0x0000000000087947 */ /* 0x000fec0003800000 */
.L_x_6830:
[----:B------:R-:W-:Y:S02]  /*baf0*/  LOP3.LUT R31, R21, 0x80000, RZ, 0xfc, !PT ;  /* 0x00080000151f7812 */ /* 0x000fe400078efcff */
[----:B------:R-:W-:-:S07]  /*bb00*/  MOV R30, R20 ;  /* 0x00000014001e7202 */ /* 0x000fce0000000f00 */
.L_x_6829:
[----:B------:R-:W-:Y:S05]  /*bb10*/  BSYNC.RECONVERGENT B0 ;  /* 0x0000000000007941 */ /* 0x000fea0003800200 */
.L_x_6827:
[----:B------:R-:W-:Y:S02]  /*bb20*/  IMAD.MOV.U32 R6, RZ, RZ, R2 ;  /* 0x000000ffff067224 */ /* 0x000fe400078e0002 */
[----:B------:R-:W-:-:S04]  /*bb30*/  IMAD.MOV.U32 R7, RZ, RZ, 0x0 ;  /* 0x00000000ff077424 */ /* 0x000fc800078e00ff */
[----:B------:R-:W-:Y:S05]  /*bb40*/  RET.REL.NODEC R6 `(_ZN2at6native27unrolled_elementwise_kernelIZZZNS0_61_GLOBAL__N__b29612f4_23_ActivationMishKernel_cu_9e10b42f_310011mish_kernelERNS_18TensorIteratorBaseEENKUlvE_clEvENKUlvE_clEvEUldE_St5arrayIPcLm2EELi4E23TrivialOffsetCalculatorILi1EjESC_NS0_6memory15LoadWithoutCastENSD_16StoreWithoutCastEEEviT_T0_T2_T3_T4_T5_) ;  /* 0xffffff44062c7950 */ /* 0x000fea0003c3ffff */
.L_x_6832:
        /* <DEDUP_REMOVED lines=11> */
.L_x_7235:


//--------------------- .text._ZN2at6native29vectorized_elementwise_kernelILi2EZZZNS0_61_GLOBAL__N__b29612f4_23_ActivationMishKernel_cu_9e10b42f_310011mish_kernelERNS_18TensorIteratorBaseEENKUlvE_clEvENKUlvE_clEvEUldE_St5arrayIPcLm2EEEEviT0_T1_ --------------------------
	.section	.text._ZN2at6native29vectorized_elementwise_kernelILi2EZZZNS0_61_GLOBAL__N__b29612f4_23_ActivationMishKernel_cu_9e10b42f_310011mish_kernelERNS_18TensorIteratorBaseEENKUlvE_clEvENKUlvE_clEvEUldE_St5arrayIPcLm2EEEEviT0_T1_,"ax",@progbits
	.align	128
        .global         _ZN2at6native29vectorized_elementwise_kernelILi2EZZZNS0_61_GLOBAL__N__b29612f4_23_ActivationMishKernel_cu_9e10b42f_310011mish_kernelERNS_18TensorIteratorBaseEENKUlvE_clEvENKUlvE_clEvEUldE_St5arrayIPcLm2EEEEviT0_T1_
        .type           _ZN2at6native29vectorized_elementwise_kernelILi2EZZZNS0_61_GLOBAL__N__b29612f4_23_ActivationMishKernel_cu_9e10b42f_310011mish_kernelERNS_18TensorIteratorBaseEENKUlvE_clEvENKUlvE_clEvEUldE_St5arrayIPcLm2EEEEviT0_T1_,@function
        .size           _ZN2at6native29vectorized_elementwise_kernelILi2EZZZNS0_61_GLOBAL__N__b29612f4_23_ActivationMishKernel_cu_9e10b42f_310011mish_kernelERNS_18TensorIteratorBaseEENKUlvE_clEvENKUlvE_clEvEUldE_St5arrayIPcLm2EEEEviT0_T1_,(.L_x_7236 - _ZN2at6native29vectorized_elementwise_kernelILi2EZZZNS0_61_GLOBAL__N__b29612f4_23_ActivationMishKernel_cu_9e10b42f_310011mish_kernelERNS_18TensorIteratorBaseEENKUlvE_clEvENKUlvE_clEvEUldE_St5arrayIPcLm2EEEEviT0_T1_)
        .other          _ZN2at6native29vectorized_elementwise_kernelILi2EZZZNS0_61_GLOBAL__N__b29612f4_23_ActivationMishKernel_cu_9e10b42f_310011mish_kernelERNS_18TensorIteratorBaseEENKUlvE_clEvENKUlvE_clEvEUldE_St5arrayIPcLm2EEEEviT0_T1_,@"STO_CUDA_ENTRY STV_DEFAULT"
_ZN2at6native29vectorized_elementwise_kernelILi2EZZZNS0_61_GLOBAL__N__b29612f4_23_ActivationMishKernel_cu_9e10b42f_310011mish_kernelERNS_18TensorIteratorBaseEENKUlvE_clEvENKUlvE_clEvEUldE_St5arrayIPcLm2EEEEviT0_T1_:
.text._ZN2at6native29vectorized_elementwise_kernelILi2EZZZNS0_61_GLOBAL__N__b29612f4_23_ActivationMishKernel_cu_9e10b42f_310011mish_kernelERNS_18TensorIteratorBaseEENKUlvE_clEvENKUlvE_clEvEUldE_St5arrayIPcLm2EEEEviT0_T1_:
        /* <DEDUP_REMOVED lines=9> */
[----:B------:R-:W-:Y:S02]  /*0090*/  CS2R R22, SRZ ;  /* 0x0000000000167805 */ /* 0x000fe4000001ff00 */
[----:B0-----:R-:W-:Y:S01]  /*00a0*/  ISETP.GE.U32.AND P6, PT, R27, R24, PT ;  /* 0x000000181b00720c */ /* 0x001fe20003fc6070 */
[----:B------:R-:W-:-:S12]  /*00b0*/  IMAD.MOV.U32 R25, RZ, RZ, R27 ;  /* 0x000000ffff197224 */ /* 0x000fd800078e001b */
[----:B------:R-:W-:Y:S01]  /*00c0*/  @!P6 VIADD R27, R25, 0x80 ;  /* 0x00000080191be836 */ /* 0x000fe20000000000 */
[----:B------:R-:W0:Y:S01]  /*00d0*/  @!P6 LDC.64 R4, c[0x0][0x390] ;  /* 0x0000e400ff04eb82 */ /* 0x000e220000000a00 */
[----:B------:R-:W-:-:S03]  /*00e0*/  @!P6 IMAD.IADD R3, R0, 0x1, R25 ;  /* 0x000000010003e824 */ /* 0x000fc600078e0219 */
[----:B------:R-:W-:-:S13]  /*00f0*/  ISETP.GE.U32.AND P5, PT, R27, R24, PT ;  /* 0x000000181b00720c */ /* 0x000fda0003fa6070 */
[----:B------:R-:W-:Y:S01]  /*0100*/  @!P5 IMAD.IADD R13, R0, 0x1, R27 ;  /* 0x00000001000dd824 */ /* 0x000fe200078e021b */
[----:B------:R-:W-:Y:S01]  /*0110*/  @!P5 IADD3 R27, PT, PT, R27, 0x80, RZ ;  /* 0x000000801b1bd810 */ /* 0x000fe20007ffe0ff */
[----:B------:R-:W1:Y:S03]  /*0120*/  @!P5 LDC.64 R6, c[0x0][0x390] ;  /* 0x0000e400ff06db82 */ /* 0x000e660000000a00 */
[----:B------:R-:W-:Y:S01]  /*0130*/  ISETP.GE.U32.AND P4, PT, R27, R24, PT ;  /* 0x000000181b00720c */ /* 0x000fe20003f86070 */
[----:B0-----:R-:W-:-:S05]  /*0140*/  @!P6 IMAD.WIDE.U32 R4, R3, 0x8, R4 ;  /* 0x000000080304e825 */ /* 0x001fca00078e0004 */
[----:B------:R0:W5:Y:S07]  /*0150*/  @!P6 LDG.E.64 R22, desc[UR4][R4.64] ;  /* 0x000000040416e981 */ /* 0x00016e000c1e1b00 */
[----:B------:R-:W-:Y:S01]  /*0160*/  @!P4 IMAD.IADD R15, R0, 0x1, R27 ;  /* 0x00000001000fc824 */ /* 0x000fe200078e021b */
[----:B------:R-:W2:Y:S01]  /*0170*/  @!P4 LDC.64 R8, c[0x0][0x390] ;  /* 0x0000e400ff08cb82 */ /* 0x000ea20000000a00 */
[----:B------:R-:W-:-:S05]  /*0180*/  @!P4 VIADD R27, R27, 0x80 ;  /* 0x000000801b1bc836 */ /* 0x000fca0000000000 */
[----:B------:R-:W-:-:S13]  /*0190*/  ISETP.GE.U32.AND P3, PT, R27, R24, PT ;  /* 0x000000181b00720c */ /* 0x000fda0003f66070 */
[----:B------:R-:W-:Y:S01]  /*01a0*/  @!P3 IMAD.IADD R29, R0, 0x1, R27 ;  /* 0x00000001001db824 */ /* 0x000fe200078e021b */
[----:B------:R-:W3:Y:S01]  /*01b0*/  @!P3 LDC.64 R10, c[0x0][0x390] ;  /* 0x0000e400ff0abb82 */ /* 0x000ee20000000a00 */
[----:B------:R-:W-:-:S05]  /*01c0*/  @!P3 VIADD R27, R27, 0x80 ;  /* 0x000000801b1bb836 */ /* 0x000fca0000000000 */
[----:B------:R-:W-:-:S13]  /*01d0*/  ISETP.GE.U32.AND P2, PT, R27, R24, PT ;  /* 0x000000181b00720c */ /* 0x000fda0003f46070 */
[----:B------:R-:W-:Y:S01]  /*01e0*/  @!P2 IADD3 R33, PT, PT, R0, R27, RZ ;  /* 0x0000001b0021a210 */ /* 0x000fe20007ffe0ff */
[----:B------:R-:W-:Y:S01]  /*01f0*/  @!P2 VIADD R27, R27, 0x80 ;  /* 0x000000801b1ba836 */ /* 0x000fe20000000000 */
[----:B------:R-:W0:Y:S04]  /*0200*/  @!P2 LDC.64 R16, c[0x0][0x390] ;  /* 0x0000e400ff10ab82 */ /* 0x000e280000000a00 */
[----:B------:R-:W-:-:S13]  /*0210*/  ISETP.GE.U32.AND P1, PT, R27, R24, PT ;  /* 0x000000181b00720c */ /* 0x000fda0003f26070 */
[----:B------:R-:W-:Y:S01]  /*0220*/  @!P1 IMAD.IADD R35, R0, 0x1, R27 ;  /* 0x0000000100239824 */ /* 0x000fe200078e021b */
[----:B------:R-:W4:Y:S01]  /*0230*/  @!P1 LDC.64 R18, c[0x0][0x390] ;  /* 0x0000e400ff129b82 */ /* 0x000f220000000a00 */
[----:B------:R-:W-:-:S05]  /*0240*/  @!P1 VIADD R27, R27, 0x80 ;  /* 0x000000801b1b9836 */ /* 0x000fca0000000000 */
[----:B------:R-:W-:-:S13]  /*0250*/  ISETP.GE.U32.AND P0, PT, R27, R24, PT ;  /* 0x000000181b00720c */ /* 0x000fda0003f06070 */
[----:B------:R-:W-:Y:S01]  /*0260*/  @!P0 IADD3 R37, PT, PT, R0, R27, RZ ;  /* 0x0000001b00258210 */ /* 0x000fe20007ffe0ff */
[----:B------:R-:W-:Y:S01]  /*0270*/  @!P0 VIADD R27, R27, 0x80 ;  /* 0x000000801b1b8836 */ /* 0x000fe20000000000 */
[----:B------:R-:W4:Y:S04]  /*0280*/  @!P0 LDC.64 R20, c[0x0][0x390] ;  /* 0x0000e400ff148b82 */ /* 0x000f280000000a00 */
[----:B------:R-:W-:-:S13]  /*0290*/  ISETP.GE.U32.AND P6, PT, R27, R24, PT ;  /* 0x000000181b00720c */ /* 0x000fda0003fc6070 */
[----:B------:R-:W4:Y:S01]  /*02a0*/  @!P6 LDC.64 R2, c[0x0][0x390] ;  /* 0x0000e400ff02eb82 */ /* 0x000f220000000a00 */
[----:B------:R-:W-:Y:S02]  /*02b0*/  @!P6 IMAD.IADD R31, R0, 0x1, R27 ;  /* 0x00000001001fe824 */ /* 0x000fe400078e021b */
[----:B---3--:R-:W-:-:S04]  /*02c0*/  @!P3 IMAD.WIDE.U32 R10, R29, 0x8, R10 ;  /* 0x000000081d0ab825 */ /* 0x008fc800078e000a */
[----:B-1----:R-:W-:Y:S01]  /*02d0*/  @!P5 IMAD.WIDE.U32 R6, R13, 0x8, R6 ;  /* 0x000000080d06d825 */ /* 0x002fe200078e0006 */
[----:B------:R-:W-:-:S03]  /*02e0*/  CS2R R12, SRZ ;  /* 0x00000000000c7805 */ /* 0x000fc6000001ff00 */
[----:B--2---:R-:W-:Y:S01]  /*02f0*/  @!P4 IMAD.WIDE.U32 R8, R15, 0x8, R8 ;  /* 0x000000080f08c825 */ /* 0x004fe200078e0008 */
[----:B------:R-:W-:Y:S02]  /*0300*/  CS2R R14, SRZ ;  /* 0x00000000000e7805 */ /* 0x000fe4000001ff00 */
[----:B------:R1:W5:Y:S01]  /*0310*/  @!P5 LDG.E.64 R12, desc[UR4][R6.64] ;  /* 0x00000004060cd981 */ /* 0x000362000c1e1b00 */
[----:B0-----:R-:W-:Y:S01]  /*0320*/  @!P2 IMAD.WIDE.U32 R4, R33, 0x8, R16 ;  /* 0x000000082104a825 */ /* 0x001fe200078e0010 */
[----:B------:R-:W-:Y:S02]  /*0330*/  CS2R R16, SRZ ;  /* 0x0000000000107805 */ /* 0x000fe4000001ff00 */
[----:B------:R-:W-:Y:S01]  /*0340*/  CS2R R32, SRZ ;  /* 0x0000000000207805 */ /* 0x000fe2000001ff00 */
[----:B------:R1:W5:Y:S01]  /*0350*/  @!P4 LDG.E.64 R14, desc[UR4][R8.64] ;  /* 0x00000004080ec981 */ /* 0x000362000c1e1b00 */
[----:B----4-:R-:W-:Y:S01]  /*0360*/  @!P1 IMAD.WIDE.U32 R26, R35, 0x8, R18 ;  /* 0x00000008231a9825 */ /* 0x010fe200078e0012 */
[----:B------:R-:W-:-:S02]  /*0370*/  CS2R R18, SRZ ;  /* 0x0000000000127805 */ /* 0x000fc4000001ff00 */
[----:B------:R1:W5:Y:S01]  /*0380*/  @!P3 LDG.E.64 R16, desc[UR4][R10.64] ;  /* 0x000000040a10b981 */ /* 0x000362000c1e1b00 */
[----:B------:R-:W-:Y:S01]  /*0390*/  @!P0 IMAD.WIDE.U32 R28, R37, 0x8, R20 ;  /* 0x00000008251c8825 */ /* 0x000fe200078e0014 */
[----:B------:R-:W-:Y:S02]  /*03a0*/  CS2R R20, SRZ ;  /* 0x0000000000147805 */ /* 0x000fe4000001ff00 */
[----:B------:R1:W5:Y:S01]  /*03b0*/  @!P2 LDG.E.64 R18, desc[UR4][R4.64] ;  /* 0x000000040412a981 */ /* 0x000362000c1e1b00 */
[----:B------:R-:W-:-:S03]  /*03c0*/  @!P6 IMAD.WIDE.U32 R2, R31, 0x8, R2 ;  /* 0x000000081f02e825 */ /* 0x000fc600078e0002 */
[----:B------:R1:W5:Y:S04]  /*03d0*/  @!P1 LDG.E.64 R20, desc[UR4][R26.64] ;  /* 0x000000041a149981 */ /* 0x000368000c1e1b00 */
[----:B------:R1:W5:Y:S01]  /*03e0*/  @!P6 LDG.E.64 R32, desc[UR4][R2.64] ;  /* 0x000000040220e981 */ /* 0x000362000c1e1b00 */
[----:B------:R-:W-:-:S06]  /*03f0*/  CS2R R30, SRZ ;  /* 0x00000000001e7805 */ /* 0x000fcc000001ff00 */
[----:B------:R1:W5:Y:S01]  /*0400*/  @!P0 LDG.E.64 R30, desc[UR4][R28.64] ;  /* 0x000000041c1e8981 */ /* 0x000362000c1e1b00 */
[----:B------:R-:W-:Y:S01]  /*0410*/  ISETP.GE.U32.AND P0, PT, R25, R24, PT ;  /* 0x000000181900720c */ /* 0x000fe20003f06070 */
[----:B------:R-:W-:-:S12]  /*0420*/  BSSY.RECONVERGENT B1, `(.L_x_6834) ;  /* 0x00002b6000017945 */ /* 0x000fd80003800200 */
[----:B-1----:R-:W-:Y:S05]  /*0430*/  @P0 BRA `(.L_x_6835) ;  /* 0x0000002800d00947 */ /* 0x002fea0003800000 */
[----:B------:R-:W-:Y:S01]  /*0440*/  IMAD.MOV.U32 R4, RZ, RZ, 0x652b82fe ;  /* 0x652b82feff047424 */ /* 0x000fe200078e00ff */
[----:B------:R-:W-:Y:S01]  /*0450*/  MOV R2, 0xfefa39ef ;  /* 0xfefa39ef00027802 */ /* 0x000fe20000000f00 */
[----:B------:R-:W-:Y:S01]  /*0460*/  IMAD.MOV.U32 R5, RZ, RZ, 0x3ff71547 ;  /* 0x3ff71547ff057424 */ /* 0x000fe200078e00ff */
[----:B------:R-:W-:Y:S01]  /*0470*/  UMOV UR6, 0x3b39803f ;  /* 0x3b39803f00067882 */ /* 0x000fe20000000000 */
[----:B------:R-:W-:Y:S01]  /*0480*/  IMAD.MOV.U32 R3, RZ, RZ, 0x3fe62e42 ;  /* 0x3fe62e42ff037424 */ /* 0x000fe200078e00ff */
        /* <DEDUP_REMOVED lines=114> */
.L_x_6837:
[----:B------:R-:W-:Y:S05]  /*0bb0*/  BSYNC.RECONVERGENT B0 ;  /* 0x0000000000007941 */ /* 0x000fea0003800200 */
.L_x_6836:
        /* <DEDUP_REMOVED lines=55> */
[----:B------:R-:W-:Y:S05]  /*0f30*/  CALL.REL.NOINC `($__internal_16_$__cuda_sm20_div_rn_f64_full) ;  /* 0x000002b0000c7944 */ /* 0x000fea0003c00000 */
[----:B------:R-:W-:-:S07]  /*0f40*/  IMAD.MOV.U32 R5, RZ, RZ, R3 ;  /* 0x000000ffff057224 */ /* 0x000fce00078e0003 */
.L_x_6841:
[----:B------:R-:W-:Y:S05]  /*0f50*/  BSYNC.RECONVERGENT B3 ;  /* 0x0000000000037941 */ /* 0x000fea0003800200 */
.L_x_6840:
        /* <DEDUP_REMOVED lines=78> */
.L_x_6839:
        /* <DEDUP_REMOVED lines=15> */
[----:B------:R-:W-:Y:S01]  /*1530*/  LOP3.LUT R4, R9, 0xfffff, RZ, 0xc0, !PT ;  /* 0x000fffff09047812 */ /* 0x000fe200078ec0ff */
[----:B------:R-:W-:Y:S01]  /*1540*/  IMAD.MOV.U32 R28, RZ, RZ, RZ ;  /* 0x000000ffff1c7224 */ /* 0x000fe200078e00ff */
[----:B------:R-:W-:Y:S01]  /*1550*/  UMOV UR6, 0x80000000 ;  /* 0x8000000000067882 */ /* 0x000fe20000000000 */
[----:B------:R-:W-:Y:S01]  /*1560*/  UMOV UR7, 0x43300000 ;  /* 0x4330000000077882 */ /* 0x000fe20000000000 */
[----:B------:R-:W-:Y:S01]  /*1570*/  LOP3.LUT R5, R4, 0x3ff00000, RZ, 0xfc, !PT ;  /* 0x3ff0000004057812 */ /* 0x000fe200078efcff */
[----:B------:R-:W-:-:S03]  /*1580*/  IMAD.MOV.U32 R4, RZ, RZ, R8 ;  /* 0x000000ffff047224 */ /* 0x000fc600078e0008 */
[----:B------:R-:W-:-:S13]  /*1590*/  ISETP.GE.U32.AND P0, PT, R5, 0x3ff6a09f, PT ;  /* 0x3ff6a09f0500780c */ /* 0x000fda0003f06070 */
[----:B------:R-:W-:-:S05]  /*15a0*/  @P0 VIADD R7, R5, 0xfff00000 ;  /* 0xfff0000005070836 */ /* 0x000fca0000000000 */
        /* <DEDUP_REMOVED lines=8> */
[----:B-1----:R-:W-:Y:S01]  /*1630*/  LEA.HI R4, R9, R6, RZ, 0xc ;  /* 0x0000000609047211 */ /* 0x002fe200078f60ff */
[----:B------:R-:W-:-:S04]  /*1640*/  IMAD.MOV.U32 R5, RZ, RZ, 0x43300000 ;  /* 0x43300000ff057424 */ /* 0x000fc800078e00ff */
[----:B------:R-:W-:-:S05]  /*1650*/  @P0 VIADD R4, R4, 0x1 ;  /* 0x0000000104040836 */ /* 0x000fca0000000000 */
[----:B------:R-:W-:-:S15]  /*1660*/  LOP3.LUT R4, R4, 0x80000000, RZ, 0x3c, !PT ;  /* 0x8000000004047812 */ /* 0x000fde00078e3cff */
[----:B------:R-:W-:-:S15]  /*1670*/  NOP ;  /* 0x0000000000007918 */ /* 0x000fde0000000000 */
[----:B------:R-:W-:-:S15]  /*1680*/  NOP ;  /* 0x0000000000007918 */ /* 0x000fde0000000000 */
[----:B------:R-:W-:-:S07]  /*1690*/  NOP ;  /* 0x0000000000007918 */ /* 0x000fce0000000000 */
        /* <DEDUP_REMOVED lines=147> */
.L_x_6843:
[----:B------:R-:W-:Y:S01]  /*1fd0*/  IMAD.MOV.U32 R2, RZ, RZ, 0x0 ;  /* 0x00000000ff027424 */ /* 0x000fe200078e00ff */
[----:B------:R-:W-:Y:S01]  /*1fe0*/  LOP3.LUT P0, RZ, R5, 0x7fffffff, RZ, 0xc0, !PT ;  /* 0x7fffffff05ff7812 */ /* 0x000fe2000780c0ff */
[----:B------:R-:W-:-:S06]  /*1ff0*/  IMAD.MOV.U32 R3, RZ, RZ, 0x7ff00000 ;  /* 0x7ff00000ff037424 */ /* 0x000fcc00078e00ff */
[----:B------:R-:W0:Y:S02]  /*2000*/  DFMA R4, R4, R2, +INF ;  /* 0x7ff000000404742b */ /* 0x000e240000000002 */
[----:B0-----:R-:W-:Y:S02]  /*2010*/  FSEL R8, R4, RZ, P0 ;  /* 0x000000ff04087208 */ /* 0x001fe40000000000 */
[----:B------:R-:W-:-:S07]  /*2020*/  FSEL R9, R5, -QNAN , P0 ;  /* 0xfff0000005097808 */ /* 0x000fce0000000000 */
.L_x_6842:
[----:B------:R-:W-:Y:S05]  /*2030*/  BSYNC.RECONVERGENT B2 ;  /* 0x0000000000027941 */ /* 0x000fea0003800200 */
.L_x_6838:
        /* <DEDUP_REMOVED lines=32> */
[----:B------:R-:W1:-:S15]  /*2240*/  F2F.F64.F32 R10, R8 ;  /* 0x00000008000a7310 */ /* 0x000e5e0000201800 */
[----:B------:R-:W-:-:S15]  /*2250*/  NOP ;  /* 0x0000000000007918 */ /* 0x000fde0000000000 */
[----:B------:R-:W-:-:S15]  /*2260*/  NOP ;  /* 0x0000000000007918 */ /* 0x000fde0000000000 */
[----:B------:R-:W-:-:S15]  /*2270*/  NOP ;  /* 0x0000000000007918 */ /* 0x000fde0000000000 */
[----:B------:R-:W-:-:S04]  /*2280*/  NOP ;  /* 0x0000000000007918 */ /* 0x000fc80000000000 */
[----:B-1----:R0:W1:Y:S01]  /*2290*/  DFMA R10, R10, -UR6, R4 ;  /* 0x800000060a0a7c2b */ /* 0x0020620008000004 */
[----:B------:R-:W-:Y:S01]  /*22a0*/  UMOV UR6, 0xa4741b81 ;  /* 0xa4741b8100067882 */ /* 0x000fe20000000000 */
[----:B------:R-:W-:Y:S01]  /*22b0*/  UMOV UR7, 0x3e5ae904 ;  /* 0x3e5ae90400077882 */ /* 0x000fe20000000000 */
[----:B0-----:R-:W-:-:S15]  /*22c0*/  FMUL.FTZ R4, R6, 1 ;  /* 0x3f80000006047820 */ /* 0x001fde0000410000 */
[----:B------:R-:W-:-:S15]  /*22d0*/  NOP ;  /* 0x0000000000007918 */ /* 0x000fde0000000000 */
[----:B------:R-:W-:-:S15]  /*22e0*/  NOP ;  /* 0x0000000000007918 */ /* 0x000fde0000000000 */
[----:B------:R-:W-:-:S15]  /*22f0*/  NOP ;  /* 0x0000000000007918 */ /* 0x000fde0000000000 */
[----:B------:R-:W-:-:S01]  /*2300*/  NOP ;  /* 0x0000000000007918 */ /* 0x000fc20000000000 */
[----:B------:R-:W0:-:S15]  /*2310*/  F2F.F64.F32 R4, R4 ;  /* 0x0000000400047310 */ /* 0x000e1e0000201800 */
        /* <DEDUP_REMOVED lines=113> */
.L_x_6845:
        /* <DEDUP_REMOVED lines=83> */
.L_x_6846:
[----:B------:R-:W-:Y:S05]  /*2f60*/  BSYNC.RECONVERGENT B0 ;  /* 0x0000000000007941 */ /* 0x000fea0003800200 */
.L_x_6844:
[----:B-1----:R1:W2:Y:S02]  /*2f70*/  DMUL R22, R8, R22 ;  /* 0x0000001608167228 */ /* 0x0022a40000000000 */
.L_x_6835:
[----:B------:R-:W-:Y:S05]  /*2f80*/  BSYNC.RECONVERGENT B1 ;  /* 0x0000000000017941 */ /* 0x000fea0003800200 */
.L_x_6834:
[----:B------:R-:W-:Y:S01]  /*2f90*/  VIADD R27, R25, 0x80 ;  /* 0x00000080191b7836 */ /* 0x000fe20000000000 */
[----:B------:R-:W-:Y:S04]  /*2fa0*/  BSSY.RECONVERGENT B1, `(.L_x_6847) ;  /* 0x00002b7000017945 */ /* 0x000fe80003800200 */
[----:B------:R-:W-:-:S13]  /*2fb0*/  ISETP.GE.U32.AND P0, PT, R27, R24, PT ;  /* 0x000000181b00720c */ /* 0x000fda0003f06070 */
[----:B------:R-:W-:Y:S05]  /*2fc0*/  @P0 BRA `(.L_x_6848) ;  /* 0x0000002800d00947 */ /* 0x000fea0003800000 */
[----:B0-----:R-:W-:Y:S01]  /*2fd0*/  IMAD.MOV.U32 R4, RZ, RZ, 0x652b82fe ;  /* 0x652b82feff047424 */ /* 0x001fe200078e00ff */
        /* <DEDUP_REMOVED lines=118> */
.L_x_6850:
[----:B------:R-:W-:Y:S05]  /*3740*/  BSYNC.RECONVERGENT B0 ;  /* 0x0000000000007941 */ /* 0x000fea0003800200 */
.L_x_6849:
[C---:B-1----:R-:W-:Y:S01]  /*3750*/  FSETP.GEU.FTZ.AND P1, PT, R9.reuse, 1.7916666269302368164, PT ;  /* 0x3fe555550900780b */ /* 0x042fe20003f3e000 */
[----:B------:R-:W-:Y:S01]  /*3760*/  BSSY.RECONVERGENT B2, `(.L_x_6851) ;  /* 0x0000146000027945 */ /* 0x000fe20003800200 */
[----:B------:R-:W-:-:S13]  /*3770*/  FSETP.GT.FTZ.AND P0, PT, R9, -1.6999999284744262695, PT ;  /* 0xbfd999990900780b */ /* 0x000fda0003f14000 */
[----:B------:R-:W-:Y:S05]  /*3780*/  @P0 BRA !P1, `(.L_x_6852) ;  /* 0x0000000c00040947 */ /* 0x000fea0004800000 */
[----:B------:R-:W0:Y:S01]  /*3790*/  DADD R8, R8, 1 ;  /* 0x3ff0000008087429 */ /* 0x000e220000000000 */
[----:B------:R-:W-:Y:S01]  /*37a0*/  MOV R10, 0xfffffc01 ;  /* 0xfffffc01000a7802 */ /* 0x000fe20000000f00 */
[----:B0-----:R-:W-:Y:S01]  /*37b0*/  IMAD.MOV.U32 R4, RZ, RZ, R8 ;  /* 0x000000ffff047224 */ /* 0x001fe200078e0008 */
[----:B------:R-:W-:Y:S02]  /*37c0*/  ISETP.GT.AND P0, PT, R9, 0xfffff, PT ;  /* 0x000fffff0900780c */ /* 0x000fe40003f04270 */
[----:B------:R-:W-:-:S11]  /*37d0*/  MOV R5, R9 ;  /* 0x0000000900057202 */ /* 0x000fd60000000f00 */
[----:B------:R-:W-:-:S15]  /*37e0*/  @!P0 IMAD.MOV.U32 R10, RZ, RZ, -0x435 ;  /* 0xfffffbcbff0a8424 */ /* 0x000fde00078e00ff */
[----:B------:R-:W-:-:S15]  /*37f0*/  NOP ;  /* 0x0000000000007918 */ /* 0x000fde0000000000 */
[----:B------:R-:W-:-:S15]  /*3800*/  NOP ;  /* 0x0000000000007918 */ /* 0x000fde0000000000 */
[----:B------:R-:W-:-:S03]  /*3810*/  NOP ;  /* 0x0000000000007918 */ /* 0x000fc60000000000 */
[----:B------:R-:W0:Y:S02]  /*3820*/  @!P0 DMUL R4, R4, 1.80143985094819840000e+16 ;  /* 0x4350000004048828 */ /* 0x000e240000000000 */
[----:B0-----:R-:W-:Y:S02]  /*3830*/  @!P0 IMAD.MOV.U32 R9, RZ, RZ, R5 ;  /* 0x000000ffff098224 */ /* 0x001fe400078e0005 */
[----:B------:R-:W-:Y:S02]  /*3840*/  @!P0 IMAD.MOV.U32 R8, RZ, RZ, R4 ;  /* 0x000000ffff088224 */ /* 0x000fe400078e0004 */
[----:B------:R-:W-:-:S05]  /*3850*/  VIADD R6, R9, 0xffffffff ;  /* 0xffffffff09067836 */ /* 0x000fca0000000000 */
        /* <DEDUP_REMOVED lines=180> */
.L_x_6852:
        /* <DEDUP_REMOVED lines=50> */
[----:B--2---:R-:W-:Y:S05]  /*46c0*/  CALL.REL.NOINC `($__internal_16_$__cuda_sm20_div_rn_f64_full) ;  /* 0x0000027800287944 */ /* 0x004fea0003c00000 */
[----:B------:R-:W-:-:S07]  /*46d0*/  IMAD.MOV.U32 R5, RZ, RZ, R3 ;  /* 0x000000ffff057224 */ /* 0x000fce00078e0003 */
.L_x_6855:
[----:B------:R-:W-:Y:S05]  /*46e0*/  BSYNC.RECONVERGENT B3 ;  /* 0x0000000000037941 */ /* 0x000fea0003800200 */
.L_x_6854:
        /* <DEDUP_REMOVED lines=77> */
.L_x_6853:
[----:B------:R-:W-:Y:S05]  /*4bc0*/  BSYNC.RECONVERGENT B2 ;  /* 0x0000000000027941 */ /* 0x000fea0003800200 */
.L_x_6851:
        /* <DEDUP_REMOVED lines=159> */
.L_x_6857:
        /* <DEDUP_REMOVED lines=83> */
.L_x_6858:
[----:B------:R-:W-:Y:S05]  /*5af0*/  BSYNC.RECONVERGENT B0 ;  /* 0x0000000000007941 */ /* 0x000fea0003800200 */
.L_x_6856:
[----:B-1----:R3:W4:Y:S02]  /*5b00*/  DMUL R8, R8, R12 ;  /* 0x0000000c08087228 */ /* 0x0027240000000000 */
.L_x_6848:
[----:B------:R-:W-:Y:S05]  /*5b10*/  BSYNC.RECONVERGENT B1 ;  /* 0x0000000000017941 */ /* 0x000fea0003800200 */
.L_x_6847:
[----:B------:R-:W-:Y:S01]  /*5b20*/  IADD3 R3, PT, PT, R25, 0x100, RZ ;  /* 0x0000010019037810 */ /* 0x000fe20007ffe0ff */
[----:B------:R-:W-:Y:S03]  /*5b30*/  BSSY.RECONVERGENT B1, `(.L_x_6859) ;  /* 0x00002b7000017945 */ /* 0x000fe60003800200 */
[----:B------:R-:W-:-:S13]  /*5b40*/  ISETP.GE.U32.AND P0, PT, R3, R24, PT ;  /* 0x000000180300720c */ /* 0x000fda0003f06070 */
[----:B------:R-:W-:Y:S05]  /*5b50*/  @P0 BRA `(.L_x_6860) ;  /* 0x0000002800d00947 */ /* 0x000fea0003800000 */
[----:B0-----:R-:W-:Y:S01]  /*5b60*/  IMAD.MOV.U32 R4, RZ, RZ, 0x652b82fe ;  /* 0x652b82feff047424 */ /* 0x001fe200078e00ff */
        /* <DEDUP_REMOVED lines=96> */
[----:B0-----:R-:W3:Y:S02]  /*6170*/  DFMA R6, R10, R6, 1 ;  /* 0x3ff000000a06742b */ /* 0x001ee40000000006 */
[----:B---3--:R-:W-:Y:S02]  /*6180*/  IMAD R13, R4, 0x100000, R7 ;  /* 0x00100000040d7824 */ /* 0x008fe400078e0207 */
        /* <DEDUP_REMOVED lines=20> */
.L_x_6862:
[----:B------:R-:W-:Y:S05]  /*62d0*/  BSYNC.RECONVERGENT B0 ;  /* 0x0000000000007941 */ /* 0x000fea0003800200 */
.L_x_6861:
[C---:B-1----:R-:W-:Y:S01]  /*62e0*/  FSETP.GEU.FTZ.AND P1, PT, R13.reuse, 1.7916666269302368164, PT ;  /* 0x3fe555550d00780b */ /* 0x042fe20003f3e000 */
[----:B------:R-:W-:Y:S01]  /*62f0*/  BSSY.RECONVERGENT B2, `(.L_x_6863) ;  /* 0x0000145000027945 */ /* 0x000fe20003800200 */
[----:B------:R-:W-:-:S13]  /*6300*/  FSETP.GT.FTZ.AND P0, PT, R13, -1.6999999284744262695, PT ;  /* 0xbfd999990d00780b */ /* 0x000fda0003f14000 */
[----:B------:R-:W-:Y:S05]  /*6310*/  @P0 BRA !P1, `(.L_x_6864) ;  /* 0x0000000c00000947 */ /* 0x000fea0004800000 */
[----:B------:R-:W1:Y:S01]  /*6320*/  DADD R12, R12, 1 ;  /* 0x3ff000000c0c7429 */ /* 0x000e620000000000 */
[----:B------:R-:W-:Y:S01]  /*6330*/  IMAD.MOV.U32 R10, RZ, RZ, -0x3ff ;  /* 0xfffffc01ff0a7424 */ /* 0x000fe200078e00ff */
[----:B-1----:R-:W-:Y:S01]  /*6340*/  ISETP.GT.AND P0, PT, R13, 0xfffff, PT ;  /* 0x000fffff0d00780c */ /* 0x002fe20003f04270 */
[----:B0-----:R-:W-:Y:S02]  /*6350*/  IMAD.MOV.U32 R4, RZ, RZ, R12 ;  /* 0x000000ffff047224 */ /* 0x001fe400078e000c */
[----:B------:R-:W-:-:S10]  /*6360*/  IMAD.MOV.U32 R5, RZ, RZ, R13 ;  /* 0x000000ffff057224 */ /* 0x000fd400078e000d */
[----:B------:R-:W-:-:S15]  /*6370*/  @!P0 IMAD.MOV.U32 R10, RZ, RZ, -0x435 ;  /* 0xfffffbcbff0a8424 */ /* 0x000fde00078e00ff */
[----:B------:R-:W-:-:S15]  /*6380*/  NOP ;  /* 0x0000000000007918 */ /* 0x000fde0000000000 */
[----:B------:R-:W-:-:S15]  /*6390*/  NOP ;  /* 0x0000000000007918 */ /* 0x000fde0000000000 */
[----:B------:R-:W-:-:S04]  /*63a0*/  NOP ;  /* 0x0000000000007918 */ /* 0x000fc80000000000 */
[----:B------:R-:W0:Y:S02]  /*63b0*/  @!P0 DMUL R4, R4, 1.80143985094819840000e+16 ;  /* 0x4350000004048828 */ /* 0x000e240000000000 */
[----:B0-----:R-:W-:Y:S02]  /*63c0*/  @!P0 MOV R13, R5 ;  /* 0x00000005000d8202 */ /* 0x001fe40000000f00 */
[----:B------:R-:W-:-:S03]  /*63d0*/  @!P0 MOV R12, R4 ;  /* 0x00000004000c8202 */ /* 0x000fc60000000f00 */
        /* <DEDUP_REMOVED lines=28> */
[----:B------:R-:W-:-:S03]  /*65a0*/  IMAD.MOV.U32 R5, RZ, RZ, 0x43300000 ;  /* 0x43300000ff057424 */ /* 0x000fc600078e00ff */
[----:B------:R-:W-:-:S04]  /*65b0*/  @P0 IADD3 R4, PT, PT, R4, 0x1, RZ ;  /* 0x0000000104040810 */ /* 0x000fc80007ffe0ff */
[----:B------:R-:W-:-:S15]  /*65c0*/  LOP3.LUT R4, R4, 0x80000000, RZ, 0x3c, !PT ;  /* 0x8000000004047812 */ /* 0x000fde00078e3cff */
[----:B------:R-:W-:-:S15]  /*65d0*/  NOP ;  /* 0x0000000000007918 */ /* 0x000fde0000000000 */
[----:B------:R-:W-:-:S15]  /*65e0*/  NOP ;  /* 0x0000000000007918 */ /* 0x000fde0000000000 */
[----:B------:R-:W-:-:S09]  /*65f0*/  NOP ;  /* 0x0000000000007918 */ /* 0x000fd20000000000 */
        /* <DEDUP_REMOVED lines=146> */
.L_x_6864:
        /* <DEDUP_REMOVED lines=50> */
[----:B--2-4-:R-:W-:Y:S05]  /*7240*/  CALL.REL.NOINC `($__internal_16_$__cuda_sm20_div_rn_f64_full) ;  /* 0x0000024c00487944 */ /* 0x014fea0003c00000 */
[----:B------:R-:W-:-:S07]  /*7250*/  IMAD.MOV.U32 R5, RZ, RZ, R3 ;  /* 0x000000ffff057224 */ /* 0x000fce00078e0003 */
.L_x_6867:
[----:B------:R-:W-:Y:S05]  /*7260*/  BSYNC.RECONVERGENT B3 ;  /* 0x0000000000037941 */ /* 0x000fea0003800200 */
.L_x_6866:
        /* <DEDUP_REMOVED lines=77> */
.L_x_6865:
[----:B------:R-:W-:Y:S05]  /*7740*/  BSYNC.RECONVERGENT B2 ;  /* 0x0000000000027941 */ /* 0x000fea0003800200 */
.L_x_6863:
        /* <DEDUP_REMOVED lines=160> */
.L_x_6869:
        /* <DEDUP_REMOVED lines=83> */
.L_x_6870:
[----:B------:R-:W-:Y:S05]  /*8680*/  BSYNC.RECONVERGENT B0 ;  /* 0x0000000000007941 */ /* 0x000fea0003800200 */
.L_x_6868:
[----:B-1----:R1:W3:Y:S02]  /*8690*/  DMUL R12, R12, R14 ;  /* 0x0000000e0c0c7228 */ /* 0x0022e40000000000 */
.L_x_6860:
[----:B------:R-:W-:Y:S05]  /*86a0*/  BSYNC.RECONVERGENT B1 ;  /* 0x0000000000017941 */ /* 0x000fea0003800200 */
.L_x_6859:
[----:B------:R-:W-:Y:S01]  /*86b0*/  VIADD R3, R25, 0x180 ;  /* 0x0000018019037836 */ /* 0x000fe20000000000 */
[----:B------:R-:W-:Y:S04]  /*86c0*/  BSSY.RECONVERGENT B1, `(.L_x_6871) ;  /* 0x00002b7000017945 */ /* 0x000fe80003800200 */
[----:B------:R-:W-:-:S13]  /*86d0*/  ISETP.GE.U32.AND P0, PT, R3, R24, PT ;  /* 0x000000180300720c */ /* 0x000fda0003f06070 */
[----:B------:R-:W-:Y:S05]  /*86e0*/  @P0 BRA `(.L_x_6872) ;  /* 0x0000002800d00947 */ /* 0x000fea0003800000 */
[----:B0-----:R-:W-:Y:S01]  /*86f0*/  MOV R4, 0x652b82fe ;  /* 0x652b82fe00047802 */ /* 0x001fe20000000f00 */
[----:B------:R-:W-:Y:S01]  /*8700*/  IMAD.MOV.U32 R5, RZ, RZ, 0x3ff71547 ;  /* 0x3ff71547ff057424 */ /* 0x000fe200078e00ff */
[----:B------:R-:W-:Y:S01]  /*8710*/  UMOV UR6, 0x3b39803f ;  /* 0x3b39803f00067882 */ /* 0x000fe20000000000 */
[----:B------:R-:W-:Y:S01]  /*8720*/  IMAD.MOV.U32 R2, RZ, RZ, -0x105c611 ;  /* 0xfefa39efff027424 */ /* 0x000fe200078e00ff */
[----:B------:R-:W-:Y:S01]  /*8730*/  UMOV UR7, 0x3c7abc9e ;  /* 0x3c7abc9e00077882 */ /* 0x000fe20000000000 */
[----:B------:R-:W-:Y:S01]  /*8740*/  IMAD.MOV.U32 R3, RZ, RZ, 0x3fe62e42 ;  /* 0x3fe62e42ff037424 */ /* 0x000fe200078e00ff */
        /* <DEDUP_REMOVED lines=101> */
[----:B------:R-:W-:Y:S02]  /*8da0*/  @!P0 LEA R7, R4, 0x3ff00000, 0x14 ;  /* 0x3ff0000004078811 */ /* 0x000fe400078ea0ff */
[----:B------:R-:W-:Y:S01]  /*8db0*/  @!P0 MOV R4, R6 ;  /* 0x0000000600048202 */ /* 0x000fe20000000f00 */
        /* <DEDUP_REMOVED lines=10> */
.L_x_6874:
[----:B------:R-:W-:Y:S05]  /*8e60*/  BSYNC.RECONVERGENT B0 ;  /* 0x0000000000007941 */ /* 0x000fea0003800200 */
.L_x_6873:
        /* <DEDUP_REMOVED lines=9> */
[----:B------:R-:W-:-:S15]  /*8f00*/  @!P0 MOV R10, 0xfffffbcb ;  /* 0xfffffbcb000a8802 */ /* 0x000fde0000000f00 */
[----:B------:R-:W-:-:S15]  /*8f10*/  NOP ;  /* 0x0000000000007918 */ /* 0x000fde0000000000 */
[----:B------:R-:W-:-:S15]  /*8f20*/  NOP ;  /* 0x0000000000007918 */ /* 0x000fde0000000000 */
[----:B------:R-:W-:-:S04]  /*8f30*/  NOP ;  /* 0x0000000000007918 */ /* 0x000fc80000000000 */
        /* <DEDUP_REMOVED lines=30> */
[----:B-1----:R-:W-:Y:S02]  /*9120*/  LEA.HI R4, R15, R10, RZ, 0xc ;  /* 0x0000000a0f047211 */ /* 0x002fe400078f60ff */
[----:B------:R-:W-:-:S03]  /*9130*/  MOV R5, 0x43300000 ;  /* 0x4330000000057802 */ /* 0x000fc60000000f00 */
[----:B------:R-:W-:-:S05]  /*9140*/  @P0 VIADD R4, R4, 0x1 ;  /* 0x0000000104040836 */ /* 0x000fca0000000000 */
[----:B------:R-:W-:-:S15]  /*9150*/  LOP3.LUT R4, R4, 0x80000000, RZ, 0x3c, !PT ;  /* 0x8000000004047812 */ /* 0x000fde00078e3cff */
[----:B------:R-:W-:-:S15]  /*9160*/  NOP ;  /* 0x0000000000007918 */ /* 0x000fde0000000000 */
[----:B------:R-:W-:-:S15]  /*9170*/  NOP ;  /* 0x0000000000007918 */ /* 0x000fde0000000000 */
[----:B------:R-:W-:-:S07]  /*9180*/  NOP ;  /* 0x0000000000007918 */ /* 0x000fce0000000000 */
        /* <DEDUP_REMOVED lines=146> */
.L_x_6876:
        /* <DEDUP_REMOVED lines=50> */
[----:B--234-:R-:W-:Y:S05]  /*9dd0*/  CALL.REL.NOINC `($__internal_16_$__cuda_sm20_div_rn_f64_full) ;  /* 0x0000022000647944 */ /* 0x01cfea0003c00000 */
[----:B------:R-:W-:-:S07]  /*9de0*/  IMAD.MOV.U32 R5, RZ, RZ, R3 ;  /* 0x000000ffff057224 */ /* 0x000fce00078e0003 */
.L_x_6879:
[----:B------:R-:W-:Y:S05]  /*9df0*/  BSYNC.RECONVERGENT B3 ;  /* 0x0000000000037941 */ /* 0x000fea0003800200 */
.L_x_6878:
        /* <DEDUP_REMOVED lines=77> */
.L_x_6877:
[----:B------:R-:W-:Y:S05]  /*a2d0*/  BSYNC.RECONVERGENT B2 ;  /* 0x0000000000027941 */ /* 0x000fea0003800200 */
.L_x_6875:
        /* <DEDUP_REMOVED lines=160> */
.L_x_6881:
        /* <DEDUP_REMOVED lines=83> */
.L_x_6882:
[----:B------:R-:W-:Y:S05]  /*b210*/  BSYNC.RECONVERGENT B0 ;  /* 0x0000000000007941 */ /* 0x000fea0003800200 */
.L_x_6880:
[----:B-1----:R1:W0:Y:S02]  /*b220*/  DMUL R14, R14, R16 ;  /* 0x000000100e0e7228 */ /* 0x0022240000000000 */
.L_x_6872:
[----:B------:R-:W-:Y:S05]  /*b230*/  BSYNC.RECONVERGENT B1 ;  /* 0x0000000000017941 */ /* 0x000fea0003800200 */
.L_x_6871:
[----:B------:R-:W-:Y:S01]  /*b240*/  VIADD R3, R25, 0x200 ;  /* 0x0000020019037836 */ /* 0x000fe20000000000 */
[----:B------:R-:W-:Y:S04]  /*b250*/  BSSY.RECONVERGENT B1, `(.L_x_6883) ;  /* 0x00002b6000017945 */ /* 0x000fe80003800200 */
[----:B------:R-:W-:-:S13]  /*b260*/  ISETP.GE.U32.AND P0, PT, R3, R24, PT ;  /* 0x000000180300720c */ /* 0x000fda0003f06070 */
[----:B------:R-:W-:Y:S05]  /*b270*/  @P0 BRA `(.L_x_6884) ;  /* 0x0000002800cc0947 */ /* 0x000fea0003800000 */
[----:B0-----:R-:W-:Y:S01]  /*b280*/  IMAD.MOV.U32 R4, RZ, RZ, 0x652b82fe ;  /* 0x652b82feff047424 */ /* 0x001fe200078e00ff */
        /* <DEDUP_REMOVED lines=118> */
.L_x_6886:
[----:B------:R-:W-:Y:S05]  /*b9f0*/  BSYNC.RECONVERGENT B0 ;  /* 0x0000000000007941 */ /* 0x000fea0003800200 */
.L_x_6885:
        /* <DEDUP_REMOVED lines=27> */
[----:B------:R-:W-:Y:S01]  /*bbb0*/  LOP3.LUT R4, R17, 0xfffff, RZ, 0xc0, !PT ;  /* 0x000fffff11047812 */ /* 0x000fe200078ec0ff */
[----:B------:R-:W-:Y:S01]  /*bbc0*/  UMOV UR6, 0x80000000 ;  /* 0x8000000000067882 */ /* 0x000fe20000000000 */
[----:B------:R-:W-:Y:S01]  /*bbd0*/  MOV R34, RZ ;  /* 0x000000ff00227202 */ /* 0x000fe20000000f00 */
[----:B------:R-:W-:Y:S01]  /*bbe0*/  UMOV UR7, 0x43300000 ;  /* 0x4330000000077882 */ /* 0x000fe20000000000 */
[----:B------:R-:W-:Y:S02]  /*bbf0*/  LOP3.LUT R5, R4, 0x3ff00000, RZ, 0xfc, !PT ;  /* 0x3ff0000004057812 */ /* 0x000fe400078efcff */
[----:B------:R-:W-:Y:S02]  /*bc00*/  MOV R4, R16 ;  /* 0x0000001000047202 */ /* 0x000fe40000000f00 */
        /* <DEDUP_REMOVED lines=163> */
.L_x_6888:
        /* <DEDUP_REMOVED lines=50> */
[----:B--234-:R-:W-:Y:S05]  /*c960*/  CALL.REL.NOINC `($__internal_16_$__cuda_sm20_div_rn_f64_full) ;  /* 0x000001f400807944 */ /* 0x01cfea0003c00000 */
[----:B------:R-:W-:-:S07]  /*c970*/  IMAD.MOV.U32 R5, RZ, RZ, R3 ;  /* 0x000000ffff057224 */ /* 0x000fce00078e0003 */
.L_x_6891:
[----:B------:R-:W-:Y:S05]  /*c980*/  BSYNC.RECONVERGENT B3 ;  /* 0x0000000000037941 */ /* 0x000fea0003800200 */
.L_x_6890:
        /* <DEDUP_REMOVED lines=77> */
.L_x_6889:
[----:B------:R-:W-:Y:S05]  /*ce60*/  BSYNC.RECONVERGENT B2 ;  /* 0x0000000000027941 */ /* 0x000fea0003800200 */
.L_x_6887:
        /* <DEDUP_REMOVED lines=159> */
.L_x_6893:
        /* <DEDUP_REMOVED lines=83> */
.L_x_6894:
[----:B------:R-:W-:Y:S05]  /*dd90*/  BSYNC.RECONVERGENT B0 ;  /* 0x0000000000007941 */ /* 0x000fea0003800200 */
.L_x_6892:
[----:B-1----:R1:W0:Y:S02]  /*dda0*/  DMUL R16, R16, R18 ;  /* 0x0000001210107228 */ /* 0x0022240000000000 */
.L_x_6884:
[----:B------:R-:W-:Y:S05]  /*ddb0*/  BSYNC.RECONVERGENT B1 ;  /* 0x0000000000017941 */ /* 0x000fea0003800200 */
.L_x_6883:
        /* <DEDUP_REMOVED lines=123> */
.L_x_6898:
[----:B------:R-:W-:Y:S05]  /*e570*/  BSYNC.RECONVERGENT B0 ;  /* 0x0000000000007941 */ /* 0x000fea0003800200 */
.L_x_6897:
[C---:B-1----:R-:W-:Y:S01]  /*e580*/  FSETP.GEU.FTZ.AND P1, PT, R19.reuse, 1.7916666269302368164, PT ;  /* 0x3fe555551300780b */ /* 0x042fe20003f3e000 */
[----:B------:R-:W-:Y:S01]  /*e590*/  BSSY.RECONVERGENT B2, `(.L_x_6899) ;  /* 0x0000146000027945 */ /* 0x000fe20003800200 */
[----:B------:R-:W-:-:S13]  /*e5a0*/  FSETP.GT.FTZ.AND P0, PT, R19, -1.6999999284744262695, PT ;  /* 0xbfd999991300780b */ /* 0x000fda0003f14000 */
[----:B------:R-:W-:Y:S05]  /*e5b0*/  @P0 BRA !P1, `(.L_x_6900) ;  /* 0x0000000c00040947 */ /* 0x000fea0004800000 */
[----:B------:R-:W1:Y:S01]  /*e5c0*/  DADD R18, R18, 1 ;  /* 0x3ff0000012127429 */ /* 0x000e620000000000 */
[----:B------:R-:W-:Y:S01]  /*e5d0*/  IMAD.MOV.U32 R10, RZ, RZ, -0x3ff ;  /* 0xfffffc01ff0a7424 */ /* 0x000fe200078e00ff */
[----:B-1----:R-:W-:Y:S01]  /*e5e0*/  ISETP.GT.AND P0, PT, R19, 0xfffff, PT ;  /* 0x000fffff1300780c */ /* 0x002fe20003f04270 */
[----:B0-----:R-:W-:Y:S01]  /*e5f0*/  IMAD.MOV.U32 R5, RZ, RZ, R19 ;  /* 0x000000ffff057224 */ /* 0x001fe200078e0013 */
[----:B------:R-:W-:-:S11]  /*e600*/  MOV R4, R18 ;  /* 0x0000001200047202 */ /* 0x000fd60000000f00 */
        /* <DEDUP_REMOVED lines=25> */
[----:B------:R-:W-:-:S05]  /*e7a0*/  @P0 IADD3 R7, PT, PT, R5, -0x100000, RZ ;  /* 0xfff0000005070810 */ /* 0x000fca0007ffe0ff */
        /* <DEDUP_REMOVED lines=162> */
.L_x_6900:
        /* <DEDUP_REMOVED lines=50> */
[----:B--234-:R-:W-:Y:S05]  /*f4f0*/  CALL.REL.NOINC `($__internal_16_$__cuda_sm20_div_rn_f64_full) ;  /* 0x000001c8009c7944 */ /* 0x01cfea0003c00000 */
[----:B------:R-:W-:-:S07]  /*f500*/  MOV R5, R3 ;  /* 0x0000000300057202 */ /* 0x000fce0000000f00 */
.L_x_6903:
[----:B------:R-:W-:Y:S05]  /*f510*/  BSYNC.RECONVERGENT B3 ;  /* 0x0000000000037941 */ /* 0x000fea0003800200 */
.L_x_6902:
        /* <DEDUP_REMOVED lines=77> */
.L_x_6901:
[----:B------:R-:W-:Y:S05]  /*f9f0*/  BSYNC.RECONVERGENT B2 ;  /* 0x0000000000027941 */ /* 0x000fea0003800200 */
.L_x_6899:
        /* <DEDUP_REMOVED lines=159> */
.L_x_6905:
        /* <DEDUP_REMOVED lines=83> */
.L_x_6906:
[----:B------:R-:W-:Y:S05]  /*10920*/  BSYNC.RECONVERGENT B0 ;  /* 0x0000000000007941 */ /* 0x000fea0003800200 */
.L_x_6904:
[----:B-1----:R1:W0:Y:S02]  /*10930*/  DMUL R18, R18, R20 ;  /* 0x0000001412127228 */ /* 0x0022240000000000 */
.L_x_6896:
[----:B------:R-:W-:Y:S05]  /*10940*/  BSYNC.RECONVERGENT B1 ;  /* 0x0000000000017941 */ /* 0x000fea0003800200 */
.L_x_6895:
        /* <DEDUP_REMOVED lines=123> */
.L_x_6910:
[----:B------:R-:W-:Y:S05]  /*11100*/  BSYNC.RECONVERGENT B0 ;  /* 0x0000000000007941 */ /* 0x000fea0003800200 */
.L_x_6909:
        /* <DEDUP_REMOVED lines=197> */
.L_x_6912:
        /* <DEDUP_REMOVED lines=52> */
.L_x_6915:
[----:B------:R-:W-:Y:S05]  /*120a0*/  BSYNC.RECONVERGENT B3 ;  /* 0x0000000000037941 */ /* 0x000fea0003800200 */
.L_x_6914:
        /* <DEDUP_REMOVED lines=77> */
.L_x_6913:
[----:B------:R-:W-:Y:S05]  /*12580*/  BSYNC.RECONVERGENT B2 ;  /* 0x0000000000027941 */ /* 0x000fea0003800200 */
.L_x_6911:
        /* <DEDUP_REMOVED lines=160> */
.L_x_6917:
        /* <DEDUP_REMOVED lines=83> */
.L_x_6918:
[----:B------:R-:W-:Y:S05]  /*134c0*/  BSYNC.RECONVERGENT B0 ;  /* 0x0000000000007941 */ /* 0x000fea0003800200 */
.L_x_6916:
[----:B-1----:R1:W0:Y:S02]  /*134d0*/  DMUL R20, R20, R30 ;  /* 0x0000001e14147228 */ /* 0x0022240000000000 */
.L_x_6908:
[----:B------:R-:W-:Y:S05]  /*134e0*/  BSYNC.RECONVERGENT B1 ;  /* 0x0000000000017941 */ /* 0x000fea0003800200 */
.L_x_6907:
        /* <DEDUP_REMOVED lines=123> */
.L_x_6922:
[----:B------:R-:W-:Y:S05]  /*13ca0*/  BSYNC.RECONVERGENT B0 ;  /* 0x0000000000007941 */ /* 0x000fea0003800200 */
.L_x_6921:
[C---:B-1----:R-:W-:Y:S01]  /*13cb0*/  FSETP.GEU.FTZ.AND P1, PT, R31.reuse, 1.7916666269302368164, PT ;  /* 0x3fe555551f00780b */ /* 0x042fe20003f3e000 */
[----:B------:R-:W-:Y:S01]  /*13cc0*/  BSSY.RECONVERGENT B2, `(.L_x_6923) ;  /* 0x0000147000027945 */ /* 0x000fe20003800200 */
[----:B------:R-:W-:-:S13]  /*13cd0*/  FSETP.GT.FTZ.AND P0, PT, R31, -1.6999999284744262695, PT ;  /* 0xbfd999991f00780b */ /* 0x000fda0003f14000 */
[----:B------:R-:W-:Y:S05]  /*13ce0*/  @P0 BRA !P1, `(.L_x_6924) ;  /* 0x0000000c00080947 */ /* 0x000fea0004800000 */
[----:B------:R-:W1:Y:S01]  /*13cf0*/  DADD R30, R30, 1 ;  /* 0x3ff000001e1e7429 */ /* 0x000e620000000000 */
[----:B------:R-:W-:Y:S01]  /*13d00*/  IMAD.MOV.U32 R11, RZ, RZ, -0x3ff ;  /* 0xfffffc01ff0b7424 */ /* 0x000fe200078e00ff */
[----:B-1----:R-:W-:Y:S01]  /*13d10*/  ISETP.GT.AND P0, PT, R31, 0xfffff, PT ;  /* 0x000fffff1f00780c */ /* 0x002fe20003f04270 */
[--C-:B0-----:R-:W-:Y:S01]  /*13d20*/  IMAD.MOV.U32 R5, RZ, RZ, R31.reuse ;  /* 0x000000ffff057224 */ /* 0x101fe200078e001f */
[----:B------:R-:W-:Y:S01]  /*13d30*/  MOV R4, R30 ;  /* 0x0000001e00047202 */ /* 0x000fe20000000f00 */
[----:B------:R-:W-:-:S10]  /*13d40*/  IMAD.MOV.U32 R10, RZ, RZ, R31 ;  /* 0x000000ffff0a7224 */ /* 0x000fd400078e001f */
[----:B------:R-:W-:-:S15]  /*13d50*/  @!P0 IMAD.MOV.U32 R11, RZ, RZ, -0x435 ;  /* 0xfffffbcbff0b8424 */ /* 0x000fde00078e00ff */
[----:B------:R-:W-:-:S15]  /*13d60*/  NOP ;  /* 0x0000000000007918 */ /* 0x000fde0000000000 */
[----:B------:R-:W-:-:S15]  /*13d70*/  NOP ;  /* 0x0000000000007918 */ /* 0x000fde0000000000 */
[----:B------:R-:W-:-:S04]  /*13d80*/  NOP ;  /* 0x0000000000007918 */ /* 0x000fc80000000000 */
[----:B------:R-:W0:Y:S02]  /*13d90*/  @!P0 DMUL R4, R4, 1.80143985094819840000e+16 ;  /* 0x4350000004048828 */ /* 0x000e240000000000 */
[----:B0-----:R-:W-:Y:S01]  /*13da0*/  @!P0 IMAD.MOV.U32 R10, RZ, RZ, R5 ;  /* 0x000000ffff0a8224 */ /* 0x001fe200078e0005 */
[----:B------:R-:W-:-:S04]  /*13db0*/  @!P0 MOV R30, R4 ;  /* 0x00000004001e8202 */ /* 0x000fc80000000f00 */
        /* <DEDUP_REMOVED lines=181> */
.L_x_6924:
        /* <DEDUP_REMOVED lines=52> */
.L_x_6927:
[----:B------:R-:W-:Y:S05]  /*14c50*/  BSYNC.RECONVERGENT B3 ;  /* 0x0000000000037941 */ /* 0x000fea0003800200 */
.L_x_6926:
        /* <DEDUP_REMOVED lines=77> */
.L_x_6925:
[----:B------:R-:W-:Y:S05]  /*15130*/  BSYNC.RECONVERGENT B2 ;  /* 0x0000000000027941 */ /* 0x000fea0003800200 */
.L_x_6923:
        /* <DEDUP_REMOVED lines=160> */
.L_x_6929:
        /* <DEDUP_REMOVED lines=82> */
[----:B-1----:R1:W0:Y:S02]  /*16060*/  DFMA R6, R4, R6, R6 ;  /* 0x000000060406722b */ /* 0x0022240000000006 */
.L_x_6930:
[----:B------:R-:W-:Y:S05]  /*16070*/  BSYNC.RECONVERGENT B0 ;  /* 0x0000000000007941 */ /* 0x000fea0003800200 */
.L_x_6928:
[----:B0-----:R0:W0:Y:S02]  /*16080*/  DMUL R32, R6, R32 ;  /* 0x0000002006207228 */ /* 0x0010240000000000 */
.L_x_6920:
[----:B------:R-:W-:Y:S05]  /*16090*/  BSYNC.RECONVERGENT B1 ;  /* 0x0000000000017941 */ /* 0x000fea0003800200 */
.L_x_6919:
[----:B------:R-:W-:Y:S01]  /*160a0*/  ISETP.GE.U32.AND P0, PT, R25, R24, PT ;  /* 0x000000181900720c */ /* 0x000fe20003f06070 */
[----:B------:R-:W-:Y:S04]  /*160b0*/  BSSY.RECONVERGENT B0, `(.L_x_6931) ;  /* 0x0000033000007945 */ /* 0x000fe80003800200 */
[----:B------:R-:W-:Y:S08]  /*160c0*/  BSSY.RELIABLE B1, `(.L_x_6932) ;  /* 0x000002b000017945 */ /* 0x000ff00003800100 */
[----:B------:R-:W-:Y:S05]  /*160d0*/  @P0 BRA `(.L_x_6933) ;  /* 0x0000000000300947 */ /* 0x000fea0003800000 */
[----:B------:R-:W2:Y:S01]  /*160e0*/  LDC.64 R2, c[0x0][0x388] ;  /* 0x0000e200ff027b82 */ /* 0x000ea20000000a00 */
[----:B01----:R-:W-:Y:S01]  /*160f0*/  IADD3 R5, PT, PT, R0, R25, RZ ;  /* 0x0000001900057210 */ /* 0x003fe20007ffe0ff */
[----:B------:R-:W-:-:S05]  /*16100*/  IMAD.MOV.U32 R25, RZ, RZ, R27 ;  /* 0x000000ffff197224 */ /* 0x000fca00078e001b */
[----:B------:R-:W-:Y:S01]  /*16110*/  ISETP.GE.U32.AND P0, PT, R25, R24, PT ;  /* 0x000000181900720c */ /* 0x000fe20003f06070 */
[----:B--2---:R-:W-:-:S05]  /*16120*/  IMAD.WIDE.U32 R2, R5, 0x8, R2 ;  /* 0x0000000805027825 */ /* 0x004fca00078e0002 */
[----:B-----5:R0:W-:Y:S07]  /*16130*/  STG.E.64 desc[UR4][R2.64], R22 ;  /* 0x0000001602007986 */ /* 0x0201ee000c101b04 */
[----:B------:R-:W-:Y:S05]  /*16140*/  @P0 BRA `(.L_x_6934) ;  /* 0x0000000000300947 */ /* 0x000fea0003800000 */
[----:B0-----:R-:W0:Y:S01]  /*16150*/  LDC.64 R2, c[0x0][0x388] ;  /* 0x0000e200ff027b82 */ /* 0x001e220000000a00 */
[----:B------:R-:W-:Y:S02]  /*16160*/  IMAD.IADD R5, R0, 0x1, R25 ;  /* 0x0000000100057824 */ /* 0x000fe400078e0219 */
[----:B------:R-:W-:Y:S02]  /*16170*/  VIADD R25, R25, 0x80 ;  /* 0x0000008019197836 */ /* 0x000fe40000000000 */
[----:B0-----:R-:W-:-:S05]  /*16180*/  IMAD.WIDE.U32 R2, R5, 0x8, R2 ;  /* 0x0000000805027825 */ /* 0x001fca00078e0002 */
[----:B----4-:R0:W-:Y:S02]  /*16190*/  STG.E.64 desc[UR4][R2.64], R8 ;  /* 0x0000000802007986 */ /* 0x0101e4000c101b04 */
.L_x_6933:
[----:B------:R-:W-:-:S13]  /*161a0*/  ISETP.GE.U32.AND P0, PT, R25, R24, PT ;  /* 0x000000181900720c */ /* 0x000fda0003f06070 */
[----:B------:R-:W-:Y:S05]  /*161b0*/  @P0 BRA `(.L_x_6935) ;  /* 0x0000000000300947 */ /* 0x000fea0003800000 */
[----:B0-----:R-:W0:Y:S01]  /*161c0*/  LDC.64 R2, c[0x0][0x388] ;  /* 0x0000e200ff027b82 */ /* 0x001e220000000a00 */
[----:B-1----:R-:W-:Y:S01]  /*161d0*/  IADD3 R5, PT, PT, R0, R25, RZ ;  /* 0x0000001900057210 */ /* 0x002fe20007ffe0ff */
[----:B------:R-:W-:-:S04]  /*161e0*/  VIADD R25, R25, 0x80 ;  /* 0x0000008019197836 */ /* 0x000fc80000000000 */
[----:B0-----:R-:W-:-:S05]  /*161f0*/  IMAD.WIDE.U32 R2, R5, 0x8, R2 ;  /* 0x0000000805027825 */ /* 0x001fca00078e0002 */
[----:B---3-5:R1:W-:Y:S02]  /*16200*/  STG.E.64 desc[UR4][R2.64], R12 ;  /* 0x0000000c02007986 */ /* 0x0283e4000c101b04 */
.L_x_6934:
[----:B------:R-:W-:-:S13]  /*16210*/  ISETP.GE.U32.AND P0, PT, R25, R24, PT ;  /* 0x000000181900720c */ /* 0x000fda0003f06070 */
[----:B------:R-:W-:Y:S05]  /*16220*/  @P0 BRA `(.L_x_6936) ;  /* 0x0000000000300947 */ /* 0x000fea0003800000 */
[----:B01----:R-:W0:Y:S01]  /*16230*/  LDC.64 R2, c[0x0][0x388] ;  /* 0x0000e200ff027b82 */ /* 0x003e220000000a00 */
[----:B------:R-:W-:Y:S02]  /*16240*/  IMAD.IADD R5, R0, 0x1, R25 ;  /* 0x0000000100057824 */ /* 0x000fe400078e0219 */
[----:B------:R-:W-:Y:S02]  /*16250*/  VIADD R25, R25, 0x80 ;  /* 0x0000008019197836 */ /* 0x000fe40000000000 */
[----:B0-----:R-:W-:-:S05]  /*16260*/  IMAD.WIDE.U32 R2, R5, 0x8, R2 ;  /* 0x0000000805027825 */ /* 0x001fca00078e0002 */
[----:B------:R0:W-:Y:S02]  /*16270*/  STG.E.64 desc[UR4][R2.64], R14 ;  /* 0x0000000e02007986 */ /* 0x0001e4000c101b04 */
.L_x_6935:
[----:B------:R-:W-:-:S13]  /*16280*/  ISETP.GE.U32.AND P0, PT, R25, R24, PT ;  /* 0x000000181900720c */ /* 0x000fda0003f06070 */
[----:B------:R-:W-:Y:S05]  /*16290*/  @P0 BRA `(.L_x_6937) ;  /* 0x0000000000340947 */ /* 0x000fea0003800000 */
[----:B0-----:R-:W0:Y:S01]  /*162a0*/  LDC.64 R2, c[0x0][0x388] ;  /* 0x0000e200ff027b82 */ /* 0x001e220000000a00 */
[----:B-1----:R-:W-:Y:S01]  /*162b0*/  IADD3 R5, PT, PT, R0, R25, RZ ;  /* 0x0000001900057210 */ /* 0x002fe20007ffe0ff */
[----:B------:R-:W-:-:S04]  /*162c0*/  VIADD R25, R25, 0x80 ;  /* 0x0000008019197836 */ /* 0x000fc80000000000 */
[----:B0-----:R-:W-:-:S05]  /*162d0*/  IMAD.WIDE.U32 R2, R5, 0x8, R2 ;  /* 0x0000000805027825 */ /* 0x001fca00078e0002 */
[----:B-----5:R0:W-:Y:S02]  /*162e0*/  STG.E.64 desc[UR4][R2.64], R16 ;  /* 0x0000001002007986 */ /* 0x0201e4000c101b04 */
.L_x_6936:
[----:B------:R-:W-:-:S13]  /*162f0*/  ISETP.GE.U32.AND P0, PT, R25, R24, PT ;  /* 0x000000181900720c */ /* 0x000fda0003f06070 */
[----:B------:R-:W-:Y:S05]  /*16300*/  @P0 BREAK.RELIABLE B1 ;  /* 0x0000000000010942 */ /* 0x000fea0003800100 */
[----:B------:R-:W-:Y:S05]  /*16310*/  @P0 BRA `(.L_x_6938) ;  /* 0x0000000000300947 */ /* 0x000fea0003800000 */
[----:B01----:R-:W0:Y:S01]  /*16320*/  LDC.64 R2, c[0x0][0x388] ;  /* 0x0000e200ff027b82 */ /* 0x003e220000000a00 */
[----:B------:R-:W-:Y:S02]  /*16330*/  IMAD.IADD R5, R0, 0x1, R25 ;  /* 0x0000000100057824 */ /* 0x000fe400078e0219 */
[----:B------:R-:W-:Y:S02]  /*16340*/  VIADD R25, R25, 0x80 ;  /* 0x0000008019197836 */ /* 0x000fe40000000000 */
[----:B0-----:R-:W-:-:S05]  /*16350*/  IMAD.WIDE.U32 R2, R5, 0x8, R2 ;  /* 0x0000000805027825 */ /* 0x001fca00078e0002 */
[----:B------:R0:W-:Y:S02]  /*16360*/  STG.E.64 desc[UR4][R2.64], R18 ;  /* 0x0000001202007986 */ /* 0x0001e4000c101b04 */
.L_x_6937:
[----:B------:R-:W-:Y:S05]  /*16370*/  BSYNC.RELIABLE B1 ;  /* 0x0000000000017941 */ /* 0x000fea0003800100 */
.L_x_6932:
[----:B------:R-:W-:-:S13]  /*16380*/  ISETP.GE.U32.AND P0, PT, R25, R24, PT ;  /* 0x000000181900720c */ /* 0x000fda0003f06070 */
[----:B0-----:R-:W0:Y:S01]  /*16390*/  @!P0 LDC.64 R2, c[0x0][0x388] ;  /* 0x0000e200ff028b82 */ /* 0x001e220000000a00 */
[----:B-1----:R-:W-:Y:S01]  /*163a0*/  @!P0 IADD3 R5, PT, PT, R0, R25, RZ ;  /* 0x0000001900058210 */ /* 0x002fe20007ffe0ff */
[----:B------:R-:W-:-:S04]  /*163b0*/  @!P0 VIADD R25, R25, 0x80 ;  /* 0x0000008019198836 */ /* 0x000fc80000000000 */
[----:B0-----:R-:W-:-:S05]  /*163c0*/  @!P0 IMAD.WIDE.U32 R2, R5, 0x8, R2 ;  /* 0x0000000805028825 */ /* 0x001fca00078e0002 */
[----:B-----5:R0:W-:Y:S02]  /*163d0*/  @!P0 STG.E.64 desc[UR4][R2.64], R20 ;  /* 0x0000001402008986 */ /* 0x0201e4000c101b04 */
.L_x_6938:
[----:B------:R-:W-:Y:S05]  /*163e0*/  BSYNC.RECONVERGENT B0 ;  /* 0x0000000000007941 */ /* 0x000fea0003800200 */
.L_x_6931:
[----:B------:R-:W-:Y:S05]  /*163f0*/  WARPSYNC.ALL ;  /* 0x0000000000007948 */ /* 0x000fea0003800000 */
[----:B------:R-:W-:-:S13]  /*16400*/  ISETP.GE.U32.AND P0, PT, R25, R24, PT ;  /* 0x000000181900720c */ /* 0x000fda0003f06070 */
[----:B------:R-:W-:Y:S05]  /*16410*/  @P0 EXIT ;  /* 0x000000000000094d */ /* 0x000fea0003800000 */
[----:B01----:R-:W0:Y:S01]  /*16420*/  LDC.64 R2, c[0x0][0x388] ;  /* 0x0000e200ff027b82 */ /* 0x003e220000000a00 */
[----:B------:R-:W-:-:S04]  /*16430*/  IMAD.IADD R25, R0, 0x1, R25 ;  /* 0x0000000100197824 */ /* 0x000fc800078e0219 */
[----:B0-----:R-:W-:-:S05]  /*16440*/  IMAD.WIDE.U32 R2, R25, 0x8, R2 ;  /* 0x0000000819027825 */ /* 0x001fca00078e0002 */
[----:B------:R-:W-:Y:S01]  /*16450*/  STG.E.64 desc[UR4][R2.64], R32 ;  /* 0x0000002002007986 */ /* 0x000fe2000c101b04 */
[----:B------:R-:W-:Y:S05]  /*16460*/  EXIT ;  /* 0x000000000000794d */ /* 0x000fea0003800000 */
.L_x_6833:
[----:B------:R-:W0:Y:S01]  /*16470*/  S2R R8, SR_TID.X ;  /* 0x0000000000087919 */ /* 0x000e220000002100 */
[----:B------:R-:W1:Y:S02]  /*16480*/  LDC.64 R2, c[0x0][0x390] ;  /* 0x0000e400ff027b82 */ /* 0x000e640000000a00 */
[----:B-1----:R-:W-:-:S04]  /*16490*/  IMAD.WIDE.U32 R2, R0, 0x8, R2 ;  /* 0x0000000800027825 */ /* 0x002fc800078e0002 */
[----:B0-----:R-:W-:-:S05]  /*164a0*/  IMAD.WIDE.U32 R4, R8, 0x10, R2 ;  /* 0x0000001008047825 */ /* 0x001fca00078e0002 */
[----:B------:R-:W2:Y:S04]  /*164b0*/  LDG.E.128 R20, desc[UR4][R4.64] ;  /* 0x0000000404147981 */ /* 0x000ea8000c1e1d00 */
[----:B------:R0:W5:Y:S04]  /*164c0*/  LDG.E.128 R24, desc[UR4][R4.64+0x800] ;  /* 0x0008000404187981 */ /* 0x000168000c1e1d00 */
[----:B------:R0:W5:Y:S04]  /*164d0*/  LDG.E.128 R12, desc[UR4][R4.64+0x1000] ;  /* 0x00100004040c7981 */ /* 0x000168000c1e1d00 */
[----:B------:R0:W5:Y:S01]  /*164e0*/  LDG.E.128 R16, desc[UR4][R4.64+0x1800] ;  /* 0x0018000404107981 */ /* 0x000162000c1e1d00 */
[----:B------:R-:W-:Y:S01]  /*164f0*/  IMAD.MOV.U32 R2, RZ, RZ, 0x652b82fe ;  /* 0x652b82feff027424 */ /* 0x000fe200078e00ff */
[----:B------:R-:W-:Y:S01]  /*16500*/  MOV R3, 0x3ff71547 ;  /* 0x3ff7154700037802 */ /* 0x000fe20000000f00 */
[----:B------:R-:W-:Y:S01]  /*16510*/  UMOV UR6, 0xfefa39ef ;  /* 0xfefa39ef00067882 */ /* 0x000fe20000000000 */
[----:B------:R-:W-:Y:S01]  /*16520*/  UMOV UR7, 0x3fe62e42 ;  /* 0x3fe62e4200077882 */ /* 0x000fe20000000000 */
[----:B------:R-:W-:Y:S01]  /*16530*/  UMOV UR8, 0x3b39803f ;  /* 0x3b39803f00087882 */ /* 0x000fe20000000000 */
[----:B------:R-:W-:Y:S01]  /*16540*/  UMOV UR9, 0x3c7abc9e ;  /* 0x3c7abc9e00097882 */ /* 0x000fe20000000000 */
[----:B------:R-:W-:Y:S01]  /*16550*/  BSSY.RECONVERGENT B0, `(.L_x_6939) ;  /* 0x0000070000007945 */ /* 0x000fe20003800200 */
[----:B--2---:R-:W1:Y:S01]  /*16560*/  DFMA R2, R20, R2, 6.75539944105574400000e+15 ;  /* 0x433800001402742b */ /* 0x004e620000000002 */
        /* <DEDUP_REMOVED lines=15> */
[----:B-1----:R1:W2:Y:S01]  /*16660*/  DFMA R10, R6, -UR8, R10 ;  /* 0x80000008060a7c2b */ /* 0x0022a2000800000a */
[----:B------:R-:W-:Y:S01]  /*16670*/  UMOV UR8, 0x69ce2bdf ;  /* 0x69ce2bdf00087882 */ /* 0x000fe20000000000 */
[----:B-1----:R-:W-:Y:S01]  /*16680*/  IMAD.MOV.U32 R6, RZ, RZ, -0x35dec16 ;  /* 0xfca213eaff067424 */ /* 0x002fe200078e00ff */
[----:B------:R-:W-:Y:S01]  /*16690*/  UMOV UR9, 0x3e5ade15 ;  /* 0x3e5ade1500097882 */ /* 0x000fe20000000000 */
[----:B------:R-:W-:-:S15]  /*166a0*/  IMAD.MOV.U32 R7, RZ, RZ, 0x3e928af3 ;  /* 0x3e928af3ff077424 */ /* 0x000fde00078e00ff */
        /* <DEDUP_REMOVED lines=70> */
[----:B-1----:R-:W-:Y:S01]  /*16b10*/  IMAD R31, R2, 0x100000, R7 ;  /* 0x00100000021f7824 */ /* 0x002fe200078e0207 */
[----:B------:R-:W-:Y:S01]  /*16b20*/  MOV R30, R6 ;  /* 0x00000006001e7202 */ /* 0x000fe20000000f00 */
[----:B0-----:R-:W-:Y:S06]  /*16b30*/  @!P0 BRA `(.L_x_6940) ;  /* 0x0000000000448947 */ /* 0x001fec0003800000 */
        /* <DEDUP_REMOVED lines=17> */
.L_x_6940:
[----:B------:R-:W-:Y:S05]  /*16c50*/  BSYNC.RECONVERGENT B0 ;  /* 0x0000000000007941 */ /* 0x000fea0003800200 */
.L_x_6939:
[C---:B-1----:R-:W-:Y:S01]  /*16c60*/  FSETP.GEU.FTZ.AND P0, PT, R31.reuse, 1.7916666269302368164, PT ;  /* 0x3fe555551f00780b */ /* 0x042fe20003f1e000 */
[----:B------:R-:W-:Y:S01]  /*16c70*/  BSSY.RECONVERGENT B1, `(.L_x_6941) ;  /* 0x0000147000017945 */ /* 0x000fe20003800200 */
[----:B------:R-:W-:-:S04]  /*16c80*/  FSETP.GT.FTZ.AND P1, PT, R31, -1.6999999284744262695, PT ;  /* 0xbfd999991f00780b */ /* 0x000fc80003f34000 */
[----:B------:R-:W-:-:S13]  /*16c90*/  PLOP3.LUT P0, PT, P0, P1, PT, 0xf2, 0x2f ;  /* 0x00000000002f781c */ /* 0x000fda0000703e72 */
[----:B------:R-:W-:Y:S05]  /*16ca0*/  @P0 BRA `(.L_x_6942) ;  /* 0x00000008000c0947 */ /* 0x000fea0003800000 */
        /* <DEDUP_REMOVED lines=50> */
[----:B-----5:R-:W-:Y:S05]  /*16fd0*/  CALL.REL.NOINC `($__internal_16_$__cuda_sm20_div_rn_f64_full) ;  /* 0x0000014c00e47944 */ /* 0x020fea0003c00000 */
[----:B------:R-:W-:-:S07]  /*16fe0*/  IMAD.MOV.U32 R5, RZ, RZ, R3 ;  /* 0x000000ffff057224 */ /* 0x000fce00078e0003 */
.L_x_6944:
[----:B------:R-:W-:Y:S05]  /*16ff0*/  BSYNC.RECONVERGENT B2 ;  /* 0x0000000000027941 */ /* 0x000fea0003800200 */
.L_x_6943:
        /* <DEDUP_REMOVED lines=78> */
.L_x_6942:
[----:B------:R-:W1:Y:S02]  /*174e0*/  DADD R30, R30, 1 ;  /* 0x3ff000001e1e7429 */ /* 0x000e640000000000 */
[----:B-1----:R-:W-:Y:S01]  /*174f0*/  ISETP.GT.AND P0, PT, R31, 0xfffff, PT ;  /* 0x000fffff1f00780c */ /* 0x002fe20003f04270 */
        /* <DEDUP_REMOVED lines=10> */
[----:B------:R-:W-:Y:S01]  /*175a0*/  ISETP.GT.U32.AND P1, PT, R5, 0x7feffffe, PT ;  /* 0x7feffffe0500780c */ /* 0x000fe20003f24070 */
[----:B------:R-:W-:Y:S01]  /*175b0*/  IMAD.MOV.U32 R5, RZ, RZ, -0x3ff ;  /* 0xfffffc01ff057424 */ /* 0x000fe200078e00ff */
[----:B------:R-:W-:-:S11]  /*175c0*/  @!P0 MOV R5, 0xfffffbcb ;  /* 0xfffffbcb00058802 */ /* 0x000fd60000000f00 */
[----:B------:R-:W-:Y:S05]  /*175d0*/  @P1 BRA `(.L_x_6946) ;  /* 0x0000000800a81947 */ /* 0x000fea0003800000 */
[----:B------:R-:W-:Y:S01]  /*175e0*/  LOP3.LUT R2, R4, 0xfffff, RZ, 0xc0, !PT ;  /* 0x000fffff04027812 */ /* 0x000fe200078ec0ff */
[----:B------:R-:W-:Y:S01]  /*175f0*/  UMOV UR8, 0x80000000 ;  /* 0x8000000000087882 */ /* 0x000fe20000000000 */
[----:B------:R-:W-:Y:S02]  /*17600*/  UMOV UR9, 0x43300000 ;  /* 0x4330000000097882 */ /* 0x000fe40000000000 */
[----:B------:R-:W-:Y:S01]  /*17610*/  LOP3.LUT R3, R2, 0x3ff00000, RZ, 0xfc, !PT ;  /* 0x3ff0000002037812 */ /* 0x000fe200078efcff */
[----:B------:R-:W-:-:S03]  /*17620*/  IMAD.MOV.U32 R2, RZ, RZ, R30 ;  /* 0x000000ffff027224 */ /* 0x000fc600078e001e */
[----:B------:R-:W-:-:S13]  /*17630*/  ISETP.GE.U32.AND P0, PT, R3, 0x3ff6a09f, PT ;  /* 0x3ff6a09f0300780c */ /* 0x000fda0003f06070 */
[----:B------:R-:W-:-:S05]  /*17640*/  @P0 VIADD R7, R3, 0xfff00000 ;  /* 0xfff0000003070836 */ /* 0x000fca0000000000 */
[----:B------:R-:W-:-:S06]  /*17650*/  @P0 MOV R3, R7 ;  /* 0x0000000700030202 */ /* 0x000fcc0000000f00 */
[----:B------:R-:W-:-:S15]  /*17660*/  DADD R28, R2, -1 ;  /* 0xbff00000021c7429 */ /* 0x000fde0000000000 */
[----:B------:R-:W-:-:S15]  /*17670*/  NOP ;  /* 0x0000000000007918 */ /* 0x000fde0000000000 */
[----:B------:R-:W-:-:S15]  /*17680*/  NOP ;  /* 0x0000000000007918 */ /* 0x000fde0000000000 */
[----:B------:R-:W-:-:S15]  /*17690*/  NOP ;  /* 0x0000000000007918 */ /* 0x000fde0000000000 */
[----:B------:R-:W-:-:S04]  /*176a0*/  NOP ;  /* 0x0000000000007918 */ /* 0x000fc80000000000 */
[----:B------:R0:W1:Y:S02]  /*176b0*/  DADD R30, R2, 1 ;  /* 0x3ff00000021e7429 */ /* 0x0000640000000000 */
[----:B0-----:R-:W-:Y:S01]  /*176c0*/  LEA.HI R2, R4, R5, RZ, 0xc ;  /* 0x0000000504027211 */ /* 0x001fe200078f60ff */
[----:B------:R-:W-:Y:S01]  /*176d0*/  IMAD.MOV.U32 R4, RZ, RZ, RZ ;  /* 0x000000ffff047224 */ /* 0x000fe200078e00ff */
[----:B-1----:R-:W0:Y:S01]  /*176e0*/  MUFU.RCP64H R5, R31 ;  /* 0x0000001f00057308 */ /* 0x002e220000001800 */
[----:B------:R-:W-:Y:S02]  /*176f0*/  IMAD.MOV.U32 R3, RZ, RZ, 0x43300000 ;  /* 0x43300000ff037424 */ /* 0x000fe400078e00ff */
        /* <DEDUP_REMOVED lines=152> */
.L_x_6946:
[----:B------:R-:W-:Y:S01]  /*18080*/  IMAD.MOV.U32 R4, RZ, RZ, 0x0 ;  /* 0x00000000ff047424 */ /* 0x000fe200078e00ff */
[----:B------:R-:W-:Y:S01]  /*18090*/  LOP3.LUT P0, RZ, R3, 0x7fffffff, RZ, 0xc0, !PT ;  /* 0x7fffffff03ff7812 */ /* 0x000fe2000780c0ff */
[----:B------:R-:W-:-:S06]  /*180a0*/  IMAD.MOV.U32 R5, RZ, RZ, 0x7ff00000 ;  /* 0x7ff00000ff057424 */ /* 0x000fcc00078e00ff */
[----:B------:R-:W0:Y:S02]  /*180b0*/  DFMA R2, R2, R4, +INF ;  /* 0x7ff000000202742b */ /* 0x000e240000000004 */
[----:B0-----:R-:W-:Y:S02]  /*180c0*/  FSEL R4, R2, RZ, P0 ;  /* 0x000000ff02047208 */ /* 0x001fe40000000000 */
[----:B------:R-:W-:-:S07]  /*180d0*/  FSEL R5, R3, -QNAN , P0 ;  /* 0xfff0000003057808 */ /* 0x000fce0000000000 */
.L_x_6945:
[----:B------:R-:W-:Y:S05]  /*180e0*/  BSYNC.RECONVERGENT B1 ;  /* 0x0000000000017941 */ /* 0x000fea0003800200 */
.L_x_6941:
        /* <DEDUP_REMOVED lines=160> */
.L_x_6948:
        /* <DEDUP_REMOVED lines=83> */
.L_x_6949:
[----:B------:R-:W-:Y:S05]  /*19020*/  BSYNC.RECONVERGENT B0 ;  /* 0x0000000000007941 */ /* 0x000fea0003800200 */
.L_x_6947:
[----:B------:R-:W-:Y:S01]  /*19030*/  MOV R2, 0x652b82fe ;  /* 0x652b82fe00027802 */ /* 0x000fe20000000f00 */
[----:B------:R-:W-:Y:S01]  /*19040*/  IMAD.MOV.U32 R3, RZ, RZ, 0x3ff71547 ;  /* 0x3ff71547ff037424 */ /* 0x000fe200078e00ff */
[----:B------:R-:W-:Y:S01]  /*19050*/  UMOV UR6, 0xfefa39ef ;  /* 0xfefa39ef00067882 */ /* 0x000fe20000000000 */
[----:B------:R-:W-:Y:S01]  /*19060*/  UMOV UR7, 0x3fe62e42 ;  /* 0x3fe62e4200077882 */ /* 0x000fe20000000000 */
[----:B------:R-:W-:Y:S01]  /*19070*/  UMOV UR8, 0x3b39803f ;  /* 0x3b39803f00087882 */ /* 0x000fe20000000000 */
[----:B------:R-:W-:Y:S01]  /*19080*/  UMOV UR9, 0x3c7abc9e ;  /* 0x3c7abc9e00097882 */ /* 0x000fe20000000000 */
[----:B------:R-:W-:Y:S01]  /*19090*/  FSETP.GEU.FTZ.AND P0, PT, |R23|, 4.1917929649353027344, PT ;  /* 0x4086232b1700780b */ /* 0x000fe20003f1e200 */
        /* <DEDUP_REMOVED lines=16> */
[----:B0-----:R0:W2:Y:S01]  /*191a0*/  DFMA R10, R6, -UR8, R10 ;  /* 0x80000008060a7c2b */ /* 0x0010a2000800000a */
[----:B------:R-:W-:Y:S01]  /*191b0*/  UMOV UR8, 0x69ce2bdf ;  /* 0x69ce2bdf00087882 */ /* 0x000fe20000000000 */
[----:B0-----:R-:W-:Y:S01]  /*191c0*/  IMAD.MOV.U32 R6, RZ, RZ, -0x35dec16 ;  /* 0xfca213eaff067424 */ /* 0x001fe200078e00ff */
[----:B------:R-:W-:Y:S01]  /*191d0*/  UMOV UR9, 0x3e5ade15 ;  /* 0x3e5ade1500097882 */ /* 0x000fe20000000000 */
[----:B------:R-:W-:-:S15]  /*191e0*/  IMAD.MOV.U32 R7, RZ, RZ, 0x3e928af3 ;  /* 0x3e928af3ff077424 */ /* 0x000fde00078e00ff */
[----:B------:R-:W-:-:S15]  /*191f0*/  NOP ;  /* 0x0000000000007918 */ /* 0x000fde0000000000 */
[----:B------:R-:W-:-:S15]  /*19200*/  NOP ;  /* 0x0000000000007918 */ /* 0x000fde0000000000 */
[----:B------:R-:W-:-:S15]  /*19210*/  NOP ;  /* 0x0000000000007918 */ /* 0x000fde0000000000 */
[----:B--2---:R-:W0:Y:S01]  /*19220*/  DFMA R6, R10, UR8, R6 ;  /* 0x000000080a067c2b */ /* 0x004e220008000006 */
        /* <DEDUP_REMOVED lines=85> */
[----:B------:R0:W2:Y:S02]  /*19780*/  @!P0 DMUL R30, R6, R2 ;  /* 0x00000002061e8228 */ /* 0x0000a40000000000 */
.L_x_6951:
[----:B------:R-:W-:Y:S05]  /*19790*/  BSYNC.RECONVERGENT B0 ;  /* 0x0000000000007941 */ /* 0x000fea0003800200 */
.L_x_6950:
[C---:B--2---:R-:W-:Y:S01]  /*197a0*/  FSETP.GEU.FTZ.AND P1, PT, R31.reuse, 1.7916666269302368164, PT ;  /* 0x3fe555551f00780b */ /* 0x044fe20003f3e000 */
[----:B------:R-:W-:Y:S01]  /*197b0*/  BSSY.RECONVERGENT B1, `(.L_x_6952) ;  /* 0x0000147000017945 */ /* 0x000fe20003800200 */
[----:B------:R-:W-:Y:S01]  /*197c0*/  FSETP.GT.FTZ.AND P0, PT, R31, -1.6999999284744262695, PT ;  /* 0xbfd999991f00780b */ /* 0x000fe20003f14000 */
[----:B-1----:R1:W2:-:S12]  /*197d0*/  DMUL R20, R20, R4 ;  /* 0x0000000414147228 */ /* 0x0022980000000000 */
[----:B-12---:R-:W-:Y:S05]  /*197e0*/  @P0 BRA !P1, `(.L_x_6953) ;  /* 0x0000000c00040947 */ /* 0x006fea0004800000 */
[----:B------:R-:W1:Y:S01]  /*197f0*/  DADD R30, R30, 1 ;  /* 0x3ff000001e1e7429 */ /* 0x000e620000000000 */
[----:B0-----:R-:W-:Y:S01]  /*19800*/  MOV R7, 0xfffffc01 ;  /* 0xfffffc0100077802 */ /* 0x001fe20000000f00 */
[----:B-1----:R-:W-:Y:S01]  /*19810*/  IMAD.MOV.U32 R2, RZ, RZ, R30 ;  /* 0x000000ffff027224 */ /* 0x002fe200078e001e */
[----:B------:R-:W-:Y:S01]  /*19820*/  ISETP.GT.AND P0, PT, R31, 0xfffff, PT ;  /* 0x000fffff1f00780c */ /* 0x000fe20003f04270 */
[--C-:B------:R-:W-:Y:S02]  /*19830*/  IMAD.MOV.U32 R3, RZ, RZ, R31.reuse ;  /* 0x000000ffff037224 */ /* 0x100fe400078e001f */
[----:B------:R-:W-:-:S10]  /*19840*/  IMAD.MOV.U32 R6, RZ, RZ, R31 ;  /* 0x000000ffff067224 */ /* 0x000fd400078e001f */
[----:B------:R-:W-:-:S15]  /*19850*/  @!P0 IMAD.MOV.U32 R7, RZ, RZ, -0x435 ;  /* 0xfffffbcbff078424 */ /* 0x000fde00078e00ff */
[----:B------:R-:W-:-:S15]  /*19860*/  NOP ;  /* 0x0000000000007918 */ /* 0x000fde0000000000 */
[----:B------:R-:W-:-:S15]  /*19870*/  NOP ;  /* 0x0000000000007918 */ /* 0x000fde0000000000 */
[----:B------:R-:W-:-:S03]  /*19880*/  NOP ;  /* 0x0000000000007918 */ /* 0x000fc60000000000 */
        /* <DEDUP_REMOVED lines=183> */
.L_x_6953:
        /* <DEDUP_REMOVED lines=50> */
[----:B-----5:R-:W-:Y:S05]  /*1a720*/  CALL.REL.NOINC `($__internal_16_$__cuda_sm20_div_rn_f64_full) ;  /* 0x0000011800107944 */ /* 0x020fea0003c00000 */
[----:B------:R-:W-:-:S07]  /*1a730*/  IMAD.MOV.U32 R5, RZ, RZ, R3 ;  /* 0x000000ffff057224 */ /* 0x000fce00078e0003 */
.L_x_6956:
[----:B------:R-:W-:Y:S05]  /*1a740*/  BSYNC.RECONVERGENT B2 ;  /* 0x0000000000027941 */ /* 0x000fea0003800200 */
.L_x_6955:
        /* <DEDUP_REMOVED lines=77> */
.L_x_6954:
[----:B------:R-:W-:Y:S05]  /*1ac20*/  BSYNC.RECONVERGENT B1 ;  /* 0x0000000000017941 */ /* 0x000fea0003800200 */
.L_x_6952:
        /* <DEDUP_REMOVED lines=52> */
[----:B-1----:R-:W0:-:S15]  /*1af70*/  F2F.F64.F32 R28, R9 ;  /* 0x00000009001c7310 */ /* 0x002e1e0000201800 */
[----:B------:R-:W-:-:S15]  /*1af80*/  NOP ;  /* 0x0000000000007918 */ /* 0x000fde0000000000 */
[----:B------:R-:W-:-:S15]  /*1af90*/  NOP ;  /* 0x0000000000007918 */ /* 0x000fde0000000000 */
[----:B------:R-:W-:-:S15]  /*1afa0*/  NOP ;  /* 0x0000000000007918 */ /* 0x000fde0000000000 */
[----:B------:R-:W-:-:S04]  /*1afb0*/  NOP ;  /* 0x0000000000007918 */ /* 0x000fc80000000000 */
[----:B--2---:R-:W1:Y:S01]  /*1afc0*/  DFMA R10, R6, R10, UR6 ;  /* 0x00000006060a7e2b */ /* 0x004e62000800000a */
        /* <DEDUP_REMOVED lines=101> */
.L_x_6958:
        /* <DEDUP_REMOVED lines=83> */
.L_x_6959:
[----:B------:R-:W-:Y:S05]  /*1bb50*/  BSYNC.RECONVERGENT B0 ;  /* 0x0000000000007941 */ /* 0x000fea0003800200 */
.L_x_6957:
[----:B------:R-:W-:Y:S01]  /*1bb60*/  IMAD.MOV.U32 R2, RZ, RZ, 0x652b82fe ;  /* 0x652b82feff027424 */ /* 0x000fe200078e00ff */
[----:B------:R-:W-:Y:S01]  /*1bb70*/  UMOV UR6, 0xfefa39ef ;  /* 0xfefa39ef00067882 */ /* 0x000fe20000000000 */
[----:B------:R-:W-:Y:S01]  /*1bb80*/  IMAD.MOV.U32 R3, RZ, RZ, 0x3ff71547 ;  /* 0x3ff71547ff037424 */ /* 0x000fe200078e00ff */
[----:B------:R-:W-:Y:S01]  /*1bb90*/  UMOV UR7, 0x3fe62e42 ;  /* 0x3fe62e4200077882 */ /* 0x000fe20000000000 */
[----:B------:R-:W-:Y:S01]  /*1bba0*/  UMOV UR8, 0x3b39803f ;  /* 0x3b39803f00087882 */ /* 0x000fe20000000000 */
[----:B------:R-:W-:Y:S01]  /*1bbb0*/  UMOV UR9, 0x3c7abc9e ;  /* 0x3c7abc9e00097882 */ /* 0x000fe20000000000 */
[----:B-----5:R-:W-:Y:S01]  /*1bbc0*/  FSETP.GEU.FTZ.AND P0, PT, |R25|, 4.1917929649353027344, PT ;  /* 0x4086232b1900780b */ /* 0x020fe20003f1e200 */
        /* <DEDUP_REMOVED lines=16> */
[----:B-1----:R1:W3:Y:S01]  /*1bcd0*/  DFMA R10, R6, -UR8, R10 ;  /* 0x80000008060a7c2b */ /* 0x0022e2000800000a */
[----:B------:R-:W-:Y:S01]  /*1bce0*/  UMOV UR8, 0x69ce2bdf ;  /* 0x69ce2bdf00087882 */ /* 0x000fe20000000000 */
[----:B-1----:R-:W-:Y:S01]  /*1bcf0*/  IMAD.MOV.U32 R6, RZ, RZ, -0x35dec16 ;  /* 0xfca213eaff067424 */ /* 0x002fe200078e00ff */
[----:B------:R-:W-:Y:S01]  /*1bd00*/  MOV R7, 0x3e928af3 ;  /* 0x3e928af300077802 */ /* 0x000fe20000000f00 */
[----:B------:R-:W-:-:S15]  /*1bd10*/  UMOV UR9, 0x3e5ade15 ;  /* 0x3e5ade1500097882 */ /* 0x000fde0000000000 */
[----:B------:R-:W-:-:S15]  /*1bd20*/  NOP ;  /* 0x0000000000007918 */ /* 0x000fde0000000000 */
[----:B------:R-:W-:-:S15]  /*1bd30*/  NOP ;  /* 0x0000000000007918 */ /* 0x000fde0000000000 */
[----:B------:R-:W-:-:S15]  /*1bd40*/  NOP ;  /* 0x0000000000007918 */ /* 0x000fde0000000000 */
[----:B---3--:R-:W1:Y:S01]  /*1bd50*/  DFMA R6, R10, UR8, R6 ;  /* 0x000000080a067c2b */ /* 0x008e620008000006 */
        /* <DEDUP_REMOVED lines=86> */
.L_x_6961:
[----:B------:R-:W-:Y:S05]  /*1c2c0*/  BSYNC.RECONVERGENT B0 ;  /* 0x0000000000007941 */ /* 0x000fea0003800200 */
.L_x_6960:
[C---:B-1----:R-:W-:Y:S01]  /*1c2d0*/  FSETP.GEU.FTZ.AND P1, PT, R31.reuse, 1.7916666269302368164, PT ;  /* 0x3fe555551f00780b */ /* 0x042fe20003f3e000 */
[----:B------:R-:W-:Y:S01]  /*1c2e0*/  BSSY.RECONVERGENT B1, `(.L_x_6962) ;  /* 0x0000147000017945 */ /* 0x000fe20003800200 */
[----:B------:R-:W-:Y:S01]  /*1c2f0*/  FSETP.GT.FTZ.AND P0, PT, R31, -1.6999999284744262695, PT ;  /* 0xbfd999991f00780b */ /* 0x000fe20003f14000 */
[----:B--2---:R1:W2:-:S12]  /*1c300*/  DMUL R22, R22, R4 ;  /* 0x0000000416167228 */ /* 0x0042980000000000 */
[----:B-12---:R-:W-:Y:S05]  /*1c310*/  @P0 BRA !P1, `(.L_x_6963) ;  /* 0x0000000c00040947 */ /* 0x006fea0004800000 */
[----:B------:R-:W1:Y:S01]  /*1c320*/  DADD R30, R30, 1 ;  /* 0x3ff000001e1e7429 */ /* 0x000e620000000000 */
[----:B0-----:R-:W-:Y:S01]  /*1c330*/  IMAD.MOV.U32 R7, RZ, RZ, -0x3ff ;  /* 0xfffffc01ff077424 */ /* 0x001fe200078e00ff */
[----:B-1----:R-:W-:Y:S01]  /*1c340*/  ISETP.GT.AND P0, PT, R31, 0xfffff, PT ;  /* 0x000fffff1f00780c */ /* 0x002fe20003f04270 */
[----:B------:R-:W-:Y:S01]  /*1c350*/  IMAD.MOV.U32 R2, RZ, RZ, R30 ;  /* 0x000000ffff027224 */ /* 0x000fe200078e001e */
[----:B------:R-:W-:Y:S01]  /*1c360*/  MOV R6, R31 ;  /* 0x0000001f00067202 */ /* 0x000fe20000000f00 */
        /* <DEDUP_REMOVED lines=188> */
.L_x_6963:
        /* <DEDUP_REMOVED lines=52> */
.L_x_6966:
[----:B------:R-:W-:Y:S05]  /*1d270*/  BSYNC.RECONVERGENT B2 ;  /* 0x0000000000027941 */ /* 0x000fea0003800200 */
.L_x_6965:
        /* <DEDUP_REMOVED lines=77> */
.L_x_6964:
[----:B------:R-:W-:Y:S05]  /*1d750*/  BSYNC.RECONVERGENT B1 ;  /* 0x0000000000017941 */ /* 0x000fea0003800200 */
.L_x_6962:
        /* <DEDUP_REMOVED lines=159> */
.L_x_6968:
        /* <DEDUP_REMOVED lines=83> */
.L_x_6969:
[----:B------:R-:W-:Y:S05]  /*1e680*/  BSYNC.RECONVERGENT B0 ;  /* 0x0000000000007941 */ /* 0x000fea0003800200 */
.L_x_6967:
[----:B------:R-:W-:Y:S01]  /*1e690*/  IMAD.MOV.U32 R2, RZ, RZ, 0x652b82fe ;  /* 0x652b82feff027424 */ /* 0x000fe200078e00ff */
[----:B------:R-:W-:Y:S01]  /*1e6a0*/  UMOV UR6, 0xfefa39ef ;  /* 0xfefa39ef00067882 */ /* 0x000fe20000000000 */
[----:B------:R-:W-:Y:S01]  /*1e6b0*/  IMAD.MOV.U32 R3, RZ, RZ, 0x3ff71547 ;  /* 0x3ff71547ff037424 */ /* 0x000fe200078e00ff */
[----:B------:R-:W-:Y:S01]  /*1e6c0*/  UMOV UR7, 0x3fe62e42 ;  /* 0x3fe62e4200077882 */ /* 0x000fe20000000000 */
[----:B------:R-:W-:Y:S01]  /*1e6d0*/  UMOV UR8, 0x3b39803f ;  /* 0x3b39803f00087882 */ /* 0x000fe20000000000 */
[----:B------:R-:W-:Y:S01]  /*1e6e0*/  UMOV UR9, 0x3c7abc9e ;  /* 0x3c7abc9e00097882 */ /* 0x000fe20000000000 */
[----:B------:R-:W-:Y:S01]  /*1e6f0*/  FSETP.GEU.FTZ.AND P0, PT, |R27|, 4.1917929649353027344, PT ;  /* 0x4086232b1b00780b */ /* 0x000fe20003f1e200 */
        /* <DEDUP_REMOVED lines=18> */
[----:B-1----:R-:W-:Y:S01]  /*1e820*/  MOV R6, 0xfca213ea ;  /* 0xfca213ea00067802 */ /* 0x002fe20000000f00 */
[----:B------:R-:W-:Y:S01]  /*1e830*/  IMAD.MOV.U32 R7, RZ, RZ, 0x3e928af3 ;  /* 0x3e928af3ff077424 */ /* 0x000fe200078e00ff */
        /* <DEDUP_REMOVED lines=90> */
[----:B------:R0:W1:Y:S02]  /*1ede0*/  @!P0 DMUL R30, R6, R2 ;  /* 0x00000002061e8228 */ /* 0x0000640000000000 */
.L_x_6971:
[----:B------:R-:W-:Y:S05]  /*1edf0*/  BSYNC.RECONVERGENT B0 ;  /* 0x0000000000007941 */ /* 0x000fea0003800200 */
.L_x_6970:
        /* <DEDUP_REMOVED lines=199> */
.L_x_6973:
        /* <DEDUP_REMOVED lines=51> */
[----:B------:R-:W-:-:S07]  /*1fda0*/  MOV R5, R3 ;  /* 0x0000000300057202 */ /* 0x000fce0000000f00 */
.L_x_6976:
[----:B------:R-:W-:Y:S05]  /*1fdb0*/  BSYNC.RECONVERGENT B2 ;  /* 0x0000000000027941 */ /* 0x000fea0003800200 */
.L_x_6975:
        /* <DEDUP_REMOVED lines=77> */
.L_x_6974:
[----:B------:R-:W-:Y:S05]  /*20290*/  BSYNC.RECONVERGENT B1 ;  /* 0x0000000000017941 */ /* 0x000fea0003800200 */
.L_x_6972:
        /* <DEDUP_REMOVED lines=160> */
.L_x_6978:
        /* <DEDUP_REMOVED lines=83> */
.L_x_6979:
[----:B------:R-:W-:Y:S05]  /*211d0*/  BSYNC.RECONVERGENT B0 ;  /* 0x0000000000007941 */ /* 0x000fea0003800200 */
.L_x_6977:
[----:B------:R-:W-:Y:S01]  /*211e0*/  IMAD.MOV.U32 R2, RZ, RZ, 0x652b82fe ;  /* 0x652b82feff027424 */ /* 0x000fe200078e00ff */
[----:B------:R-:W-:Y:S01]  /*211f0*/  MOV R3, 0x3ff71547 ;  /* 0x3ff7154700037802 */ /* 0x000fe20000000f00 */
[----:B------:R-:W-:Y:S01]  /*21200*/  UMOV UR6, 0xfefa39ef ;  /* 0xfefa39ef00067882 */ /* 0x000fe20000000000 */
[----:B------:R-:W-:Y:S01]  /*21210*/  UMOV UR7, 0x3fe62e42 ;  /* 0x3fe62e4200077882 */ /* 0x000fe20000000000 */
[----:B------:R-:W-:Y:S01]  /*21220*/  UMOV UR8, 0x3b39803f ;  /* 0x3b39803f00087882 */ /* 0x000fe20000000000 */
[----:B------:R-:W-:Y:S01]  /*21230*/  UMOV UR9, 0x3c7abc9e ;  /* 0x3c7abc9e00097882 */ /* 0x000fe20000000000 */
[----:B------:R-:W-:Y:S01]  /*21240*/  FSETP.GEU.FTZ.AND P0, PT, |R13|, 4.1917929649353027344, PT ;  /* 0x4086232b0d00780b */ /* 0x000fe20003f1e200 */
[----:B------:R-:W1:Y:S01]  /*21250*/  DFMA R2, R12, R2, 6.75539944105574400000e+15 ;  /* 0x433800000c02742b */ /* 0x000e620000000002 */
[----:B------:R-:W-:-:S15]  /*21260*/  BSSY.RECONVERGENT B0, `(.L_x_6980) ;  /* 0x000006e000007945 */ /* 0x000fde0003800200 */
        /* <DEDUP_REMOVED lines=17> */
[----:B------:R-:W-:Y:S01]  /*21380*/  UMOV UR9, 0x3e5ade15 ;  /* 0x3e5ade1500097882 */ /* 0x000fe20000000000 */
[----:B------:R-:W-:-:S15]  /*21390*/  IMAD.MOV.U32 R7, RZ, RZ, 0x3e928af3 ;  /* 0x3e928af3ff077424 */ /* 0x000fde00078e00ff */
        /* <DEDUP_REMOVED lines=90> */
.L_x_6981:
[----:B------:R-:W-:Y:S05]  /*21940*/  BSYNC.RECONVERGENT B0 ;  /* 0x0000000000007941 */ /* 0x000fea0003800200 */
.L_x_6980:
        /* <DEDUP_REMOVED lines=8> */
[--C-:B------:R-:W-:Y:S01]  /*219d0*/  IMAD.MOV.U32 R3, RZ, RZ, R31.reuse ;  /* 0x000000ffff037224 */ /* 0x100fe200078e001f */
        /* <DEDUP_REMOVED lines=190> */
.L_x_6983:
        /* <DEDUP_REMOVED lines=50> */
[----:B------:R-:W-:Y:S05]  /*228e0*/  CALL.REL.NOINC `($__internal_16_$__cuda_sm20_div_rn_f64_full) ;  /* 0x0000009400a07944 */ /* 0x000fea0003c00000 */
[----:B------:R-:W-:-:S07]  /*228f0*/  IMAD.MOV.U32 R5, RZ, RZ, R3 ;  /* 0x000000ffff057224 */ /* 0x000fce00078e0003 */
.L_x_6986:
[----:B------:R-:W-:Y:S05]  /*22900*/  BSYNC.RECONVERGENT B2 ;  /* 0x0000000000027941 */ /* 0x000fea0003800200 */
.L_x_6985:
        /* <DEDUP_REMOVED lines=77> */
.L_x_6984:
[----:B------:R-:W-:Y:S05]  /*22de0*/  BSYNC.RECONVERGENT B1 ;  /* 0x0000000000017941 */ /* 0x000fea0003800200 */
.L_x_6982:
        /* <DEDUP_REMOVED lines=160> */
.L_x_6988:
        /* <DEDUP_REMOVED lines=83> */
.L_x_6989:
[----:B------:R-:W-:Y:S05]  /*23d20*/  BSYNC.RECONVERGENT B0 ;  /* 0x0000000000007941 */ /* 0x000fea0003800200 */
.L_x_6987:
[----:B------:R-:W-:Y:S01]  /*23d30*/  MOV R2, 0x652b82fe ;  /* 0x652b82fe00027802 */ /* 0x000fe20000000f00 */
[----:B------:R-:W-:Y:S01]  /*23d40*/  IMAD.MOV.U32 R3, RZ, RZ, 0x3ff71547 ;  /* 0x3ff71547ff037424 */ /* 0x000fe200078e00ff */
        /* <DEDUP_REMOVED lines=116> */
.L_x_6991:
[----:B------:R-:W-:Y:S05]  /*24490*/  BSYNC.RECONVERGENT B0 ;  /* 0x0000000000007941 */ /* 0x000fea0003800200 */
.L_x_6990:
[C---:B-1----:R-:W-:Y:S01]  /*244a0*/  FSETP.GEU.FTZ.AND P1, PT, R31.reuse, 1.7916666269302368164, PT ;  /* 0x3fe555551f00780b */ /* 0x042fe20003f3e000 */
[----:B------:R-:W-:Y:S01]  /*244b0*/  BSSY.RECONVERGENT B1, `(.L_x_6992) ;  /* 0x0000147000017945 */ /* 0x000fe20003800200 */
[----:B------:R-:W-:Y:S01]  /*244c0*/  FSETP.GT.FTZ.AND P0, PT, R31, -1.6999999284744262695, PT ;  /* 0xbfd999991f00780b */ /* 0x000fe20003f14000 */
[----:B--2---:R1:W2:-:S12]  /*244d0*/  DMUL R12, R12, R4 ;  /* 0x000000040c0c7228 */ /* 0x0042980000000000 */
        /* <DEDUP_REMOVED lines=194> */
.L_x_6993:
        /* <DEDUP_REMOVED lines=50> */
[----:B------:R-:W-:Y:S05]  /*25420*/  CALL.REL.NOINC `($__internal_16_$__cuda_sm20_div_rn_f64_full) ;  /* 0x0000006800d07944 */ /* 0x000fea0003c00000 */
[----:B------:R-:W-:-:S07]  /*25430*/  IMAD.MOV.U32 R5, RZ, RZ, R3 ;  /* 0x000000ffff057224 */ /* 0x000fce00078e0003 */
.L_x_6996:
[----:B------:R-:W-:Y:S05]  /*25440*/  BSYNC.RECONVERGENT B2 ;  /* 0x0000000000027941 */ /* 0x000fea0003800200 */
.L_x_6995:
        /* <DEDUP_REMOVED lines=77> */
.L_x_6994:
[----:B------:R-:W-:Y:S05]  /*25920*/  BSYNC.RECONVERGENT B1 ;  /* 0x0000000000017941 */ /* 0x000fea0003800200 */
.L_x_6992:
        /* <DEDUP_REMOVED lines=159> */
.L_x_6998:
        /* <DEDUP_REMOVED lines=83> */
.L_x_6999:
[----:B------:R-:W-:Y:S05]  /*26850*/  BSYNC.RECONVERGENT B0 ;  /* 0x0000000000007941 */ /* 0x000fea0003800200 */
.L_x_6997:
        /* <DEDUP_REMOVED lines=118> */
.L_x_7001:
[----:B------:R-:W-:Y:S05]  /*26fc0*/  BSYNC.RECONVERGENT B0 ;  /* 0x0000000000007941 */ /* 0x000fea0003800200 */
.L_x_7000:
        /* <DEDUP_REMOVED lines=198> */
.L_x_7003:
        /* <DEDUP_REMOVED lines=52> */
.L_x_7006:
[----:B------:R-:W-:Y:S05]  /*27f70*/  BSYNC.RECONVERGENT B2 ;  /* 0x0000000000027941 */ /* 0x000fea0003800200 */
.L_x_7005:
        /* <DEDUP_REMOVED lines=77> */
.L_x_7004:
[----:B------:R-:W-:Y:S05]  /*28450*/  BSYNC.RECONVERGENT B1 ;  /* 0x0000000000017941 */ /* 0x000fea0003800200 */
.L_x_7002:
        /* <DEDUP_REMOVED lines=159> */
.L_x_7008:
        /* <DEDUP_REMOVED lines=83> */
.L_x_7009:
[----:B------:R-:W-:Y:S05]  /*29380*/  BSYNC.RECONVERGENT B0 ;  /* 0x0000000000007941 */ /* 0x000fea0003800200 */
.L_x_7007:
        /* <DEDUP_REMOVED lines=118> */
.L_x_7011:
[----:B------:R-:W-:Y:S05]  /*29af0*/  BSYNC.RECONVERGENT B0 ;  /* 0x0000000000007941 */ /* 0x000fea0003800200 */
.L_x_7010:
        /* <DEDUP_REMOVED lines=199> */
.L_x_7013:
        /* <DEDUP_REMOVED lines=52> */
.L_x_7016:
[----:B------:R-:W-:Y:S05]  /*2aab0*/  BSYNC.RECONVERGENT B2 ;  /* 0x0000000000027941 */ /* 0x000fea0003800200 */
.L_x_7015:
        /* <DEDUP_REMOVED lines=77> */
.L_x_7014:
[----:B------:R-:W-:Y:S05]  /*2af90*/  BSYNC.RECONVERGENT B1 ;  /* 0x0000000000017941 */ /* 0x000fea0003800200 */
.L_x_7012:
        /* <DEDUP_REMOVED lines=160> */
.L_x_7018:
        /* <DEDUP_REMOVED lines=83> */
.L_x_7019:
[----:B------:R-:W-:Y:S05]  /*2bed0*/  BSYNC.RECONVERGENT B0 ;  /* 0x0000000000007941 */ /* 0x000fea0003800200 */
.L_x_7017:
[----:B------:R-:W3:Y:S01]  /*2bee0*/  LDC.64 R2, c[0x0][0x388] ;  /* 0x0000e200ff027b82 */ /* 0x000ee20000000a00 */
[----:B--2---:R-:W2:Y:S01]  /*2bef0*/  DMUL R18, R18, R4 ;  /* 0x0000000412127228 */ /* 0x004ea20000000000 */
[----:B---3--:R-:W-:-:S04]  /*2bf00*/  IMAD.WIDE.U32 R2, R0, 0x8, R2 ;  /* 0x0000000800027825 */ /* 0x008fc800078e0002 */
[----:B------:R-:W-:-:S05]  /*2bf10*/  IMAD.WIDE.U32 R2, R8, 0x10, R2 ;  /* 0x0000001008027825 */ /* 0x000fca00078e0002 */
[----:B------:R-:W-:Y:S04]  /*2bf20*/  STG.E.128 desc[UR4][R2.64], R20 ;  /* 0x0000001402007986 */ /* 0x000fe8000c101d04 */
[----:B------:R-:W-:Y:S04]  /*2bf30*/  STG.E.128 desc[UR4][R2.64+0x800], R24 ;  /* 0x0008001802007986 */ /* 0x000fe8000c101d04 */
[----:B------:R-:W-:Y:S04]  /*2bf40*/  STG.E.128 desc[UR4][R2.64+0x1000], R12 ;  /* 0x0010000c02007986 */ /* 0x000fe8000c101d04 */
[----:B--2---:R-:W-:Y:S01]  /*2bf50*/  STG.E.128 desc[UR4][R2.64+0x1800], R16 ;  /* 0x0018001002007986 */ /* 0x004fe2000c101d04 */
[----:B------:R-:W-:Y:S05]  /*2bf60*/  EXIT ;  /* 0x000000000000794d */ /* 0x000fea0003800000 */
        .weak           $__internal_16_$__cuda_sm20_div_rn_f64_full
        .type           $__internal_16_$__cuda_sm20_div_rn_f64_full,@function
        .size           $__internal_16_$__cuda_sm20_div_rn_f64_full,(.L_x_7236 - $__internal_16_$__cuda_sm20_div_rn_f64_full)
$__internal_16_$__cuda_sm20_div_rn_f64_full:
[----:B------:R-:W-:Y:S01]  /*2bf70*/  IMAD.MOV.U32 R37, RZ, RZ, R3 ;  /* 0x000000ffff257224 */ /* 0x000fe200078e0003 */
[----:B------:R-:W-:Y:S01]  /*2bf80*/  MOV R36, R4 ;  /* 0x0000000400247202 */ /* 0x000fe20000000f00 */
[----:B------:R-:W-:Y:S01]  /*2bf90*/  IMAD.MOV.U32 R40, RZ, RZ, 0x1 ;  /* 0x00000001ff287424 */ /* 0x000fe200078e00ff */
[----:B------:R-:W-:Y:S01]  /*2bfa0*/  LOP3.LUT R6, R11, 0x7ff00000, RZ, 0xc0, !PT ;  /* 0x7ff000000b067812 */ /* 0x000fe200078ec0ff */
[----:B------:R-:W-:Y:S01]  /*2bfb0*/  BSSY.RECONVERGENT B0, `(.L_x_7020) ;  /* 0x0000080000007945 */ /* 0x000fe20003800200 */
[C---:B------:R-:W-:Y:S01]  /*2bfc0*/  FSETP.GEU.AND P2, PT, |R37|.reuse, 1.469367938527859385e-39, PT ;  /* 0x001000002500780b */ /* 0x040fe20003f4e200 */
[----:B------:R-:W-:Y:S01]  /*2bfd0*/  IMAD.MOV.U32 R38, RZ, RZ, R36 ;  /* 0x000000ffff267224 */ /* 0x000fe200078e0024 */
[----:B------:R-:W-:Y:S02]  /*2bfe0*/  LOP3.LUT R3, R37, 0x7ff00000, RZ, 0xc0, !PT ;  /* 0x7ff0000025037812 */ /* 0x000fe400078ec0ff */
[----:B------:R-:W-:Y:S02]  /*2bff0*/  FSETP.GEU.AND P0, PT, |R11|, 1.469367938527859385e-39, PT ;  /* 0x001000000b00780b */ /* 0x000fe40003f0e200 */
[----:B------:R-:W-:-:S02]  /*2c000*/  ISETP.GE.U32.AND P1, PT, R3, R6, PT ;  /* 0x000000060300720c */ /* 0x000fc40003f26070 */
[----:B------:R-:W-:-:S04]  /*2c010*/  LOP3.LUT R28, R11, 0x800fffff, RZ, 0xc0, !PT ;  /* 0x800fffff0b1c7812 */ /* 0x000fc800078ec0ff */
[----:B------:R-:W-:Y:S01]  /*2c020*/  LOP3.LUT R29, R28, 0x3ff00000, RZ, 0xfc, !PT ;  /* 0x3ff000001c1d7812 */ /* 0x000fe200078efcff */
[----:B------:R-:W-:Y:S01]  /*2c030*/  IMAD.MOV.U32 R28, RZ, RZ, R10 ;  /* 0x000000ffff1c7224 */ /* 0x000fe200078e000a */
[----:B------:R-:W-:Y:S02]  /*2c040*/  @!P2 LOP3.LUT R4, R11, 0x7ff00000, RZ, 0xc0, !PT ;  /* 0x7ff000000b04a812 */ /* 0x000fe400078ec0ff */
[----:B------:R-:W-:Y:S02]  /*2c050*/  @!P2 MOV R34, RZ ;  /* 0x000000ff0022a202 */ /* 0x000fe40000000f00 */
[----:B------:R-:W-:Y:S01]  /*2c060*/  @!P2 ISETP.GE.U32.AND P3, PT, R3, R4, PT ;  /* 0x000000040300a20c */ /* 0x000fe20003f66070 */
[----:B------:R-:W-:Y:S01]  /*2c070*/  IMAD.MOV.U32 R4, RZ, RZ, 0x1ca00000 ;  /* 0x1ca00000ff047424 */ /* 0x000fe200078e00ff */
[----:B------:R-:W0:Y:S02]  /*2c080*/  @!P0 DMUL R28, R10, 8.98846567431157953865e+307 ;  /* 0x7fe000000a1c8828 */ /* 0x000e240000000000 */
[----:B0-----:R-:W0:Y:S01]  /*2c090*/  MUFU.RCP64H R41, R29 ;  /* 0x0000001d00297308 */ /* 0x001e220000001800 */
        /* <DEDUP_REMOVED lines=9> */
[----:B------:R-:W-:-:S05]  /*2c130*/  NOP ;  /* 0x0000000000007918 */ /* 0x000fca0000000000 */
[----:B------:R-:W1:Y:S02]  /*2c140*/  @!P2 DFMA R38, R38, 2, -R34 ;  /* 0x400000002626a82b */ /* 0x000e640000000822 */
[----:B-1----:R-:W-:-:S05]  /*2c150*/  @!P2 LOP3.LUT R5, R39, 0x7ff00000, RZ, 0xc0, !PT ;  /* 0x7ff000002705a812 */ /* 0x002fca00078ec0ff */
[----:B------:R-:W-:-:S05]  /*2c160*/  VIADD R7, R5, 0xffffffff ;  /* 0xffffffff05077836 */ /* 0x000fca0000000000 */
[----:B------:R-:W-:Y:S02]  /*2c170*/  ISETP.GT.U32.AND P0, PT, R7, 0x7feffffe, PT ;  /* 0x7feffffe0700780c */ /* 0x000fe40003f04070 */
[----:B------:R-:W-:-:S04]  /*2c180*/  IADD3 R7, PT, PT, R6, -0x1, RZ ;  /* 0xffffffff06077810 */ /* 0x000fc80007ffe0ff */
        /* <DEDUP_REMOVED lines=74> */
.L_x_7021:
        /* <DEDUP_REMOVED lines=17> */
.L_x_7024:
[----:B------:R-:W-:Y:S01]  /*2c740*/  LOP3.LUT R3, R11, 0x80000, RZ, 0xfc, !PT ;  /* 0x000800000b037812 */ /* 0x000fe200078efcff */
[----:B------:R-:W-:-:S03]  /*2c750*/  IMAD.MOV.U32 R40, RZ, RZ, R10 ;  /* 0x000000ffff287224 */ /* 0x000fc600078e000a */
[----:B------:R-:W-:Y:S01]  /*2c760*/  MOV R41, R3 ;  /* 0x0000000300297202 */ /* 0x000fe20000000f00 */
[----:B------:R-:W-:Y:S06]  /*2c770*/  BRA `(.L_x_7022) ;  /* 0x00000000000c7947 */ /* 0x000fec0003800000 */
.L_x_7023:
[----:B------:R-:W-:Y:S01]  /*2c780*/  LOP3.LUT R3, R37, 0x80000, RZ, 0xfc, !PT ;  /* 0x0008000025037812 */ /* 0x000fe200078efcff */
[----:B------:R-:W-:-:S04]  /*2c790*/  IMAD.MOV.U32 R40, RZ, RZ, R36 ;  /* 0x000000ffff287224 */ /* 0x000fc800078e0024 */
[----:B------:R-:W-:-:S07]  /*2c7a0*/  IMAD.MOV.U32 R41, RZ, RZ, R3 ;  /* 0x000000ffff297224 */ /* 0x000fce00078e0003 */
.L_x_7022:
[----:B------:R-:W-:Y:S05]  /*2c7b0*/  BSYNC.RECONVERGENT B0 ;  /* 0x0000000000007941 */ /* 0x000fea0003800200 */
.L_x_7020:
[----:B------:R-:W-:Y:S01]  /*2c7c0*/  IMAD.MOV.U32 R6, RZ, RZ, R2 ;  /* 0x000000ffff067224 */ /* 0x000fe200078e0002 */
[----:B------:R-:W-:Y:S01]  /*2c7d0*/  MOV R3, R41 ;  /* 0x0000002900037202 */ /* 0x000fe20000000f00 */
[----:B------:R-:W-:Y:S02]  /*2c7e0*/  IMAD.MOV.U32 R7, RZ, RZ, 0x0 ;  /* 0x00000000ff077424 */ /* 0x000fe400078e00ff */
[----:B------:R-:W-:Y:S02]  /*2c7f0*/  IMAD.MOV.U32 R4, RZ, RZ, R40 ;  /* 0x000000ffff047224 */ /* 0x000fe400078e0028 */
[----:B------:R-:W-:Y:S05]  /*2c800*/  RET.REL.NODEC R6 `(_ZN2at6native29vectorized_elementwise_kernelILi2EZZZNS0_61_GLOBAL__N__b29612f4_23_ActivationMishKernel_cu_9e10b42f_310011mish_kernelERNS_18TensorIteratorBaseEENKUlvE_clEvENKUlvE_clEvEUldE_St5arrayIPcLm2EEEEviT0_T1_) ;  /* 0xfffffd3406fc7950 */ /* 0x000fea0003c3ffff */
.L_x_7025:
        /* <DEDUP_REMOVED lines=15> */
.L_x_7236:


//--------------------- .text._ZN2at6native29vectorized_elementwise_kernelILi4EZZZNS0_61_GLOBAL__N__b29612f4_23_ActivationMishKernel_cu_9e10b42f_310011mish_kernelERNS_18TensorIteratorBaseEENKUlvE_clEvENKUlvE_clEvEUldE_St5arrayIPcLm2EEEEviT0_T1_ --------------------------
	.section	.text._ZN2at6native29vectorized_elementwise_kernelILi4EZZZNS0_61_GLOBAL__N__b29612f4_23_ActivationMishKernel_cu_9e10b42f_310011mish_kernelERNS_18TensorIteratorBaseEENKUlvE_clEvENKUlvE_clEvEUldE_St5arrayIPcLm2EEEEviT0_T1_,"ax",@progbits
	.align	128
        .global         _ZN2at6native29vectorized_elementwise_kernelILi4EZZZNS0_61_GLOBAL__N__b29612f4_23_ActivationMishKernel_cu_9e10b42f_310011mish_kernelERNS_18TensorIteratorBaseEENKUlvE_clEvENKUlvE_clEvEUldE_St5arrayIPcLm2EEEEviT0_T1_
        .type           _ZN2at6native29vectorized_elementwise_kernelILi4EZZZNS0_61_GLOBAL__N__b29612f4_23_ActivationMishKernel_cu_9e10b42f_310011mish_kernelERNS_18TensorIteratorBaseEENKUlvE_clEvENKUlvE_clEvEUldE_St5arrayIPcLm2EEEEviT0_T1_,@function
        .size           _ZN2at6native29vectorized_elementwise_kernelILi4EZZZNS0_61_GLOBAL__N__b29612f4_23_ActivationMishKernel_cu_9e10b42f_310011mish_kernelERNS_18TensorIteratorBaseEENKUlvE_clEvENKUlvE_clEvEUldE_St5arrayIPcLm2EEEEviT0_T1_,(.L_x_7237 - _ZN2at6native29vectorized_elementwise_kernelILi4EZZZNS0_61_GLOBAL__N__b29612f4_23_ActivationMishKernel_cu_9e10b42f_310011mish_kernelERNS_18TensorIteratorBaseEENKUlvE_clEvENKUlvE_clEvEUldE_St5arrayIPcLm2EEEEviT0_T1_)
        .other          _ZN2at6native29vectorized_elementwise_kernelILi4EZZZNS0_61_GLOBAL__N__b29612f4_23_ActivationMishKernel_cu_9e10b42f_310011mish_kernelERNS_18TensorIteratorBaseEENKUlvE_clEvENKUlvE_clEvEUldE_St5arrayIPcLm2EEEEviT0_T1_,@"STO_CUDA_ENTRY STV_DEFAULT"
_ZN2at6native29vectorized_elementwise_kernelILi4EZZZNS0_61_GLOBAL__N__b29612f4_23_ActivationMishKernel_cu_9e10b42f_310011mish_kernelERNS_18TensorIteratorBaseEENKUlvE_clEvENKUlvE_clEvEUldE_St5arrayIPcLm2EEEEviT0_T1_:
.text._ZN2at6native29vectorized_elementwise_kernelILi4EZZZNS0_61_GLOBAL__N__b29612f4_23_ActivationMishKernel_cu_9e10b42f_310011mish_kernelERNS_18TensorIteratorBaseEENKUlvE_clEvENKUlvE_clEvEUldE_St5arrayIPcLm2EEEEviT0_T1_:
        /* <DEDUP_REMOVED lines=187> */
.L_x_7030:
[----:B------:R-:W-:Y:S05]  /*0bb0*/  BSYNC.RECONVERGENT B0 ;  /* 0x0000000000007941 */ /* 0x000fea0003800200 */
.L_x_7029:
        /* <DEDUP_REMOVED lines=55> */
[----:B------:R-:W-:Y:S05]  /*0f30*/  CALL.REL.NOINC `($__internal_17_$__cuda_sm20_div_rn_f64_full) ;  /* 0x000002ac00fc7944 */ /* 0x000fea0003c00000 */
[----:B------:R-:W-:-:S07]  /*0f40*/  IMAD.MOV.U32 R5, RZ, RZ, R3 ;  /* 0x000000ffff057224 */ /* 0x000fce00078e0003 */
.L_x_7034:
[----:B------:R-:W-:Y:S05]  /*0f50*/  BSYNC.RECONVERGENT B3 ;  /* 0x0000000000037941 */ /* 0x000fea0003800200 */
.L_x_7033:
        /* <DEDUP_REMOVED lines=78> */
.L_x_7032:
        /* <DEDUP_REMOVED lines=185> */
.L_x_7036:
[----:B------:R-:W-:Y:S01]  /*1fd0*/  IMAD.MOV.U32 R2, RZ, RZ, 0x0 ;  /* 0x00000000ff027424 */ /* 0x000fe200078e00ff */
[----:B------:R-:W-:Y:S01]  /*1fe0*/  LOP3.LUT P0, RZ, R5, 0x7fffffff, RZ, 0xc0, !PT ;  /* 0x7fffffff05ff7812 */ /* 0x000fe2000780c0ff */
[----:B------:R-:W-:-:S06]  /*1ff0*/  IMAD.MOV.U32 R3, RZ, RZ, 0x7ff00000 ;  /* 0x7ff00000ff037424 */ /* 0x000fcc00078e00ff */
[----:B------:R-:W0:Y:S02]  /*2000*/  DFMA R4, R4, R2, +INF ;  /* 0x7ff000000404742b */ /* 0x000e240000000002 */
[----:B0-----:R-:W-:Y:S02]  /*2010*/  FSEL R8, R4, RZ, P0 ;  /* 0x000000ff04087208 */ /* 0x001fe40000000000 */
[----:B------:R-:W-:-:S07]  /*2020*/  FSEL R9, R5, -QNAN , P0 ;  /* 0xfff0000005097808 */ /* 0x000fce0000000000 */
.L_x_7035:
[----:B------:R-:W-:Y:S05]  /*2030*/  BSYNC.RECONVERGENT B2 ;  /* 0x0000000000027941 */ /* 0x000fea0003800200 */
.L_x_7031:
        /* <DEDUP_REMOVED lines=159> */
.L_x_7038:
        /* <DEDUP_REMOVED lines=83> */
.L_x_7039:
[----:B------:R-:W-:Y:S05]  /*2f60*/  BSYNC.RECONVERGENT B0 ;  /* 0x0000000000007941 */ /* 0x000fea0003800200 */
.L_x_7037:
[----:B-1----:R1:W2:Y:S02]  /*2f70*/  DMUL R22, R8, R22 ;  /* 0x0000001608167228 */ /* 0x0022a40000000000 */
.L_x_7028:
[----:B------:R-:W-:Y:S05]  /*2f80*/  BSYNC.RECONVERGENT B1 ;  /* 0x0000000000017941 */ /* 0x000fea0003800200 */
.L_x_7027:
        /* <DEDUP_REMOVED lines=123> */
.L_x_7043:
[----:B------:R-:W-:Y:S05]  /*3740*/  BSYNC.RECONVERGENT B0 ;  /* 0x0000000000007941 */ /* 0x000fea0003800200 */
.L_x_7042:
        /* <DEDUP_REMOVED lines=197> */
.L_x_7045:
        /* <DEDUP_REMOVED lines=50> */
[----:B--2---:R-:W-:Y:S05]  /*46c0*/  CALL.REL.NOINC `($__internal_17_$__cuda_sm20_div_rn_f64_full) ;  /* 0x0000027800187944 */ /* 0x004fea0003c00000 */
[----:B------:R-:W-:-:S07]  /*46d0*/  IMAD.MOV.U32 R5, RZ, RZ, R3 ;  /* 0x000000ffff057224 */ /* 0x000fce00078e0003 */
.L_x_7048:
[----:B------:R-:W-:Y:S05]  /*46e0*/  BSYNC.RECONVERGENT B3 ;  /* 0x0000000000037941 */ /* 0x000fea0003800200 */
.L_x_7047:
        /* <DEDUP_REMOVED lines=77> */
.L_x_7046:
[----:B------:R-:W-:Y:S05]  /*4bc0*/  BSYNC.RECONVERGENT B2 ;  /* 0x0000000000027941 */ /* 0x000fea0003800200 */
.L_x_7044:
        /* <DEDUP_REMOVED lines=159> */
.L_x_7050:
        /* <DEDUP_REMOVED lines=83> */
.L_x_7051:
[----:B------:R-:W-:Y:S05]  /*5af0*/  BSYNC.RECONVERGENT B0 ;  /* 0x0000000000007941 */ /* 0x000fea0003800200 */
.L_x_7049:
[----:B-1----:R3:W4:Y:S02]  /*5b00*/  DMUL R8, R8, R12 ;  /* 0x0000000c08087228 */ /* 0x0027240000000000 */
.L_x_7041:
[----:B------:R-:W-:Y:S05]  /*5b10*/  BSYNC.RECONVERGENT B1 ;  /* 0x0000000000017941 */ /* 0x000fea0003800200 */
.L_x_7040:
        /* <DEDUP_REMOVED lines=123> */
.L_x_7055:
[----:B------:R-:W-:Y:S05]  /*62d0*/  BSYNC.RECONVERGENT B0 ;  /* 0x0000000000007941 */ /* 0x000fea0003800200 */
.L_x_7054:
        /* <DEDUP_REMOVED lines=196> */
.L_x_7057:
        /* <DEDUP_REMOVED lines=50> */
[----:B--2-4-:R-:W-:Y:S05]  /*7240*/  CALL.REL.NOINC `($__internal_17_$__cuda_sm20_div_rn_f64_full) ;  /* 0x0000024c00387944 */ /* 0x014fea0003c00000 */
[----:B------:R-:W-:-:S07]  /*7250*/  IMAD.MOV.U32 R5, RZ, RZ, R3 ;  /* 0x000000ffff057224 */ /* 0x000fce00078e0003 */
.L_x_7060:
[----:B------:R-:W-:Y:S05]  /*7260*/  BSYNC.RECONVERGENT B3 ;  /* 0x0000000000037941 */ /* 0x000fea0003800200 */
.L_x_7059:
        /* <DEDUP_REMOVED lines=77> */
.L_x_7058:
[----:B------:R-:W-:Y:S05]  /*7740*/  BSYNC.RECONVERGENT B2 ;  /* 0x0000000000027941 */ /* 0x000fea0003800200 */
.L_x_7056:
        /* <DEDUP_REMOVED lines=160> */
.L_x_7062:
        /* <DEDUP_REMOVED lines=83> */
.L_x_7063:
[----:B------:R-:W-:Y:S05]  /*8680*/  BSYNC.RECONVERGENT B0 ;  /* 0x0000000000007941 */ /* 0x000fea0003800200 */
.L_x_7061:
[----:B-1----:R1:W3:Y:S02]  /*8690*/  DMUL R12, R12, R14 ;  /* 0x0000000e0c0c7228 */ /* 0x0022e40000000000 */
.L_x_7053:
[----:B------:R-:W-:Y:S05]  /*86a0*/  BSYNC.RECONVERGENT B1 ;  /* 0x0000000000017941 */ /* 0x000fea0003800200 */
.L_x_7052:
        /* <DEDUP_REMOVED lines=123> */
.L_x_7067:
[----:B------:R-:W-:Y:S05]  /*8e60*/  BSYNC.RECONVERGENT B0 ;  /* 0x0000000000007941 */ /* 0x000fea0003800200 */
.L_x_7066:
        /* <DEDUP_REMOVED lines=196> */
.L_x_7069:
        /* <DEDUP_REMOVED lines=50> */
[----:B--234-:R-:W-:Y:S05]  /*9dd0*/  CALL.REL.NOINC `($__internal_17_$__cuda_sm20_div_rn_f64_full) ;  /* 0x0000022000547944 */ /* 0x01cfea0003c00000 */
[----:B------:R-:W-:-:S07]  /*9de0*/  IMAD.MOV.U32 R5, RZ, RZ, R3 ;  /* 0x000000ffff057224 */ /* 0x000fce00078e0003 */
.L_x_7072:
[----:B------:R-:W-:Y:S05]  /*9df0*/  BSYNC.RECONVERGENT B3 ;  /* 0x0000000000037941 */ /* 0x000fea0003800200 */
.L_x_7071:
        /* <DEDUP_REMOVED lines=77> */
.L_x_7070:
[----:B------:R-:W-:Y:S05]  /*a2d0*/  BSYNC.RECONVERGENT B2 ;  /* 0x0000000000027941 */ /* 0x000fea0003800200 */
.L_x_7068:
        /* <DEDUP_REMOVED lines=160> */
.L_x_7074:
        /* <DEDUP_REMOVED lines=83> */
.L_x_7075:
[----:B------:R-:W-:Y:S05]  /*b210*/  BSYNC.RECONVERGENT B0 ;  /* 0x0000000000007941 */ /* 0x000fea0003800200 */
.L_x_7073:
[----:B-1----:R1:W0:Y:S02]  /*b220*/  DMUL R14, R14, R16 ;  /* 0x000000100e0e7228 */ /* 0x0022240000000000 */
.L_x_7065:
[----:B------:R-:W-:Y:S05]  /*b230*/  BSYNC.RECONVERGENT B1 ;  /* 0x0000000000017941 */ /* 0x000fea0003800200 */
.L_x_7064:
        /* <DEDUP_REMOVED lines=123> */
.L_x_7079:
[----:B------:R-:W-:Y:S05]  /*b9f0*/  BSYNC.RECONVERGENT B0 ;  /* 0x0000000000007941 */ /* 0x000fea0003800200 */
.L_x_7078:
        /* <DEDUP_REMOVED lines=196> */
.L_x_7081:
        /* <DEDUP_REMOVED lines=50> */
[----:B--234-:R-:W-:Y:S05]  /*c960*/  CALL.REL.NOINC `($__internal_17_$__cuda_sm20_div_rn_f64_full) ;  /* 0x000001f400707944 */ /* 0x01cfea0003c00000 */
[----:B------:R-:W-:-:S07]  /*c970*/  IMAD.MOV.U32 R5, RZ, RZ, R3 ;  /* 0x000000ffff057224 */ /* 0x000fce00078e0003 */
.L_x_7084:
[----:B------:R-:W-:Y:S05]  /*c980*/  BSYNC.RECONVERGENT B3 ;  /* 0x0000000000037941 */ /* 0x000fea0003800200 */
.L_x_7083:
        /* <DEDUP_REMOVED lines=77> */
.L_x_7082:
[----:B------:R-:W-:Y:S05]  /*ce60*/  BSYNC.RECONVERGENT B2 ;  /* 0x0000000000027941 */ /* 0x000fea0003800200 */
.L_x_7080:
        /* <DEDUP_REMOVED lines=159> */
.L_x_7086:
        /* <DEDUP_REMOVED lines=83> */
.L_x_7087:
[----:B------:R-:W-:Y:S05]  /*dd90*/  BSYNC.RECONVERGENT B0 ;  /* 0x0000000000007941 */ /* 0x000fea0003800200 */
.L_x_7085:
[----:B-1----:R1:W0:Y:S02]  /*dda0*/  DMUL R16, R16, R18 ;  /* 0x0000001210107228 */ /* 0x0022240000000000 */
.L_x_7077:
[----:B------:R-:W-:Y:S05]  /*ddb0*/  BSYNC.RECONVERGENT B1 ;  /* 0x0000000000017941 */ /* 0x000fea0003800200 */
.L_x_7076:
        /* <DEDUP_REMOVED lines=123> */
.L_x_7091:
[----:B------:R-:W-:Y:S05]  /*e570*/  BSYNC.RECONVERGENT B0 ;  /* 0x0000000000007941 */ /* 0x000fea0003800200 */
.L_x_7090:
        /* <DEDUP_REMOVED lines=197> */
.L_x_7093:
        /* <DEDUP_REMOVED lines=50> */
[----:B--234-:R-:W-:Y:S05]  /*f4f0*/  CALL.REL.NOINC `($__internal_17_$__cuda_sm20_div_rn_f64_full) ;  /* 0x000001c8008c7944 */ /* 0x01cfea0003c00000 */
[----:B------:R-:W-:-:S07]  /*f500*/  MOV R5, R3 ;  /* 0x0000000300057202 */ /* 0x000fce0000000f00 */
.L_x_7096:
[----:B------:R-:W-:Y:S05]  /*f510*/  BSYNC.RECONVERGENT B3 ;  /* 0x0000000000037941 */ /* 0x000fea0003800200 */
.L_x_7095:
        /* <DEDUP_REMOVED lines=77> */
.L_x_7094:
[----:B------:R-:W-:Y:S05]  /*f9f0*/  BSYNC.RECONVERGENT B2 ;  /* 0x0000000000027941 */ /* 0x000fea0003800200 */
.L_x_7092:
        /* <DEDUP_REMOVED lines=159> */
.L_x_7098:
        /* <DEDUP_REMOVED lines=83> */
.L_x_7099:
[----:B------:R-:W-:Y:S05]  /*10920*/  BSYNC.RECONVERGENT B0 ;  /* 0x0000000000007941 */ /* 0x000fea0003800200 */
.L_x_7097:
[----:B-1----:R1:W0:Y:S02]  /*10930*/  DMUL R18, R18, R20 ;  /* 0x0000001412127228 */ /* 0x0022240000000000 */
.L_x_7089:
[----:B------:R-:W-:Y:S05]  /*10940*/  BSYNC.RECONVERGENT B1 ;  /* 0x0000000000017941 */ /* 0x000fea0003800200 */
.L_x_7088:
        /* <DEDUP_REMOVED lines=123> */
.L_x_7103:
[----:B------:R-:W-:Y:S05]  /*11100*/  BSYNC.RECONVERGENT B0 ;  /* 0x0000000000007941 */ /* 0x000fea0003800200 */
.L_x_7102:
        /* <DEDUP_REMOVED lines=197> */
.L_x_7105:
        /* <DEDUP_REMOVED lines=52> */
.L_x_7108:
[----:B------:R-:W-:Y:S05]  /*120a0*/  BSYNC.RECONVERGENT B3 ;  /* 0x0000000000037941 */ /* 0x000fea0003800200 */
.L_x_7107:
        /* <DEDUP_REMOVED lines=77> */
.L_x_7106:
[----:B------:R-:W-:Y:S05]  /*12580*/  BSYNC.RECONVERGENT B2 ;  /* 0x0000000000027941 */ /* 0x000fea0003800200 */
.L_x_7104:
        /* <DEDUP_REMOVED lines=160> */
.L_x_7110:
        /* <DEDUP_REMOVED lines=83> */
.L_x_7111:
[----:B------:R-:W-:Y:S05]  /*134c0*/  BSYNC.RECONVERGENT B0 ;  /* 0x0000000000007941 */ /* 0x000fea0003800200 */
.L_x_7109:
[----:B-1----:R1:W0:Y:S02]  /*134d0*/  DMUL R20, R20, R30 ;  /* 0x0000001e14147228 */ /* 0x0022240000000000 */
.L_x_7101:
[----:B------:R-:W-:Y:S05]  /*134e0*/  BSYNC.RECONVERGENT B1 ;  /* 0x0000000000017941 */ /* 0x000fea0003800200 */
.L_x_7100:
        /* <DEDUP_REMOVED lines=123> */
.L_x_7115:
[----:B------:R-:W-:Y:S05]  /*13ca0*/  BSYNC.RECONVERGENT B0 ;  /* 0x0000000000007941 */ /* 0x000fea0003800200 */
.L_x_7114:
        /* <DEDUP_REMOVED lines=198> */
.L_x_7117:
        /* <DEDUP_REMOVED lines=52> */
.L_x_7120:
[----:B------:R-:W-:Y:S05]  /*14c50*/  BSYNC.RECONVERGENT B3 ;  /* 0x0000000000037941 */ /* 0x000fea0003800200 */
.L_x_7119:
        /* <DEDUP_REMOVED lines=77> */
.L_x_7118:
[----:B------:R-:W-:Y:S05]  /*15130*/  BSYNC.RECONVERGENT B2 ;  /* 0x0000000000027941 */ /* 0x000fea0003800200 */
.L_x_7116:
        /* <DEDUP_REMOVED lines=160> */
.L_x_7122:
        /* <DEDUP_REMOVED lines=83> */
.L_x_7123:
[----:B------:R-:W-:Y:S05]  /*16070*/  BSYNC.RECONVERGENT B0 ;  /* 0x0000000000007941 */ /* 0x000fea0003800200 */
.L_x_7121:
[----:B0-----:R0:W0:Y:S02]  /*16080*/  DMUL R32, R6, R32 ;  /* 0x0000002006207228 */ /* 0x0010240000000000 */
.L_x_7113:
[----:B------:R-:W-:Y:S05]  /*16090*/  BSYNC.RECONVERGENT B1 ;  /* 0x0000000000017941 */ /* 0x000fea0003800200 */
.L_x_7112:
        /* <DEDUP_REMOVED lines=16> */
.L_x_7126:
[----:B------:R-:W-:-:S13]  /*161a0*/  ISETP.GE.U32.AND P0, PT, R25, R24, PT ;  /* 0x000000181900720c */ /* 0x000fda0003f06070 */
[----:B------:R-:W-:Y:S05]  /*161b0*/  @P0 BRA `(.L_x_7128) ;  /* 0x0000000000300947 */ /* 0x000fea0003800000 */
[----:B0-----:R-:W0:Y:S01]  /*161c0*/  LDC.64 R2, c[0x0][0x388] ;  /* 0x0000e200ff027b82 */ /* 0x001e220000000a00 */
[----:B-1----:R-:W-:Y:S01]  /*161d0*/  IADD3 R5, PT, PT, R0, R25, RZ ;  /* 0x0000001900057210 */ /* 0x002fe20007ffe0ff */
[----:B------:R-:W-:-:S04]  /*161e0*/  VIADD R25, R25, 0x80 ;  /* 0x0000008019197836 */ /* 0x000fc80000000000 */
[----:B0-----:R-:W-:-:S05]  /*161f0*/  IMAD.WIDE.U32 R2, R5, 0x8, R2 ;  /* 0x0000000805027825 */ /* 0x001fca00078e0002 */
[----:B---3-5:R1:W-:Y:S02]  /*16200*/  STG.E.64 desc[UR4][R2.64], R12 ;  /* 0x0000000c02007986 */ /* 0x0283e4000c101b04 */
.L_x_7127:
[----:B------:R-:W-:-:S13]  /*16210*/  ISETP.GE.U32.AND P0, PT, R25, R24, PT ;  /* 0x000000181900720c */ /* 0x000fda0003f06070 */
[----:B------:R-:W-:Y:S05]  /*16220*/  @P0 BRA `(.L_x_7129) ;  /* 0x0000000000300947 */ /* 0x000fea0003800000 */
[----:B01----:R-:W0:Y:S01]  /*16230*/  LDC.64 R2, c[0x0][0x388] ;  /* 0x0000e200ff027b82 */ /* 0x003e220000000a00 */
[----:B------:R-:W-:Y:S02]  /*16240*/  IMAD.IADD R5, R0, 0x1, R25 ;  /* 0x0000000100057824 */ /* 0x000fe400078e0219 */
[----:B------:R-:W-:Y:S02]  /*16250*/  VIADD R25, R25, 0x80 ;  /* 0x0000008019197836 */ /* 0x000fe40000000000 */
[----:B0-----:R-:W-:-:S05]  /*16260*/  IMAD.WIDE.U32 R2, R5, 0x8, R2 ;  /* 0x0000000805027825 */ /* 0x001fca00078e0002 */
[----:B------:R0:W-:Y:S02]  /*16270*/  STG.E.64 desc[UR4][R2.64], R14 ;  /* 0x0000000e02007986 */ /* 0x0001e4000c101b04 */
.L_x_7128:
[----:B------:R-:W-:-:S13]  /*16280*/  ISETP.GE.U32.AND P0, PT, R25, R24, PT ;  /* 0x000000181900720c */ /* 0x000fda0003f06070 */
[----:B------:R-:W-:Y:S05]  /*16290*/  @P0 BRA `(.L_x_7130) ;  /* 0x0000000000340947 */ /* 0x000fea0003800000 */
[----:B0-----:R-:W0:Y:S01]  /*162a0*/  LDC.64 R2, c[0x0][0x388] ;  /* 0x0000e200ff027b82 */ /* 0x001e220000000a00 */
[----:B-1----:R-:W-:Y:S01]  /*162b0*/  IADD3 R5, PT, PT, R0, R25, RZ ;  /* 0x0000001900057210 */ /* 0x002fe20007ffe0ff */
[----:B------:R-:W-:-:S04]  /*162c0*/  VIADD R25, R25, 0x80 ;  /* 0x0000008019197836 */ /* 0x000fc80000000000 */
[----:B0-----:R-:W-:-:S05]  /*162d0*/  IMAD.WIDE.U32 R2, R5, 0x8, R2 ;  /* 0x0000000805027825 */ /* 0x001fca00078e0002 */
[----:B-----5:R0:W-:Y:S02]  /*162e0*/  STG.E.64 desc[UR4][R2.64], R16 ;  /* 0x0000001002007986 */ /* 0x0201e4000c101b04 */
.L_x_7129:
        /* <DEDUP_REMOVED lines=8> */
.L_x_7130:
[----:B------:R-:W-:Y:S05]  /*16370*/  BSYNC.RELIABLE B1 ;  /* 0x0000000000017941 */ /* 0x000fea0003800100 */
.L_x_7125:
[----:B------:R-:W-:-:S13]  /*16380*/  ISETP.GE.U32.AND P0, PT, R25, R24, PT ;  /* 0x000000181900720c */ /* 0x000fda0003f06070 */
[----:B0-----:R-:W0:Y:S01]  /*16390*/  @!P0 LDC.64 R2, c[0x0][0x388] ;  /* 0x0000e200ff028b82 */ /* 0x001e220000000a00 */
[----:B-1----:R-:W-:Y:S01]  /*163a0*/  @!P0 IADD3 R5, PT, PT, R0, R25, RZ ;  /* 0x0000001900058210 */ /* 0x002fe20007ffe0ff */
[----:B------:R-:W-:-:S04]  /*163b0*/  @!P0 VIADD R25, R25, 0x80 ;  /* 0x0000008019198836 */ /* 0x000fc80000000000 */
[----:B0-----:R-:W-:-:S05]  /*163c0*/  @!P0 IMAD.WIDE.U32 R2, R5, 0x8, R2 ;  /* 0x0000000805028825 */ /* 0x001fca00078e0002 */
[----:B-----5:R0:W-:Y:S02]  /*163d0*/  @!P0 STG.E.64 desc[UR4][R2.64], R20 ;  /* 0x0000001402008986 */ /* 0x0201e4000c101b04 */
.L_x_7131:
[----:B------:R-:W-:Y:S05]  /*163e0*/  BSYNC.RECONVERGENT B0 ;  /* 0x0000000000007941 */ /* 0x000fea0003800200 */
.L_x_7124:
        /* <DEDUP_REMOVED lines=8> */
.L_x_7026:
[----:B------:R-:W0:Y:S01]  /*16470*/  S2R R8, SR_TID.X ;  /* 0x0000000000087919 */ /* 0x000e220000002100 */
[----:B------:R-:W1:Y:S02]  /*16480*/  LDC.64 R2, c[0x0][0x390] ;  /* 0x0000e400ff027b82 */ /* 0x000e640000000a00 */
[----:B-1----:R-:W-:-:S04]  /*16490*/  IMAD.WIDE.U32 R2, R0, 0x8, R2 ;  /* 0x0000000800027825 */ /* 0x002fc800078e0002 */
[----:B0-----:R-:W-:-:S05]  /*164a0*/  IMAD.WIDE.U32 R4, R8, 0x20, R2 ;  /* 0x0000002008047825 */ /* 0x001fca00078e0002 */
[----:B------:R-:W2:Y:S04]  /*164b0*/  LDG.E.ENL2.256 R24, R20, desc[UR4][R4.64] ;  /* 0xfe0000040414797e */ /* 0x000ea80008121918 */
[----:B------:R0:W5:Y:S01]  /*164c0*/  LDG.E.ENL2.256 R16, R12, desc[UR4][R4.64+0x1000] ;  /* 0xfe008004040c797e */ /* 0x0001620008121910 */
        /* <DEDUP_REMOVED lines=118> */
.L_x_7133:
[----:B------:R-:W-:Y:S05]  /*16c30*/  BSYNC.RECONVERGENT B0 ;  /* 0x0000000000007941 */ /* 0x000fea0003800200 */
.L_x_7132:
        /* <DEDUP_REMOVED lines=55> */
[----:B-----5:R-:W-:Y:S05]  /*16fb0*/  CALL.REL.NOINC `($__internal_17_$__cuda_sm20_div_rn_f64_full) ;  /* 0x0000014c00dc7944 */ /* 0x020fea0003c00000 */
[----:B------:R-:W-:-:S07]  /*16fc0*/  IMAD.MOV.U32 R5, RZ, RZ, R3 ;  /* 0x000000ffff057224 */ /* 0x000fce00078e0003 */
.L_x_7137:
[----:B------:R-:W-:Y:S05]  /*16fd0*/  BSYNC.RECONVERGENT B2 ;  /* 0x0000000000027941 */ /* 0x000fea0003800200 */
.L_x_7136:
        /* <DEDUP_REMOVED lines=78> */
.L_x_7135:
        /* <DEDUP_REMOVED lines=186> */
.L_x_7139:
[----:B------:R-:W-:Y:S01]  /*18060*/  IMAD.MOV.U32 R4, RZ, RZ, 0x0 ;  /* 0x00000000ff047424 */ /* 0x000fe200078e00ff */
[----:B------:R-:W-:Y:S01]  /*18070*/  LOP3.LUT P0, RZ, R3, 0x7fffffff, RZ, 0xc0, !PT ;  /* 0x7fffffff03ff7812 */ /* 0x000fe2000780c0ff */
[----:B------:R-:W-:-:S06]  /*18080*/  IMAD.MOV.U32 R5, RZ, RZ, 0x7ff00000 ;  /* 0x7ff00000ff057424 */ /* 0x000fcc00078e00ff */
[----:B------:R-:W0:Y:S02]  /*18090*/  DFMA R2, R2, R4, +INF ;  /* 0x7ff000000202742b */ /* 0x000e240000000004 */
[----:B0-----:R-:W-:Y:S02]  /*180a0*/  FSEL R4, R2, RZ, P0 ;  /* 0x000000ff02047208 */ /* 0x001fe40000000000 */
[----:B------:R-:W-:-:S07]  /*180b0*/  FSEL R5, R3, -QNAN , P0 ;  /* 0xfff0000003057808 */ /* 0x000fce0000000000 */
.L_x_7138:
[----:B------:R-:W-:Y:S05]  /*180c0*/  BSYNC.RECONVERGENT B1 ;  /* 0x0000000000017941 */ /* 0x000fea0003800200 */
.L_x_7134:
        /* <DEDUP_REMOVED lines=160> */
.L_x_7141:
        /* <DEDUP_REMOVED lines=83> */
.L_x_7142:
[----:B------:R-:W-:Y:S05]  /*19000*/  BSYNC.RECONVERGENT B0 ;  /* 0x0000000000007941 */ /* 0x000fea0003800200 */
.L_x_7140:
        /* <DEDUP_REMOVED lines=118> */
.L_x_7144:
[----:B------:R-:W-:Y:S05]  /*19770*/  BSYNC.RECONVERGENT B0 ;  /* 0x0000000000007941 */ /* 0x000fea0003800200 */
.L_x_7143:
        /* <DEDUP_REMOVED lines=198> */
.L_x_7146:
        /* <DEDUP_REMOVED lines=50> */
[----:B-----5:R-:W-:Y:S05]  /*1a700*/  CALL.REL.NOINC `($__internal_17_$__cuda_sm20_div_rn_f64_full) ;  /* 0x0000011800087944 */ /* 0x020fea0003c00000 */
[----:B------:R-:W-:-:S07]  /*1a710*/  IMAD.MOV.U32 R5, RZ, RZ, R3 ;  /* 0x000000ffff057224 */ /* 0x000fce00078e0003 */
.L_x_7149:
[----:B------:R-:W-:Y:S05]  /*1a720*/  BSYNC.RECONVERGENT B2 ;  /* 0x0000000000027941 */ /* 0x000fea0003800200 */
.L_x_7148:
        /* <DEDUP_REMOVED lines=77> */
.L_x_7147:
[----:B------:R-:W-:Y:S05]  /*1ac00*/  BSYNC.RECONVERGENT B1 ;  /* 0x0000000000017941 */ /* 0x000fea0003800200 */
.L_x_7145:
        /* <DEDUP_REMOVED lines=159> */
.L_x_7151:
        /* <DEDUP_REMOVED lines=83> */
.L_x_7152:
[----:B------:R-:W-:Y:S05]  /*1bb30*/  BSYNC.RECONVERGENT B0 ;  /* 0x0000000000007941 */ /* 0x000fea0003800200 */
.L_x_7150:
        /* <DEDUP_REMOVED lines=118> */
.L_x_7154:
[----:B------:R-:W-:Y:S05]  /*1c2a0*/  BSYNC.RECONVERGENT B0 ;  /* 0x0000000000007941 */ /* 0x000fea0003800200 */
.L_x_7153:
        /* <DEDUP_REMOVED lines=198> */
.L_x_7156:
        /* <DEDUP_REMOVED lines=52> */
.L_x_7159:
[----:B------:R-:W-:Y:S05]  /*1d250*/  BSYNC.RECONVERGENT B2 ;  /* 0x0000000000027941 */ /* 0x000fea0003800200 */
.L_x_7158:
        /* <DEDUP_REMOVED lines=77> */
.L_x_7157:
[----:B------:R-:W-:Y:S05]  /*1d730*/  BSYNC.RECONVERGENT B1 ;  /* 0x0000000000017941 */ /* 0x000fea0003800200 */
.L_x_7155:
        /* <DEDUP_REMOVED lines=159> */
.L_x_7161:
        /* <DEDUP_REMOVED lines=83> */
.L_x_7162:
[----:B------:R-:W-:Y:S05]  /*1e660*/  BSYNC.RECONVERGENT B0 ;  /* 0x0000000000007941 */ /* 0x000fea0003800200 */
.L_x_7160:
        /* <DEDUP_REMOVED lines=118> */
.L_x_7164:
[----:B------:R-:W-:Y:S05]  /*1edd0*/  BSYNC.RECONVERGENT B0 ;  /* 0x0000000000007941 */ /* 0x000fea0003800200 */
.L_x_7163:
        /* <DEDUP_REMOVED lines=199> */
.L_x_7166:
        /* <DEDUP_REMOVED lines=51> */
[----:B------:R-:W-:-:S07]  /*1fd80*/  MOV R5, R3 ;  /* 0x0000000300057202 */ /* 0x000fce0000000f00 */
.L_x_7169:
[----:B------:R-:W-:Y:S05]  /*1fd90*/  BSYNC.RECONVERGENT B2 ;  /* 0x0000000000027941 */ /* 0x000fea0003800200 */
.L_x_7168:
        /* <DEDUP_REMOVED lines=77> */
.L_x_7167:
[----:B------:R-:W-:Y:S05]  /*20270*/  BSYNC.RECONVERGENT B1 ;  /* 0x0000000000017941 */ /* 0x000fea0003800200 */
.L_x_7165:
        /* <DEDUP_REMOVED lines=160> */
.L_x_7171:
        /* <DEDUP_REMOVED lines=83> */
.L_x_7172:
[----:B------:R-:W-:Y:S05]  /*211b0*/  BSYNC.RECONVERGENT B0 ;  /* 0x0000000000007941 */ /* 0x000fea0003800200 */
.L_x_7170:
[----:B------:R-:W-:Y:S01]  /*211c0*/  IMAD.MOV.U32 R2, RZ, RZ, 0x652b82fe ;  /* 0x652b82feff027424 */ /* 0x000fe200078e00ff */
[----:B------:R-:W-:Y:S01]  /*211d0*/  MOV R3, 0x3ff71547 ;  /* 0x3ff7154700037802 */ /* 0x000fe20000000f00 */
[----:B------:R-:W-:Y:S01]  /*211e0*/  UMOV UR6, 0xfefa39ef ;  /* 0xfefa39ef00067882 */ /* 0x000fe20000000000 */
[----:B------:R-:W-:Y:S01]  /*211f0*/  UMOV UR7, 0x3fe62e42 ;  /* 0x3fe62e4200077882 */ /* 0x000fe20000000000 */
[----:B------:R-:W-:Y:S01]  /*21200*/  UMOV UR8, 0x3b39803f ;  /* 0x3b39803f00087882 */ /* 0x000fe20000000000 */
[----:B------:R-:W-:Y:S01]  /*21210*/  UMOV UR9, 0x3c7abc9e ;  /* 0x3c7abc9e00097882 */ /* 0x000fe20000000000 */
[----:B-----5:R-:W-:Y:S01]  /*21220*/  FSETP.GEU.FTZ.AND P0, PT, |R13|, 4.1917929649353027344, PT ;  /* 0x4086232b0d00780b */ /* 0x020fe20003f1e200 */
        /* <DEDUP_REMOVED lines=111> */
.L_x_7174:
[----:B------:R-:W-:Y:S05]  /*21920*/  BSYNC.RECONVERGENT B0 ;  /* 0x0000000000007941 */ /* 0x000fea0003800200 */
.L_x_7173:
        /* <DEDUP_REMOVED lines=199> */
.L_x_7176:
        /* <DEDUP_REMOVED lines=50> */
[----:B------:R-:W-:Y:S05]  /*228c0*/  CALL.REL.NOINC `($__internal_17_$__cuda_sm20_div_rn_f64_full) ;  /* 0x0000009400987944 */ /* 0x000fea0003c00000 */
[----:B------:R-:W-:-:S07]  /*228d0*/  IMAD.MOV.U32 R5, RZ, RZ, R3 ;  /* 0x000000ffff057224 */ /* 0x000fce00078e0003 */
.L_x_7179:
[----:B------:R-:W-:Y:S05]  /*228e0*/  BSYNC.RECONVERGENT B2 ;  /* 0x0000000000027941 */ /* 0x000fea0003800200 */
.L_x_7178:
        /* <DEDUP_REMOVED lines=77> */
.L_x_7177:
[----:B------:R-:W-:Y:S05]  /*22dc0*/  BSYNC.RECONVERGENT B1 ;  /* 0x0000000000017941 */ /* 0x000fea0003800200 */
.L_x_7175:
        /* <DEDUP_REMOVED lines=160> */
.L_x_7181:
        /* <DEDUP_REMOVED lines=83> */
.L_x_7182:
[----:B------:R-:W-:Y:S05]  /*23d00*/  BSYNC.RECONVERGENT B0 ;  /* 0x0000000000007941 */ /* 0x000fea0003800200 */
.L_x_7180:
        /* <DEDUP_REMOVED lines=118> */
.L_x_7184:
[----:B------:R-:W-:Y:S05]  /*24470*/  BSYNC.RECONVERGENT B0 ;  /* 0x0000000000007941 */ /* 0x000fea0003800200 */
.L_x_7183:
        /* <DEDUP_REMOVED lines=198> */
.L_x_7186:
        /* <DEDUP_REMOVED lines=50> */
[----:B------:R-:W-:Y:S05]  /*25400*/  CALL.REL.NOINC `($__internal_17_$__cuda_sm20_div_rn_f64_full) ;  /* 0x0000006800c87944 */ /* 0x000fea0003c00000 */
[----:B------:R-:W-:-:S07]  /*25410*/  IMAD.MOV.U32 R5, RZ, RZ, R3 ;  /* 0x000000ffff057224 */ /* 0x000fce00078e0003 */
.L_x_7189:
[----:B------:R-:W-:Y:S05]  /*25420*/  BSYNC.RECONVERGENT B2 ;  /* 0x0000000000027941 */ /* 0x000fea0003800200 */
.L_x_7188:
        /* <DEDUP_REMOVED lines=77> */
.L_x_7187:
[----:B------:R-:W-:Y:S05]  /*25900*/  BSYNC.RECONVERGENT B1 ;  /* 0x0000000000017941 */ /* 0x000fea0003800200 */
.L_x_7185:
        /* <DEDUP_REMOVED lines=159> */
.L_x_7191:
        /* <DEDUP_REMOVED lines=83> */
.L_x_7192:
[----:B------:R-:W-:Y:S05]  /*26830*/  BSYNC.RECONVERGENT B0 ;  /* 0x0000000000007941 */ /* 0x000fea0003800200 */
.L_x_7190:
        /* <DEDUP_REMOVED lines=118> */
.L_x_7194:
[----:B------:R-:W-:Y:S05]  /*26fa0*/  BSYNC.RECONVERGENT B0 ;  /* 0x0000000000007941 */ /* 0x000fea0003800200 */
.L_x_7193:
        /* <DEDUP_REMOVED lines=198> */
.L_x_7196:
        /* <DEDUP_REMOVED lines=52> */
.L_x_7199:
[----:B------:R-:W-:Y:S05]  /*27f50*/  BSYNC.RECONVERGENT B2 ;  /* 0x0000000000027941 */ /* 0x000fea0003800200 */
.L_x_7198:
        /* <DEDUP_REMOVED lines=77> */
.L_x_7197:
[----:B------:R-:W-:Y:S05]  /*28430*/  BSYNC.RECONVERGENT B1 ;  /* 0x0000000000017941 */ /* 0x000fea0003800200 */
.L_x_7195:
        /* <DEDUP_REMOVED lines=159> */
.L_x_7201:
        /* <DEDUP_REMOVED lines=83> */
.L_x_7202:
[----:B------:R-:W-:Y:S05]  /*29360*/  BSYNC.RECONVERGENT B0 ;  /* 0x0000000000007941 */ /* 0x000fea0003800200 */
.L_x_7200:
        /* <DEDUP_REMOVED lines=118> */
.L_x_7204:
[----:B------:R-:W-:Y:S05]  /*29ad0*/  BSYNC.RECONVERGENT B0 ;  /* 0x0000000000007941 */ /* 0x000fea0003800200 */
.L_x_7203:
        /* <DEDUP_REMOVED lines=199> */
.L_x_7206:
        /* <DEDUP_REMOVED lines=51> */
[----:B------:R-:W-:-:S07]  /*2aa80*/  MOV R5, R3 ;  /* 0x0000000300057202 */ /* 0x000fce0000000f00 */
.L_x_7209:
[----:B------:R-:W-:Y:S05]  /*2aa90*/  BSYNC.RECONVERGENT B2 ;  /* 0x0000000000027941 */ /* 0x000fea0003800200 */
.L_x_7208:
        /* <DEDUP_REMOVED lines=77> */
.L_x_7207:
[----:B------:R-:W-:Y:S05]  /*2af70*/  BSYNC.RECONVERGENT B1 ;  /* 0x0000000000017941 */ /* 0x000fea0003800200 */
.L_x_7205:
        /* <DEDUP_REMOVED lines=160> */
.L_x_7211:
        /* <DEDUP_REMOVED lines=83> */
.L_x_7212:
[----:B------:R-:W-:Y:S05]  /*2beb0*/  BSYNC.RECONVERGENT B0 ;  /* 0x0000000000007941 */ /* 0x000fea0003800200 */
.L_x_7210:
[----:B------:R-:W3:Y:S01]  /*2bec0*/  LDC.64 R2, c[0x0][0x388] ;  /* 0x0000e200ff027b82 */ /* 0x000ee20000000a00 */
[----:B--2---:R-:W2:Y:S01]  /*2bed0*/  DMUL R18, R18, R4 ;  /* 0x0000000412127228 */ /* 0x004ea20000000000 */
[----:B---3--:R-:W-:-:S04]  /*2bee0*/  IMAD.WIDE.U32 R2, R0, 0x8, R2 ;  /* 0x0000000800027825 */ /* 0x008fc800078e0002 */
[----:B------:R-:W-:-:S05]  /*2bef0*/  IMAD.WIDE.U32 R2, R8, 0x20, R2 ;  /* 0x0000002008027825 */ /* 0x000fca00078e0002 */
[----:B------:R-:W-:Y:S04]  /*2bf00*/  STG.E.ENL2.256 desc[UR4][R2.64], R20, R24 ;  /* 0xf80000140218797f */ /* 0x000fe8000f121804 */
[----:B--2---:R-:W-:Y:S01]  /*2bf10*/  STG.E.ENL2.256 desc[UR4][R2.64+0x1000], R12, R16 ;  /* 0xf800800c0210797f */ /* 0x004fe2000f121804 */
[----:B------:R-:W-:Y:S05]  /*2bf20*/  EXIT ;  /* 0x000000000000794d */ /* 0x000fea0003800000 */
        .weak           $__internal_17_$__cuda_sm20_div_rn_f64_full
        .type           $__internal_17_$__cuda_sm20_div_rn_f64_full,@function
        .size           $__internal_17_$__cuda_sm20_div_rn_f64_full,(.L_x_7237 - $__internal_17_$__cuda_sm20_div_rn_f64_full)
$__internal_17_$__cuda_sm20_div_rn_f64_full:
        /* <DEDUP_REMOVED lines=108> */
.L_x_7214:
        /* <DEDUP_REMOVED lines=17> */
.L_x_7217:
[----:B------:R-:W-:Y:S01]  /*2c700*/  LOP3.LUT R3, R11, 0x80000, RZ, 0xfc, !PT ;  /* 0x000800000b037812 */ /* 0x000fe200078efcff */
[----:B------:R-:W-:-:S03]  /*2c710*/  IMAD.MOV.U32 R40, RZ, RZ, R10 ;  /* 0x000000ffff287224 */ /* 0x000fc600078e000a */
[----:B------:R-:W-:Y:S01]  /*2c720*/  MOV R41, R3 ;  /* 0x0000000300297202 */ /* 0x000fe20000000f00 */
[----:B------:R-:W-:Y:S06]  /*2c730*/  BRA `(.L_x_7215) ;  /* 0x00000000000c7947 */ /* 0x000fec0003800000 */
.L_x_7216:
[----:B------:R-:W-:Y:S01]  /*2c740*/  LOP3.LUT R3, R37, 0x80000, RZ, 0xfc, !PT ;  /* 0x0008000025037812 */ /* 0x000fe200078efcff */
[----:B------:R-:W-:-:S04]  /*2c750*/  IMAD.MOV.U32 R40, RZ, RZ, R36 ;  /* 0x000000ffff287224 */ /* 0x000fc800078e0024 */
[----:B------:R-:W-:-:S07]  /*2c760*/  IMAD.MOV.U32 R41, RZ, RZ, R3 ;  /* 0x000000ffff297224 */ /* 0x000fce00078e0003 */
.L_x_7215:
[----:B------:R-:W-:Y:S05]  /*2c770*/  BSYNC.RECONVERGENT B0 ;  /* 0x0000000000007941 */ /* 0x000fea0003800200 */
.L_x_7213:
[----:B------:R-:W-:Y:S01]  /*2c780*/  IMAD.MOV.U32 R6, RZ, RZ, R2 ;  /* 0x000000ffff067224 */ /* 0x000fe200078e0002 */
[----:B------:R-:W-:Y:S01]  /*2c790*/  MOV R3, R41 ;  /* 0x0000002900037202 */ /* 0x000fe20000000f00 */
[----:B------:R-:W-:Y:S02]  /*2c7a0*/  IMAD.MOV.U32 R7, RZ, RZ, 0x0 ;  /* 0x00000000ff077424 */ /* 0x000fe400078e00ff */
[----:B------:R-:W-:Y:S02]  /*2c7b0*/  IMAD.MOV.U32 R4, RZ, RZ, R40 ;  /* 0x000000ffff047224 */ /* 0x000fe400078e0028 */
[----:B------:R-:W-:Y:S05]  /*2c7c0*/  RET.REL.NODEC R6 `(_ZN2at6native29vectorized_elementwise_kernelILi4EZZZNS0_61_GLOBAL__N__b29612f4_23_ActivationMishKernel_cu_9e10b42f_310011mish_kernelERNS_18TensorIteratorBaseEENKUlvE_clEvENKUlvE_clEvEUldE_St5arrayIPcLm2EEEEviT0_T1_) ;  /* 0xfffffd38060c7950 */ /* 0x000fea0003c3ffff */
.L_x_7218:
        /* <DEDUP_REMOVED lines=11> */
.L_x_7237:


//--------------------- .text._ZN2at6native29vectorized_elementwise_kernelILi8EZZZNS0_61_GLOBAL__N__b29612f4_23_ActivationMishKernel_cu_9e10b42f_310011mish_kernelERNS_18TensorIteratorBaseEENKUlvE_clEvENKUlvE_clEvEUldE_St5arrayIPcLm2EEEEviT0_T1_ --------------------------
	.section	.text._ZN2at6native29vectorized_elementwise_kernelILi8EZZZNS0_61_GLOBAL__N__b29612f4_23_ActivationMishKernel_cu_9e10b42f_310011mish_kernelERNS_18TensorIteratorBaseEENKUlvE_clEvENKUlvE_clEvEUldE_St5arrayIPcLm2EEEEviT0_T1_,"ax",@progbits
	.align	128
        .global         _ZN2at6native29vectorized_elementwise_kernelILi8EZZZNS0_61_GLOBAL__N__b29612f4_23_ActivationMishKernel_cu_9e10b42f_310011mish_kernelERNS_18TensorIteratorBaseEENKUlvE_clEvENKUlvE_clEvEUldE_St5arrayIPcLm2EEEEviT0_T1_
        .type           _ZN2at6native29vectorized_elementwise_kernelILi8EZZZNS0_61_GLOBAL__N__b29612f4_23_ActivationMishKernel_cu_9e10b42f_310011mish_kernelERNS_18TensorIteratorBaseEENKUlvE_clEvENKUlvE_clEvEUldE_St5arrayIPcLm2EEEEviT0_T1_,@function
        .size           _ZN2at6native29vectorized_elementwise_kernelILi8EZZZNS0_61_GLOBAL__N__b29612f4_23_ActivationMishKernel_cu_9e10b42f_310011mish_kernelERNS_18TensorIteratorBaseEENKUlvE_clEvENKUlvE_clEvEUldE_St5arrayIPcLm2EEEEviT0_T1_,(.L_x_7293 - _ZN2at6native29vectorized_elementwise_kernelILi8EZZZNS0_61_GLOBAL__N__b29612f4_23_ActivationMishKernel_cu_9e10b42f_310011mish_kernelERNS_18TensorIteratorBaseEENKUlvE_clEvENKUlvE_clEvEUldE_St5arrayIPcLm2EEEEviT0_T1_)
        .other          _ZN2at6native29vectorized_elementwise_kernelILi8EZZZNS0_61_GLOBAL__N__b29612f4_23_ActivationMishKernel_cu_9e10b42f_310011mish_kernelERNS_18TensorIteratorBaseEENKUlvE_clEvENKUlvE_clEvEUldE_St5arrayIPcLm2EEEEviT0_T1_,@"STO_CUDA_ENTRY STV_DEFAULT"
_ZN2at6native29vectorized_elementwise_kernelILi8EZZZNS0_61_GLOBAL__N__b29612f4_23_ActivationMishKernel_cu_9e10b42f_310011mish_kernelERNS_18TensorIteratorBaseEENKUlvE_clEvENKUlvE_clEvEUldE_St5arrayIPcLm2EEEEviT0_T1_:
.text._ZN2at6native29vectorized_elementwise_kernelILi8EZZZNS0_61_GLOBAL__N__b29612f4_23_ActivationMishKernel_cu_9e10b42f_310011mish_kernelERNS_18TensorIteratorBaseEENKUlvE_clEvENKUlvE_clEvEUldE_St5arrayIPcLm2EEEEviT0_T1_:
[----:B------:R-:W-:Y:S01]  /*0000*/  LDC R1, c[0x0][0x37c] ;  /* 0x0000df00ff017b82 */ /* 0x000fe20000000800 */
[----:B------:R-:W-:Y:S05]  /*0010*/  EXIT ;  /* 0x000000000000794d */ /* 0x000fea0003800000 */
.L_x_7219:
        /* <DEDUP_REMOVED lines=14> */
.L_x_7293:


//--------------------- .nv.global.init           --------------------------
	.section	.nv.global.init,"aw",@progbits
.nv.global.init:
	.type		$str$6,@object
	.size		$str$6,(__unnamed_1 - $str$6)
$str$6:
        /*0000*/ 	.byte	0x66, 0x61, 0x6c, 0x73, 0x65, 0x00
	.type		__unnamed_1,@object
	.size		__unnamed_1,(__unnamed_5 - __unnamed_1)
__unnamed_1:
        /*0006*/ 	.byte	0x66, 0x65, 0x74, 0x63, 0x68, 0x5f, 0x61, 0x6e, 0x64, 0x5f, 0x63, 0x61, 0x73, 0x74, 0x00
	.type		__unnamed_5,@object
	.size		__unnamed_5,(__unnamed_3 - __unnamed_5)
__unnamed_5:
        /*0015*/ 	.byte	0x66, 0x65, 0x74, 0x63, 0x68, 0x5f, 0x61, 0x6e, 0x64, 0x5f, 0x63, 0x61, 0x73, 0x74, 0x00
	.type		__unnamed_3,@object
	.size		__unnamed_3,(__unnamed_7 - __unnamed_3)
__unnamed_3:
        /*0024*/ 	.byte	0x66, 0x65, 0x74, 0x63, 0x68, 0x5f, 0x61, 0x6e, 0x64, 0x5f, 0x63, 0x61, 0x73, 0x74, 0x00
	.type		__unnamed_7,@object
	.size		__unnamed_7,(__unnamed_2 - __unnamed_7)
__unnamed_7:
        /*0033*/ 	.byte	0x66, 0x65, 0x74, 0x63, 0x68, 0x5f, 0x61, 0x6e, 0x64, 0x5f, 0x63, 0x61, 0x73, 0x74, 0x00
	.type		__unnamed_2,@object
	.size		__unnamed_2,(__unnamed_6 - __unnamed_2)
__unnamed_2:
        /*0042*/ 	.byte	0x63, 0x61, 0x73, 0x74, 0x5f, 0x61, 0x6e, 0x64, 0x5f, 0x73, 0x74, 0x6f, 0x72, 0x65, 0x00
	.type		__unnamed_6,@object
	.size		__unnamed_6,(__unnamed_4 - __unnamed_6)
__unnamed_6:
        /*0051*/ 	.byte	0x63, 0x61, 0x73, 0x74, 0x5f, 0x61, 0x6e, 0x64, 0x5f, 0x73, 0x74, 0x6f, 0x72, 0x65, 0x00
	.type		__unnamed_4,@object
	.size		__unnamed_4,(__unnamed_8 - __unnamed_4)
__unnamed_4:
        /*0060*/ 	.byte	0x63, 0x61, 0x73, 0x74, 0x5f, 0x61, 0x6e, 0x64, 0x5f, 0x73, 0x74, 0x6f, 0x72, 0x65, 0x00
	.type		__unnamed_8,@object
	.size		__unnamed_8,($str$7 - __unnamed_8)
__unnamed_8:
        /*006f*/ 	.byte	0x63, 0x61, 0x73, 0x74, 0x5f, 0x61, 0x6e, 0x64, 0x5f, 0x73, 0x74, 0x6f, 0x72, 0x65, 0x00
	.type		$str$7,@object
	.size		$str$7,(.L_37 - $str$7)
$str$7:
        /*007e*/ 	.byte	0x2f, 0x72, 0x6f, 0x6f, 0x74, 0x2f, 0x2e, 0x70, 0x79, 0x65, 0x6e, 0x76, 0x2f, 0x76, 0x65, 0x72
        /*008e*/ 	.byte	0x73, 0x69, 0x6f, 0x6e, 0x73, 0x2f, 0x33, 0x2e, 0x31, 0x33, 0x2e, 0x31, 0x32, 0x2f, 0x6c, 0x69
        /*009e*/ 	.byte	0x62, 0x2f, 0x70, 0x79, 0x74, 0x68, 0x6f, 0x6e, 0x33, 0x2e, 0x31, 0x33, 0x2f, 0x73, 0x69, 0x74
        /*00ae*/ 	.byte	0x65, 0x2d, 0x70, 0x61, 0x63, 0x6b, 0x61, 0x67, 0x65, 0x73, 0x2f, 0x74, 0x6f, 0x72, 0x63, 0x68
        /*00be*/ 	.byte	0x2f, 0x69, 0x6e, 0x63, 0x6c, 0x75, 0x64, 0x65, 0x2f, 0x63, 0x31, 0x30, 0x2f, 0x63, 0x6f, 0x72
        /*00ce*/ 	.byte	0x65, 0x2f, 0x44, 0x79, 0x6e, 0x61, 0x6d, 0x69, 0x63, 0x43, 0x61, 0x73, 0x74, 0x2e, 0x68, 0x00
.L_37:


//--------------------- .nv.shared.reserved.0     --------------------------
	.section	.nv.shared.reserved.0,"aw",@nobits
	.weak		__nv_reservedSMEM_offset_0_alias
	.size		__nv_reservedSMEM_offset_0_alias, 0, 64
	.other		__nv_reservedSMEM_offset_0_alias,@"STO_CUDA_RESERVED_SHARED STV_DEFAULT"
__nv_reservedSMEM_offset_0_alias:
	.zero		0
	.zero		64


//--------------------- .nv.global                --------------------------
	.section	.nv.global,"aw",@nobits
.nv.global:
	.type		_ZN59_INTERNAL_b29612f4_23_ActivationMishKernel_cu_9e10b42f_31004cuda3std3__48in_placeE,@object
	.size		_ZN59_INTERNAL_b29612f4_23_ActivationMishKernel_cu_9e10b42f_31004cuda3std3__48in_placeE,(_ZN59_INTERNAL_b29612f4_23_ActivationMishKernel_cu_9e10b42f_31004cuda3std6ranges3__45__cpo8distanceE - _ZN59_INTERNAL_b29612f4_23_ActivationMishKernel_cu_9e10b42f_31004cuda3std3__48in_placeE)
_ZN59_INTERNAL_b29612f4_23_ActivationMishKernel_cu_9e10b42f_31004cuda3std3__48in_placeE:
	.zero		1
	.type		_ZN59_INTERNAL_b29612f4_23_ActivationMishKernel_cu_9e10b42f_31004cuda3std6ranges3__45__cpo8distanceE,@object
	.size		_ZN59_INTERNAL_b29612f4_23_ActivationMishKernel_cu_9e10b42f_31004cuda3std6ranges3__45__cpo8distanceE,(_ZN59_INTERNAL_b29612f4_23_ActivationMishKernel_cu_9e10b42f_31004cuda3std3__45__cpo3endE - _ZN59_INTERNAL_b29612f4_23_ActivationMishKernel_cu_9e10b42f_31004cuda3std6ranges3__45__cpo8distanceE)
_ZN59_INTERNAL_b29612f4_23_ActivationMishKernel_cu_9e10b42f_31004cuda3std6ranges3__45__cpo8distanceE:
	.zero		1
	.type		_ZN59_INTERNAL_b29612f4_23_ActivationMishKernel_cu_9e10b42f_31004cuda3std3__45__cpo3endE,@object
	.size		_ZN59_INTERNAL_b29612f4_23_ActivationMishKernel_cu_9e10b42f_31004cuda3std3__45__cpo3endE,(_ZN59_INTERNAL_b29612f4_23_ActivationMishKernel_cu_9e10b42f_31004cuda3std6ranges3__45__cpo7advanceE - _ZN59_INTERNAL_b29612f4_23_ActivationMishKernel_cu_9e10b42f_31004cuda3std3__45__cpo3endE)
_ZN59_INTERNAL_b29612f4_23_ActivationMishKernel_cu_9e10b42f_31004cuda3std3__45__cpo3endE:
	.zero		1
	.type		_ZN59_INTERNAL_b29612f4_23_ActivationMishKernel_cu_9e10b42f_31004cuda3std6ranges3__45__cpo7advanceE,@object
	.size		_ZN59_INTERNAL_b29612f4_23_ActivationMishKernel_cu_9e10b42f_31004cuda3std6ranges3__45__cpo7advanceE,(_ZN59_INTERNAL_b29612f4_23_ActivationMishKernel_cu_9e10b42f_31004cuda3std3__45__cpo4rendE - _ZN59_INTERNAL_b29612f4_23_ActivationMishKernel_cu_9e10b42f_31004cuda3std6ranges3__45__cpo7advanceE)
_ZN59_INTERNAL_b29612f4_23_ActivationMishKernel_cu_9e10b42f_31004cuda3std6ranges3__45__cpo7advanceE:
	.zero		1
	.type		_ZN59_INTERNAL_b29612f4_23_ActivationMishKernel_cu_9e10b42f_31004cuda3std3__45__cpo4rendE,@object
	.size		_ZN59_INTERNAL_b29612f4_23_ActivationMishKernel_cu_9e10b42f_31004cuda3std3__45__cpo4rendE,(_ZN59_INTERNAL_b29612f4_23_ActivationMishKernel_cu_9e10b42f_31004cuda3std6ranges3__45__cpo4dataE - _ZN59_INTERNAL_b29612f4_23_ActivationMishKernel_cu_9e10b42f_31004cuda3std3__45__cpo4rendE)
_ZN59_INTERNAL_b29612f4_23_ActivationMishKernel_cu_9e10b42f_31004cuda3std3__45__cpo4rendE:
	.zero		1
	.type		_ZN59_INTERNAL_b29612f4_23_ActivationMishKernel_cu_9e10b42f_31004cuda3std6ranges3__45__cpo4dataE,@object
	.size		_ZN59_INTERNAL_b29612f4_23_ActivationMishKernel_cu_9e10b42f_31004cuda3std6ranges3__45__cpo4dataE,(_ZN59_INTERNAL_b29612f4_23_ActivationMishKernel_cu_9e10b42f_31004cuda3std6ranges3__45__cpo5beginE - _ZN59_INTERNAL_b29612f4_23_ActivationMishKernel_cu_9e10b42f_31004cuda3std6ranges3__45__cpo4dataE)
_ZN59_INTERNAL_b29612f4_23_ActivationMishKernel_cu_9e10b42f_31004cuda3std6ranges3__45__cpo4dataE:
	.zero		1
	.type		_ZN59_INTERNAL_b29612f4_23_ActivationMishKernel_cu_9e10b42f_31004cuda3std6ranges3__45__cpo5beginE,@object
	.size		_ZN59_INTERNAL_b29612f4_23_ActivationMishKernel_cu_9e10b42f_31004cuda3std6ranges3__45__cpo5beginE,(_ZN59_INTERNAL_b29612f4_23_ActivationMishKernel_cu_9e10b42f_31004cuda3std3__45__cpo5crendE - _ZN59_INTERNAL_b29612f4_23_ActivationMishKernel_cu_9e10b42f_31004cuda3std6ranges3__45__cpo5beginE)
_ZN59_INTERNAL_b29612f4_23_ActivationMishKernel_cu_9e10b42f_31004cuda3std6ranges3__45__cpo5beginE:
	.zero		1
	.type		_ZN59_INTERNAL_b29612f4_23_ActivationMishKernel_cu_9e10b42f_31004cuda3std3__45__cpo5crendE,@object
	.size		_ZN59_INTERNAL_b29612f4_23_ActivationMishKernel_cu_9e10b42f_31004cuda3std3__45__cpo5crendE,(_ZN59_INTERNAL_b29612f4_23_ActivationMishKernel_cu_9e10b42f_31004cuda3std6ranges3__45__cpo4sizeE - _ZN59_INTERNAL_b29612f4_23_ActivationMishKernel_cu_9e10b42f_31004cuda3std3__45__cpo5crendE)
_ZN59_INTERNAL_b29612f4_23_ActivationMishKernel_cu_9e10b42f_31004cuda3std3__45__cpo5crendE:
	.zero		1
	.type		_ZN59_INTERNAL_b29612f4_23_ActivationMishKernel_cu_9e10b42f_31004cuda3std6ranges3__45__cpo4sizeE,@object
	.size		_ZN59_INTERNAL_b29612f4_23_ActivationMishKernel_cu_9e10b42f_31004cuda3std6ranges3__45__cpo4sizeE,(_ZN59_INTERNAL_b29612f4_23_ActivationMishKernel_cu_9e10b42f_31004cuda3std3__461_GLOBAL__N__b29612f4_23_ActivationMishKernel_cu_9e10b42f_31006ignoreE - _ZN59_INTERNAL_b29612f4_23_ActivationMishKernel_cu_9e10b42f_31004cuda3std6ranges3__45__cpo4sizeE)
_ZN59_INTERNAL_b29612f4_23_ActivationMishKernel_cu_9e10b42f_31004cuda3std6ranges3__45__cpo4sizeE:
	.zero		1
	.type		_ZN59_INTERNAL_b29612f4_23_ActivationMishKernel_cu_9e10b42f_31004cuda3std3__461_GLOBAL__N__b29612f4_23_ActivationMishKernel_cu_9e10b42f_31006ignoreE,@object
	.size		_ZN59_INTERNAL_b29612f4_23_ActivationMishKernel_cu_9e10b42f_31004cuda3std3__461_GLOBAL__N__b29612f4_23_ActivationMishKernel_cu_9e10b42f_31006ignoreE,(_ZN59_INTERNAL_b29612f4_23_ActivationMishKernel_cu_9e10b42f_31004cuda3std6ranges3__45__cpo6cbeginE - _ZN59_INTERNAL_b29612f4_23_ActivationMishKernel_cu_9e10b42f_31004cuda3std3__461_GLOBAL__N__b29612f4_23_ActivationMishKernel_cu_9e10b42f_31006ignoreE)
_ZN59_INTERNAL_b29612f4_23_ActivationMishKernel_cu_9e10b42f_31004cuda3std3__461_GLOBAL__N__b29612f4_23_ActivationMishKernel_cu_9e10b42f_31006ignoreE:
	.zero		1
	.type		_ZN59_INTERNAL_b29612f4_23_ActivationMishKernel_cu_9e10b42f_31004cuda3std6ranges3__45__cpo6cbeginE,@object
	.size		_ZN59_INTERNAL_b29612f4_23_ActivationMishKernel_cu_9e10b42f_31004cuda3std6ranges3__45__cpo6cbeginE,(_ZN59_INTERNAL_b29612f4_23_ActivationMishKernel_cu_9e10b42f_31004cuda3std3__45__cpo4cendE - _ZN59_INTERNAL_b29612f4_23_ActivationMishKernel_cu_9e10b42f_31004cuda3std6ranges3__45__cpo6cbeginE)
_ZN59_INTERNAL_b29612f4_23_ActivationMishKernel_cu_9e10b42f_31004cuda3std6ranges3__45__cpo6cbeginE:
	.zero		1
	.type		_ZN59_INTERNAL_b29612f4_23_ActivationMishKernel_cu_9e10b42f_31004cuda3std3__45__cpo4cendE,@object
	.size		_ZN59_INTERNAL_b29612f4_23_ActivationMishKernel_cu_9e10b42f_31004cuda3std3__45__cpo4cendE,(_ZN59_INTERNAL_b29612f4_23_ActivationMishKernel_cu_9e10b42f_31004cuda3std6ranges3__45__cpo4nextE - _ZN59_INTERNAL_b29612f4_23_ActivationMishKernel_cu_9e10b42f_31004cuda3std3__45__cpo4cendE)
_ZN59_INTERNAL_b29612f4_23_ActivationMishKernel_cu_9e10b42f_31004cuda3std3__45__cpo4cendE:
	.zero		1
	.type		_ZN59_INTERNAL_b29612f4_23_ActivationMishKernel_cu_9e10b42f_31004cuda3std6ranges3__45__cpo4nextE,@object
	.size		_ZN59_INTERNAL_b29612f4_23_ActivationMishKernel_cu_9e10b42f_31004cuda3std6ranges3__45__cpo4nextE,(_ZN59_INTERNAL_b29612f4_23_ActivationMishKernel_cu_9e10b42f_31004cuda3std6ranges3__45__cpo4swapE - _ZN59_INTERNAL_b29612f4_23_ActivationMishKernel_cu_9e10b42f_31004cuda3std6ranges3__45__cpo4nextE)
_ZN59_INTERNAL_b29612f4_23_ActivationMishKernel_cu_9e10b42f_31004cuda3std6ranges3__45__cpo4nextE:
	.zero		1
	.type		_ZN59_INTERNAL_b29612f4_23_ActivationMishKernel_cu_9e10b42f_31004cuda3std6ranges3__45__cpo4swapE,@object
	.size		_ZN59_INTERNAL_b29612f4_23_ActivationMishKernel_cu_9e10b42f_31004cuda3std6ranges3__45__cpo4swapE,(_ZN59_INTERNAL_b29612f4_23_ActivationMishKernel_cu_9e10b42f_31004cuda3std3__420unreachable_sentinelE - _ZN59_INTERNAL_b29612f4_23_ActivationMishKernel_cu_9e10b42f_31004cuda3std6ranges3__45__cpo4swapE)
_ZN59_INTERNAL_b29612f4_23_ActivationMishKernel_cu_9e10b42f_31004cuda3std6ranges3__45__cpo4swapE:
	.zero		1
	.type		_ZN59_INTERNAL_b29612f4_23_ActivationMishKernel_cu_9e10b42f_31004cuda3std3__420unreachable_sentinelE,@object
	.size		_ZN59_INTERNAL_b29612f4_23_ActivationMishKernel_cu_9e10b42f_31004cuda3std3__420unreachable_sentinelE,(_ZN59_INTERNAL_b29612f4_23_ActivationMishKernel_cu_9e10b42f_31006thrust24THRUST_300001_SM_1030_NS6system6detail10sequential3seqE - _ZN59_INTERNAL_b29612f4_23_ActivationMishKernel_cu_9e10b42f_31004cuda3std3__420unreachable_sentinelE)
_ZN59_INTERNAL_b29612f4_23_ActivationMishKernel_cu_9e10b42f_31004cuda3std3__420unreachable_sentinelE:
	.zero		1
	.type		_ZN59_INTERNAL_b29612f4_23_ActivationMishKernel_cu_9e10b42f_31006thrust24THRUST_300001_SM_1030_NS6system6detail10sequential3seqE,@object
	.size		_ZN59_INTERNAL_b29612f4_23_ActivationMishKernel_cu_9e10b42f_31006thrust24THRUST_300001_SM_1030_NS6system6detail10sequential3seqE,(_ZN59_INTERNAL_b29612f4_23_ActivationMishKernel_cu_9e10b42f_31004cuda3std3__45__cpo6cbeginE - _ZN59_INTERNAL_b29612f4_23_ActivationMishKernel_cu_9e10b42f_31006thrust24THRUST_300001_SM_1030_NS6system6detail10sequential3seqE)
_ZN59_INTERNAL_b29612f4_23_ActivationMishKernel_cu_9e10b42f_31006thrust24THRUST_300001_SM_1030_NS6system6detail10sequential3seqE:
	.zero		1
	.type		_ZN59_INTERNAL_b29612f4_23_ActivationMishKernel_cu_9e10b42f_31004cuda3std3__45__cpo6cbeginE,@object
	.size		_ZN59_INTERNAL_b29612f4_23_ActivationMishKernel_cu_9e10b42f_31004cuda3std3__45__cpo6cbeginE,(_ZN59_INTERNAL_b29612f4_23_ActivationMishKernel_cu_9e10b42f_31004cuda3std6ranges3__45__cpo9iter_swapE - _ZN59_INTERNAL_b29612f4_23_ActivationMishKernel_cu_9e10b42f_31004cuda3std3__45__cpo6cbeginE)
_ZN59_INTERNAL_b29612f4_23_ActivationMishKernel_cu_9e10b42f_31004cuda3std3__45__cpo6cbeginE:
	.zero		1
	.type		_ZN59_INTERNAL_b29612f4_23_ActivationMishKernel_cu_9e10b42f_31004cuda3std6ranges3__45__cpo9iter_swapE,@object
	.size		_ZN59_INTERNAL_b29612f4_23_ActivationMishKernel_cu_9e10b42f_31004cuda3std6ranges3__45__cpo9iter_swapE,(_ZN59_INTERNAL_b29612f4_23_ActivationMishKernel_cu_9e10b42f_31004cuda3std3__45__cpo7crbeginE - _ZN59_INTERNAL_b29612f4_23_ActivationMishKernel_cu_9e10b42f_31004cuda3std6ranges3__45__cpo9iter_swapE)
_ZN59_INTERNAL_b29612f4_23_ActivationMishKernel_cu_9e10b42f_31004cuda3std6ranges3__45__cpo9iter_swapE:
	.zero		1
	.type		_ZN59_INTERNAL_b29612f4_23_ActivationMishKernel_cu_9e10b42f_31004cuda3std3__45__cpo7crbeginE,@object
	.size		_ZN59_INTERNAL_b29612f4_23_ActivationMishKernel_cu_9e10b42f_31004cuda3std3__45__cpo7crbeginE,(_ZN59_INTERNAL_b29612f4_23_ActivationMishKernel_cu_9e10b42f_31004cuda3std6ranges3__45__cpo5cdataE - _ZN59_INTERNAL_b29612f4_23_ActivationMishKernel_cu_9e10b42f_31004cuda3std3__45__cpo7crbeginE)
_ZN59_INTERNAL_b29612f4_23_ActivationMishKernel_cu_9e10b42f_31004cuda3std3__45__cpo7crbeginE:
	.zero		1
	.type		_ZN59_INTERNAL_b29612f4_23_ActivationMishKernel_cu_9e10b42f_31004cuda3std6ranges3__45__cpo5cdataE,@object
	.size		_ZN59_INTERNAL_b29612f4_23_ActivationMishKernel_cu_9e10b42f_31004cuda3std6ranges3__45__cpo5cdataE,(_ZN59_INTERNAL_b29612f4_23_ActivationMishKernel_cu_9e10b42f_31004cuda3std6ranges3__45__cpo3endE - _ZN59_INTERNAL_b29612f4_23_ActivationMishKernel_cu_9e10b42f_31004cuda3std6ranges3__45__cpo5cdataE)
_ZN59_INTERNAL_b29612f4_23_ActivationMishKernel_cu_9e10b42f_31004cuda3std6ranges3__45__cpo5cdataE:
	.zero		1
	.type		_ZN59_INTERNAL_b29612f4_23_ActivationMishKernel_cu_9e10b42f_31004cuda3std6ranges3__45__cpo3endE,@object
	.size		_ZN59_INTERNAL_b29612f4_23_ActivationMishKernel_cu_9e10b42f_31004cuda3std6ranges3__45__cpo3endE,(_ZN59_INTERNAL_b29612f4_23_ActivationMishKernel_cu_9e10b42f_31004cuda3std3__419piecewise_constructE - _ZN59_INTERNAL_b29612f4_23_ActivationMishKernel_cu_9e10b42f_31004cuda3std6ranges3__45__cpo3endE)
_ZN59_INTERNAL_b29612f4_23_ActivationMishKernel_cu_9e10b42f_31004cuda3std6ranges3__45__cpo3endE:
	.zero		1
	.type		_ZN59_INTERNAL_b29612f4_23_ActivationMishKernel_cu_9e10b42f_31004cuda3std3__419piecewise_constructE,@object
	.size		_ZN59_INTERNAL_b29612f4_23_ActivationMishKernel_cu_9e10b42f_31004cuda3std3__419piecewise_constructE,(_ZN59_INTERNAL_b29612f4_23_ActivationMishKernel_cu_9e10b42f_31004cuda3std6ranges3__45__cpo5ssizeE - _ZN59_INTERNAL_b29612f4_23_ActivationMishKernel_cu_9e10b42f_31004cuda3std3__419piecewise_constructE)
_ZN59_INTERNAL_b29612f4_23_ActivationMishKernel_cu_9e10b42f_31004cuda3std3__419piecewise_constructE:
	.zero		1
	.type		_ZN59_INTERNAL_b29612f4_23_ActivationMishKernel_cu_9e10b42f_31004cuda3std6ranges3__45__cpo5ssizeE,@object
	.size		_ZN59_INTERNAL_b29612f4_23_ActivationMishKernel_cu_9e10b42f_31004cuda3std6ranges3__45__cpo5ssizeE,(_ZN59_INTERNAL_b29612f4_23_ActivationMishKernel_cu_9e10b42f_31004cuda3std3__45__cpo5beginE - _ZN59_INTERNAL_b29612f4_23_ActivationMishKernel_cu_9e10b42f_31004cuda3std6ranges3__45__cpo5ssizeE)
_ZN59_INTERNAL_b29612f4_23_ActivationMishKernel_cu_9e10b42f_31004cuda3std6ranges3__45__cpo5ssizeE:
	.zero		1
	.type		_ZN59_INTERNAL_b29612f4_23_ActivationMishKernel_cu_9e10b42f_31004cuda3std3__45__cpo5beginE,@object
	.size		_ZN59_INTERNAL_b29612f4_23_ActivationMishKernel_cu_9e10b42f_31004cuda3std3__45__cpo5beginE,(_ZN59_INTERNAL_b29612f4_23_ActivationMishKernel_cu_9e10b42f_31004cuda3std6ranges3__45__cpo4cendE - _ZN59_INTERNAL_b29612f4_23_ActivationMishKernel_cu_9e10b42f_31004cuda3std3__45__cpo5beginE)
_ZN59_INTERNAL_b29612f4_23_ActivationMishKernel_cu_9e10b42f_31004cuda3std3__45__cpo5beginE:
	.zero		1
	.type		_ZN59_INTERNAL_b29612f4_23_ActivationMishKernel_cu_9e10b42f_31004cuda3std6ranges3__45__cpo4cendE,@object
	.size		_ZN59_INTERNAL_b29612f4_23_ActivationMishKernel_cu_9e10b42f_31004cuda3std6ranges3__45__cpo4cendE,(_ZN59_INTERNAL_b29612f4_23_ActivationMishKernel_cu_9e10b42f_31004cuda3std3__45__cpo6rbeginE - _ZN59_INTERNAL_b29612f4_23_ActivationMishKernel_cu_9e10b42f_31004cuda3std6ranges3__45__cpo4cendE)
_ZN59_INTERNAL_b29612f4_23_ActivationMishKernel_cu_9e10b42f_31004cuda3std6ranges3__45__cpo4cendE:
	.zero		1
	.type		_ZN59_INTERNAL_b29612f4_23_ActivationMishKernel_cu_9e10b42f_31004cuda3std3__45__cpo6rbeginE,@object
	.size		_ZN59_INTERNAL_b29612f4_23_ActivationMishKernel_cu_9e10b42f_31004cuda3std3__45__cpo6rbeginE,(_ZN59_INTERNAL_b29612f4_23_ActivationMishKernel_cu_9e10b42f_31004cuda3std6ranges3__45__cpo4prevE - _ZN59_INTERNAL_b29612f4_23_ActivationMishKernel_cu_9e10b42f_31004cuda3std3__45__cpo6rbeginE)
_ZN59_INTERNAL_b29612f4_23_ActivationMishKernel_cu_9e10b42f_31004cuda3std3__45__cpo6rbeginE:
	.zero		1
	.type		_ZN59_INTERNAL_b29612f4_23_ActivationMishKernel_cu_9e10b42f_31004cuda3std6ranges3__45__cpo4prevE,@object
	.size		_ZN59_INTERNAL_b29612f4_23_ActivationMishKernel_cu_9e10b42f_31004cuda3std6ranges3__45__cpo4prevE,(_ZN59_INTERNAL_b29612f4_23_ActivationMishKernel_cu_9e10b42f_31004cuda3std6ranges3__45__cpo9iter_moveE - _ZN59_INTERNAL_b29612f4_23_ActivationMishKernel_cu_9e10b42f_31004cuda3std6ranges3__45__cpo4prevE)
_ZN59_INTERNAL_b29612f4_23_ActivationMishKernel_cu_9e10b42f_31004cuda3std6ranges3__45__cpo4prevE:
	.zero		1
	.type		_ZN59_INTERNAL_b29612f4_23_ActivationMishKernel_cu_9e10b42f_31004cuda3std6ranges3__45__cpo9iter_moveE,@object
	.size		_ZN59_INTERNAL_b29612f4_23_ActivationMishKernel_cu_9e10b42f_31004cuda3std6ranges3__45__cpo9iter_moveE,(.L_21 - _ZN59_INTERNAL_b29612f4_23_ActivationMishKernel_cu_9e10b42f_31004cuda3std6ranges3__45__cpo9iter_moveE)
_ZN59_INTERNAL_b29612f4_23_ActivationMishKernel_cu_9e10b42f_31004cuda3std6ranges3__45__cpo9iter_moveE:
	.zero		1
.L_21:


//--------------------- .nv.constant0._ZN2at6native18elementwise_kernelILi128ELi4EZNS0_15gpu_kernel_implIZZZNS0_61_GLOBAL__N__b29612f4_23_ActivationMishKernel_cu_9e10b42f_310020mish_backward_kernelERNS_14TensorIteratorEENKUlvE_clEvENKUlvE2_clEvEUlN3c108BFloat16ES9_E_EEvRNS_18TensorIteratorBaseERKT_EUliE_EEviT1_ --------------------------
	.section	.nv.constant0._ZN2at6native18elementwise_kernelILi128ELi4EZNS0_15gpu_kernel_implIZZZNS0_61_GLOBAL__N__b29612f4_23_ActivationMishKernel_cu_9e10b42f_310020mish_backward_kernelERNS_14TensorIteratorEENKUlvE_clEvENKUlvE2_clEvEUlN3c108BFloat16ES9_E_EEvRNS_18TensorIteratorBaseERKT_EUliE_EEviT1_,"a",@progbits
	.sectionflags	@""
	.align	4
.nv.constant0._ZN2at6native18elementwise_kernelILi128ELi4EZNS0_15gpu_kernel_implIZZZNS0_61_GLOBAL__N__b29612f4_23_ActivationMishKernel_cu_9e10b42f_310020mish_backward_kernelERNS_14TensorIteratorEENKUlvE_clEvENKUlvE2_clEvEUlN3c108BFloat16ES9_E_EEvRNS_18TensorIteratorBaseERKT_EUliE_EEviT1_:
	.zero		1552


//--------------------- .nv.constant0._ZN2at6native27unrolled_elementwise_kernelIZZZNS0_61_GLOBAL__N__b29612f4_23_ActivationMishKernel_cu_9e10b42f_310020mish_backward_kernelERNS_14TensorIteratorEENKUlvE_clEvENKUlvE2_clEvEUlN3c108BFloat16ES8_E_St5arrayIPcLm3EELi4E23TrivialOffsetCalculatorILi2EjESD_ILi1EjENS0_6memory12LoadWithCastILi2EEENSG_13StoreWithCastILi1EEEEEviT_T0_T2_T3_T4_T5_ --------------------------
	.section	.nv.constant0._ZN2at6native27unrolled_elementwise_kernelIZZZNS0_61_GLOBAL__N__b29612f4_23_ActivationMishKernel_cu_9e10b42f_310020mish_backward_kernelERNS_14TensorIteratorEENKUlvE_clEvENKUlvE2_clEvEUlN3c108BFloat16ES8_E_St5arrayIPcLm3EELi4E23TrivialOffsetCalculatorILi2EjESD_ILi1EjENS0_6memory12LoadWithCastILi2EEENSG_13StoreWithCastILi1EEEEEviT_T0_T2_T3_T4_T5_,"a",@progbits
	.sectionflags	@""
	.align	4
.nv.constant0._ZN2at6native27unrolled_elementwise_kernelIZZZNS0_61_GLOBAL__N__b29612f4_23_ActivationMishKernel_cu_9e10b42f_310020mish_backward_kernelERNS_14TensorIteratorEENKUlvE_clEvENKUlvE2_clEvEUlN3c108BFloat16ES8_E_St5arrayIPcLm3EELi4E23TrivialOffsetCalculatorILi2EjESD_ILi1EjENS0_6memory12LoadWithCastILi2EEENSG_13StoreWithCastILi1EEEEEviT_T0_T2_T3_T4_T5_:
	.zero		952


//--------------------- .nv.constant0._ZN2at6native18elementwise_kernelILi128ELi4EZNS0_22gpu_kernel_impl_nocastIZZZNS0_61_GLOBAL__N__b29612f4_23_ActivationMishKernel_cu_9e10b42f_310020mish_backward_kernelERNS_14TensorIteratorEENKUlvE_clEvENKUlvE2_clEvEUlN3c108BFloat16ES9_E_EEvRNS_18TensorIteratorBaseERKT_EUliE_EEviT1_ --------------------------
	.section	.nv.constant0._ZN2at6native18elementwise_kernelILi128ELi4EZNS0_22gpu_kernel_impl_nocastIZZZNS0_61_GLOBAL__N__b29612f4_23_ActivationMishKernel_cu_9e10b42f_310020mish_backward_kernelERNS_14TensorIteratorEENKUlvE_clEvENKUlvE2_clEvEUlN3c108BFloat16ES9_E_EEvRNS_18TensorIteratorBaseERKT_EUliE_EEviT1_,"a",@progbits
	.sectionflags	@""
	.align	4
.nv.constant0._ZN2at6native18elementwise_kernelILi128ELi4EZNS0_22gpu_kernel_impl_nocastIZZZNS0_61_GLOBAL__N__b29612f4_23_ActivationMishKernel_cu_9e10b42f_310020mish_backward_kernelERNS_14TensorIteratorEENKUlvE_clEvENKUlvE2_clEvEUlN3c108BFloat16ES9_E_EEvRNS_18TensorIteratorBaseERKT_EUliE_EEviT1_:
	.zero		1552


//--------------------- .nv.constant0._ZN2at6native27unrolled_elementwise_kernelIZZZNS0_61_GLOBAL__N__b29612f4_23_ActivationMishKernel_cu_9e10b42f_310020mish_backward_kernelERNS_14TensorIteratorEENKUlvE_clEvENKUlvE2_clEvEUlN3c108BFloat16ES8_E_St5arrayIPcLm3EELi4E23TrivialOffsetCalculatorILi2EjESD_ILi1EjENS0_6memory15LoadWithoutCastENSG_16StoreWithoutCastEEEviT_T0_T2_T3_T4_T5_ --------------------------
	.section	.nv.constant0._ZN2at6native27unrolled_elementwise_kernelIZZZNS0_61_GLOBAL__N__b29612f4_23_ActivationMishKernel_cu_9e10b42f_310020mish_backward_kernelERNS_14TensorIteratorEENKUlvE_clEvENKUlvE2_clEvEUlN3c108BFloat16ES8_E_St5arrayIPcLm3EELi4E23TrivialOffsetCalculatorILi2EjESD_ILi1EjENS0_6memory15LoadWithoutCastENSG_16StoreWithoutCastEEEviT_T0_T2_T3_T4_T5_,"a",@progbits
	.sectionflags	@""
	.align	4
.nv.constant0._ZN2at6native27unrolled_elementwise_kernelIZZZNS0_61_GLOBAL__N__b29612f4_23_ActivationMishKernel_cu_9e10b42f_310020mish_backward_kernelERNS_14TensorIteratorEENKUlvE_clEvENKUlvE2_clEvEUlN3c108BFloat16ES8_E_St5arrayIPcLm3EELi4E23TrivialOffsetCalculatorILi2EjESD_ILi1EjENS0_6memory15LoadWithoutCastENSG_16StoreWithoutCastEEEviT_T0_T2_T3_T4_T5_:
	.zero		932


//--------------------- .nv.constant0._ZN2at6native29vectorized_elementwise_kernelILi2EZZZNS0_61_GLOBAL__N__b29612f4_23_ActivationMishKernel_cu_9e10b42f_310020mish_backward_kernelERNS_14TensorIteratorEENKUlvE_clEvENKUlvE2_clEvEUlN3c108BFloat16ES8_E_St5arrayIPcLm3EEEEviT0_T1_ --------------------------
	.section	.nv.constant0._ZN2at6native29vectorized_elementwise_kernelILi2EZZZNS0_61_GLOBAL__N__b29612f4_23_ActivationMishKernel_cu_9e10b42f_310020mish_backward_kernelERNS_14TensorIteratorEENKUlvE_clEvENKUlvE2_clEvEUlN3c108BFloat16ES8_E_St5arrayIPcLm3EEEEviT0_T1_,"a",@progbits
	.sectionflags	@""
	.align	4
.nv.constant0._ZN2at6native29vectorized_elementwise_kernelILi2EZZZNS0_61_GLOBAL__N__b29612f4_23_ActivationMishKernel_cu_9e10b42f_310020mish_backward_kernelERNS_14TensorIteratorEENKUlvE_clEvENKUlvE2_clEvEUlN3c108BFloat16ES8_E_St5arrayIPcLm3EEEEviT0_T1_:
	.zero		928


//--------------------- .nv.constant0._ZN2at6native29vectorized_elementwise_kernelILi4EZZZNS0_61_GLOBAL__N__b29612f4_23_ActivationMishKernel_cu_9e10b42f_310020mish_backward_kernelERNS_14TensorIteratorEENKUlvE_clEvENKUlvE2_clEvEUlN3c108BFloat16ES8_E_St5arrayIPcLm3EEEEviT0_T1_ --------------------------
	.section	.nv.constant0._ZN2at6native29vectorized_elementwise_kernelILi4EZZZNS0_61_GLOBAL__N__b29612f4_23_ActivationMishKernel_cu_9e10b42f_310020mish_backward_kernelERNS_14TensorIteratorEENKUlvE_clEvENKUlvE2_clEvEUlN3c108BFloat16ES8_E_St5arrayIPcLm3EEEEviT0_T1_,"a",@progbits
	.sectionflags	@""
	.align	4
.nv.constant0._ZN2at6native29vectorized_elementwise_kernelILi4EZZZNS0_61_GLOBAL__N__b29612f4_23_ActivationMishKernel_cu_9e10b42f_310020mish_backward_kernelERNS_14TensorIteratorEENKUlvE_clEvENKUlvE2_clEvEUlN3c108BFloat16ES8_E_St5arrayIPcLm3EEEEviT0_T1_:
	.zero		928


//--------------------- .nv.constant0._ZN2at6native29vectorized_elementwise_kernelILi8EZZZNS0_61_GLOBAL__N__b29612f4_23_ActivationMishKernel_cu_9e10b42f_310020mish_backward_kernelERNS_14TensorIteratorEENKUlvE_clEvENKUlvE2_clEvEUlN3c108BFloat16ES8_E_St5arrayIPcLm3EEEEviT0_T1_ --------------------------
	.section	.nv.constant0._ZN2at6native29vectorized_elementwise_kernelILi8EZZZNS0_61_GLOBAL__N__b29612f4_23_ActivationMishKernel_cu_9e10b42f_310020mish_backward_kernelERNS_14TensorIteratorEENKUlvE_clEvENKUlvE2_clEvEUlN3c108BFloat16ES8_E_St5arrayIPcLm3EEEEviT0_T1_,"a",@progbits
	.sectionflags	@""
	.align	4
.nv.constant0._ZN2at6native29vectorized_elementwise_kernelILi8EZZZNS0_61_GLOBAL__N__b29612f4_23_ActivationMishKernel_cu_9e10b42f_310020mish_backward_kernelERNS_14TensorIteratorEENKUlvE_clEvENKUlvE2_clEvEUlN3c108BFloat16ES8_E_St5arrayIPcLm3EEEEviT0_T1_:
	.zero		928


//--------------------- .nv.constant0._ZN2at6native18elementwise_kernelILi128ELi4EZNS0_15gpu_kernel_implIZZZNS0_61_GLOBAL__N__b29612f4_23_ActivationMishKernel_cu_9e10b42f_310020mish_backward_kernelERNS_14TensorIteratorEENKUlvE_clEvENKUlvE1_clEvEUlN3c104HalfES9_E_EEvRNS_18TensorIteratorBaseERKT_EUliE_EEviT1_ --------------------------
	.section	.nv.constant0._ZN2at6native18elementwise_kernelILi128ELi4EZNS0_15gpu_kernel_implIZZZNS0_61_GLOBAL__N__b29612f4_23_ActivationMishKernel_cu_9e10b42f_310020mish_backward_kernelERNS_14TensorIteratorEENKUlvE_clEvENKUlvE1_clEvEUlN3c104HalfES9_E_EEvRNS_18TensorIteratorBaseERKT_EUliE_EEviT1_,"a",@progbits
	.sectionflags	@""
	.align	4
.nv.constant0._ZN2at6native18elementwise_kernelILi128ELi4EZNS0_15gpu_kernel_implIZZZNS0_61_GLOBAL__N__b29612f4_23_ActivationMishKernel_cu_9e10b42f_310020mish_backward_kernelERNS_14TensorIteratorEENKUlvE_clEvENKUlvE1_clEvEUlN3c104HalfES9_E_EEvRNS_18TensorIteratorBaseERKT_EUliE_EEviT1_:
	.zero		1552


//--------------------- .nv.constant0._ZN2at6native27unrolled_elementwise_kernelIZZZNS0_61_GLOBAL__N__b29612f4_23_ActivationMishKernel_cu_9e10b42f_310020mish_backward_kernelERNS_14TensorIteratorEENKUlvE_clEvENKUlvE1_clEvEUlN3c104HalfES8_E_St5arrayIPcLm3EELi4E23TrivialOffsetCalculatorILi2EjESD_ILi1EjENS0_6memory12LoadWithCastILi2EEENSG_13StoreWithCastILi1EEEEEviT_T0_T2_T3_T4_T5_ --------------------------
	.section	.nv.constant0._ZN2at6native27unrolled_elementwise_kernelIZZZNS0_61_GLOBAL__N__b29612f4_23_ActivationMishKernel_cu_9e10b42f_310020mish_backward_kernelERNS_14TensorIteratorEENKUlvE_clEvENKUlvE1_clEvEUlN3c104HalfES8_E_St5arrayIPcLm3EELi4E23TrivialOffsetCalculatorILi2EjESD_ILi1EjENS0_6memory12LoadWithCastILi2EEENSG_13StoreWithCastILi1EEEEEviT_T0_T2_T3_T4_T5_,"a",@progbits
	.sectionflags	@""
	.align	4
.nv.constant0._ZN2at6native27unrolled_elementwise_kernelIZZZNS0_61_GLOBAL__N__b29612f4_23_ActivationMishKernel_cu_9e10b42f_310020mish_backward_kernelERNS_14TensorIteratorEENKUlvE_clEvENKUlvE1_clEvEUlN3c104HalfES8_E_St5arrayIPcLm3EELi4E23TrivialOffsetCalculatorILi2EjESD_ILi1EjENS0_6memory12LoadWithCastILi2EEENSG_13StoreWithCastILi1EEEEEviT_T0_T2_T3_T4_T5_:
	.zero		952


//--------------------- .nv.constant0._ZN2at6native18elementwise_kernelILi128ELi4EZNS0_22gpu_kernel_impl_nocastIZZZNS0_61_GLOBAL__N__b29612f4_23_ActivationMishKernel_cu_9e10b42f_310020mish_backward_kernelERNS_14TensorIteratorEENKUlvE_clEvENKUlvE1_clEvEUlN3c104HalfES9_E_EEvRNS_18TensorIteratorBaseERKT_EUliE_EEviT1_ --------------------------
	.section	.nv.constant0._ZN2at6native18elementwise_kernelILi128ELi4EZNS0_22gpu_kernel_impl_nocastIZZZNS0_61_GLOBAL__N__b29612f4_23_ActivationMishKernel_cu_9e10b42f_310020mish_backward_kernelERNS_14TensorIteratorEENKUlvE_clEvENKUlvE1_clEvEUlN3c104HalfES9_E_EEvRNS_18TensorIteratorBaseERKT_EUliE_EEviT1_,"a",@progbits
	.sectionflags	@""
	.align	4
.nv.constant0._ZN2at6native18elementwise_kernelILi128ELi4EZNS0_22gpu_kernel_impl_nocastIZZZNS0_61_GLOBAL__N__b29612f4_23_ActivationMishKernel_cu_9e10b42f_310020mish_backward_kernelERNS_14TensorIteratorEENKUlvE_clEvENKUlvE1_clEvEUlN3c104HalfES9_E_EEvRNS_18TensorIteratorBaseERKT_EUliE_EEviT1_:
	.zero		1552


//--------------------- .nv.constant0._ZN2at6native27unrolled_elementwise_kernelIZZZNS0_61_GLOBAL__N__b29612f4_23_ActivationMishKernel_cu_9e10b42f_310020mish_backward_kernelERNS_14TensorIteratorEENKUlvE_clEvENKUlvE1_clEvEUlN3c104HalfES8_E_St5arrayIPcLm3EELi4E23TrivialOffsetCalculatorILi2EjESD_ILi1EjENS0_6memory15LoadWithoutCastENSG_16StoreWithoutCastEEEviT_T0_T2_T3_T4_T5_ --------------------------
	.section	.nv.constant0._ZN2at6native27unrolled_elementwise_kernelIZZZNS0_61_GLOBAL__N__b29612f4_23_ActivationMishKernel_cu_9e10b42f_310020mish_backward_kernelERNS_14TensorIteratorEENKUlvE_clEvENKUlvE1_clEvEUlN3c104HalfES8_E_St5arrayIPcLm3EELi4E23TrivialOffsetCalculatorILi2EjESD_ILi1EjENS0_6memory15LoadWithoutCastENSG_16StoreWithoutCastEEEviT_T0_T2_T3_T4_T5_,"a",@progbits
	.sectionflags	@""
	.align	4
.nv.constant0._ZN2at6native27unrolled_elementwise_kernelIZZZNS0_61_GLOBAL__N__b29612f4_23_ActivationMishKernel_cu_9e10b42f_310020mish_backward_kernelERNS_14TensorIteratorEENKUlvE_clEvENKUlvE1_clEvEUlN3c104HalfES8_E_St5arrayIPcLm3EELi4E23TrivialOffsetCalculatorILi2EjESD_ILi1EjENS0_6memory15LoadWithoutCastENSG_16StoreWithoutCastEEEviT_T0_T2_T3_T4_T5_:
	.zero		932


//--------------------- .nv.constant0._ZN2at6native29vectorized_elementwise_kernelILi2EZZZNS0_61_GLOBAL__N__b29612f4_23_ActivationMishKernel_cu_9e10b42f_310020mish_backward_kernelERNS_14TensorIteratorEENKUlvE_clEvENKUlvE1_clEvEUlN3c104HalfES8_E_St5arrayIPcLm3EEEEviT0_T1_ --------------------------
	.section	.nv.constant0._ZN2at6native29vectorized_elementwise_kernelILi2EZZZNS0_61_GLOBAL__N__b29612f4_23_ActivationMishKernel_cu_9e10b42f_310020mish_backward_kernelERNS_14TensorIteratorEENKUlvE_clEvENKUlvE1_clEvEUlN3c104HalfES8_E_St5arrayIPcLm3EEEEviT0_T1_,"a",@progbits
	.sectionflags	@""
	.align	4
.nv.constant0._ZN2at6native29vectorized_elementwise_kernelILi2EZZZNS0_61_GLOBAL__N__b29612f4_23_ActivationMishKernel_cu_9e10b42f_310020mish_backward_kernelERNS_14TensorIteratorEENKUlvE_clEvENKUlvE1_clEvEUlN3c104HalfES8_E_St5arrayIPcLm3EEEEviT0_T1_:
	.zero		928


//--------------------- .nv.constant0._ZN2at6native29vectorized_elementwise_kernelILi4EZZZNS0_61_GLOBAL__N__b29612f4_23_ActivationMishKernel_cu_9e10b42f_310020mish_backward_kernelERNS_14TensorIteratorEENKUlvE_clEvENKUlvE1_clEvEUlN3c104HalfES8_E_St5arrayIPcLm3EEEEviT0_T1_ --------------------------
	.section	.nv.constant0._ZN2at6native29vectorized_elementwise_kernelILi4EZZZNS0_61_GLOBAL__N__b29612f4_23_ActivationMishKernel_cu_9e10b42f_310020mish_backward_kernelERNS_14TensorIteratorEENKUlvE_clEvENKUlvE1_clEvEUlN3c104HalfES8_E_St5arrayIPcLm3EEEEviT0_T1_,"a",@progbits
	.sectionflags	@""
	.align	4
.nv.constant0._ZN2at6native29vectorized_elementwise_kernelILi4EZZZNS0_61_GLOBAL__N__b29612f4_23_ActivationMishKernel_cu_9e10b42f_310020mish_backward_kernelERNS_14TensorIteratorEENKUlvE_clEvENKUlvE1_clEvEUlN3c104HalfES8_E_St5arrayIPcLm3EEEEviT0_T1_:
	.zero		928


//--------------------- .nv.constant0._ZN2at6native29vectorized_elementwise_kernelILi8EZZZNS0_61_GLOBAL__N__b29612f4_23_ActivationMishKernel_cu_9e10b42f_310020mish_backward_kernelERNS_14TensorIteratorEENKUlvE_clEvENKUlvE1_clEvEUlN3c104HalfES8_E_St5arrayIPcLm3EEEEviT0_T1_ --------------------------
	.section	.nv.constant0._ZN2at6native29vectorized_elementwise_kernelILi8EZZZNS0_61_GLOBAL__N__b29612f4_23_ActivationMishKernel_cu_9e10b42f_310020mish_backward_kernelERNS_14TensorIteratorEENKUlvE_clEvENKUlvE1_clEvEUlN3c104HalfES8_E_St5arrayIPcLm3EEEEviT0_T1_,"a",@progbits
	.sectionflags	@""
	.align	4
.nv.constant0._ZN2at6native29vectorized_elementwise_kernelILi8EZZZNS0_61_GLOBAL__N__b29612f4_23_ActivationMishKernel_cu_9e10b42f_310020mish_backward_kernelERNS_14TensorIteratorEENKUlvE_clEvENKUlvE1_clEvEUlN3c104HalfES8_E_St5arrayIPcLm3EEEEviT0_T1_:
	.zero		928


//--------------------- .nv.constant0._ZN2at6native18elementwise_kernelILi128ELi4EZNS0_15gpu_kernel_implIZZZNS0_61_GLOBAL__N__b29612f4_23_ActivationMishKernel_cu_9e10b42f_310020mish_backward_kernelERNS_14TensorIteratorEENKUlvE_clEvENKUlvE0_clEvEUlffE_EEvRNS_18TensorIteratorBaseERKT_EUliE_EEviT1_ --------------------------
	.section	.nv.constant0._ZN2at6native18elementwise_kernelILi128ELi4EZNS0_15gpu_kernel_implIZZZNS0_61_GLOBAL__N__b29612f4_23_ActivationMishKernel_cu_9e10b42f_310020mish_backward_kernelERNS_14TensorIteratorEENKUlvE_clEvENKUlvE0_clEvEUlffE_EEvRNS_18TensorIteratorBaseERKT_EUliE_EEviT1_,"a",@progbits
	.sectionflags	@""
	.align	4
.nv.constant0._ZN2at6native18elementwise_kernelILi128ELi4EZNS0_15gpu_kernel_implIZZZNS0_61_GLOBAL__N__b29612f4_23_ActivationMishKernel_cu_9e10b42f_310020mish_backward_kernelERNS_14TensorIteratorEENKUlvE_clEvENKUlvE0_clEvEUlffE_EEvRNS_18TensorIteratorBaseERKT_EUliE_EEviT1_:
	.zero		1552


//--------------------- .nv.constant0._ZN2at6native27unrolled_elementwise_kernelIZZZNS0_61_GLOBAL__N__b29612f4_23_ActivationMishKernel_cu_9e10b42f_310020mish_backward_kernelERNS_14TensorIteratorEENKUlvE_clEvENKUlvE0_clEvEUlffE_St5arrayIPcLm3EELi4E23TrivialOffsetCalculatorILi2EjESB_ILi1EjENS0_6memory12LoadWithCastILi2EEENSE_13StoreWithCastILi1EEEEEviT_T0_T2_T3_T4_T5_ --------------------------
	.section	.nv.constant0._ZN2at6native27unrolled_elementwise_kernelIZZZNS0_61_GLOBAL__N__b29612f4_23_ActivationMishKernel_cu_9e10b42f_310020mish_backward_kernelERNS_14TensorIteratorEENKUlvE_clEvENKUlvE0_clEvEUlffE_St5arrayIPcLm3EELi4E23TrivialOffsetCalculatorILi2EjESB_ILi1EjENS0_6memory12LoadWithCastILi2EEENSE_13StoreWithCastILi1EEEEEviT_T0_T2_T3_T4_T5_,"a",@progbits
	.sectionflags	@""
	.align	4
.nv.constant0._ZN2at6native27unrolled_elementwise_kernelIZZZNS0_61_GLOBAL__N__b29612f4_23_ActivationMishKernel_cu_9e10b42f_310020mish_backward_kernelERNS_14TensorIteratorEENKUlvE_clEvENKUlvE0_clEvEUlffE_St5arrayIPcLm3EELi4E23TrivialOffsetCalculatorILi2EjESB_ILi1EjENS0_6memory12LoadWithCastILi2EEENSE_13StoreWithCastILi1EEEEEviT_T0_T2_T3_T4_T5_:
	.zero		952


//--------------------- .nv.constant0._ZN2at6native18elementwise_kernelILi128ELi2EZNS0_22gpu_kernel_impl_nocastIZZZNS0_61_GLOBAL__N__b29612f4_23_ActivationMishKernel_cu_9e10b42f_310020mish_backward_kernelERNS_14TensorIteratorEENKUlvE_clEvENKUlvE0_clEvEUlffE_EEvRNS_18TensorIteratorBaseERKT_EUliE_EEviT1_ --------------------------
	.section	.nv.constant0._ZN2at6native18elementwise_kernelILi128ELi2EZNS0_22gpu_kernel_impl_nocastIZZZNS0_61_GLOBAL__N__b29612f4_23_ActivationMishKernel_cu_9e10b42f_310020mish_backward_kernelERNS_14TensorIteratorEENKUlvE_clEvENKUlvE0_clEvEUlffE_EEvRNS_18TensorIteratorBaseERKT_EUliE_EEviT1_,"a",@progbits
	.sectionflags	@""
	.align	4
.nv.constant0._ZN2at6native18elementwise_kernelILi128ELi2EZNS0_22gpu_kernel_impl_nocastIZZZNS0_61_GLOBAL__N__b29612f4_23_ActivationMishKernel_cu_9e10b42f_310020mish_backward_kernelERNS_14TensorIteratorEENKUlvE_clEvENKUlvE0_clEvEUlffE_EEvRNS_18TensorIteratorBaseERKT_EUliE_EEviT1_:
	.zero		1552


//--------------------- .nv.constant0._ZN2at6native27unrolled_elementwise_kernelIZZZNS0_61_GLOBAL__N__b29612f4_23_ActivationMishKernel_cu_9e10b42f_310020mish_backward_kernelERNS_14TensorIteratorEENKUlvE_clEvENKUlvE0_clEvEUlffE_St5arrayIPcLm3EELi4E23TrivialOffsetCalculatorILi2EjESB_ILi1EjENS0_6memory15LoadWithoutCastENSE_16StoreWithoutCastEEEviT_T0_T2_T3_T4_T5_ --------------------------
	.section	.nv.constant0._ZN2at6native27unrolled_elementwise_kernelIZZZNS0_61_GLOBAL__N__b29612f4_23_ActivationMishKernel_cu_9e10b42f_310020mish_backward_kernelERNS_14TensorIteratorEENKUlvE_clEvENKUlvE0_clEvEUlffE_St5arrayIPcLm3EELi4E23TrivialOffsetCalculatorILi2EjESB_ILi1EjENS0_6memory15LoadWithoutCastENSE_16StoreWithoutCastEEEviT_T0_T2_T3_T4_T5_,"a",@progbits
	.sectionflags	@""
	.align	4
.nv.constant0._ZN2at6native27unrolled_elementwise_kernelIZZZNS0_61_GLOBAL__N__b29612f4_23_ActivationMishKernel_cu_9e10b42f_310020mish_backward_kernelERNS_14TensorIteratorEENKUlvE_clEvENKUlvE0_clEvEUlffE_St5arrayIPcLm3EELi4E23TrivialOffsetCalculatorILi2EjESB_ILi1EjENS0_6memory15LoadWithoutCastENSE_16StoreWithoutCastEEEviT_T0_T2_T3_T4_T5_:
	.zero		932


//--------------------- .nv.constant0._ZN2at6native29vectorized_elementwise_kernelILi2EZZZNS0_61_GLOBAL__N__b29612f4_23_ActivationMishKernel_cu_9e10b42f_310020mish_backward_kernelERNS_14TensorIteratorEENKUlvE_clEvENKUlvE0_clEvEUlffE_St5arrayIPcLm3EEEEviT0_T1_ --------------------------
	.section	.nv.constant0._ZN2at6native29vectorized_elementwise_kernelILi2EZZZNS0_61_GLOBAL__N__b29612f4_23_ActivationMishKernel_cu_9e10b42f_310020mish_backward_kernelERNS_14TensorIteratorEENKUlvE_clEvENKUlvE0_clEvEUlffE_St5arrayIPcLm3EEEEviT0_T1_,"a",@progbits
	.sectionflags	@""
	.align	4
.nv.constant0._ZN2at6native29vectorized_elementwise_kernelILi2EZZZNS0_61_GLOBAL__N__b29612f4_23_ActivationMishKernel_cu_9e10b42f_310020mish_backward_kernelERNS_14TensorIteratorEENKUlvE_clEvENKUlvE0_clEvEUlffE_St5arrayIPcLm3EEEEviT0_T1_:
	.zero		928


//--------------------- .nv.constant0._ZN2at6native29vectorized_elementwise_kernelILi4EZZZNS0_61_GLOBAL__N__b29612f4_23_ActivationMishKernel_cu_9e10b42f_310020mish_backward_kernelERNS_14TensorIteratorEENKUlvE_clEvENKUlvE0_clEvEUlffE_St5arrayIPcLm3EEEEviT0_T1_ --------------------------
	.section	.nv.constant0._ZN2at6native29vectorized_elementwise_kernelILi4EZZZNS0_61_GLOBAL__N__b29612f4_23_ActivationMishKernel_cu_9e10b42f_310020mish_backward_kernelERNS_14TensorIteratorEENKUlvE_clEvENKUlvE0_clEvEUlffE_St5arrayIPcLm3EEEEviT0_T1_,"a",@progbits
	.sectionflags	@""
	.align	4
.nv.constant0._ZN2at6native29vectorized_elementwise_kernelILi4EZZZNS0_61_GLOBAL__N__b29612f4_23_ActivationMishKernel_cu_9e10b42f_310020mish_backward_kernelERNS_14TensorIteratorEENKUlvE_clEvENKUlvE0_clEvEUlffE_St5arrayIPcLm3EEEEviT0_T1_:
	.zero		928


//--------------------- .nv.constant0._ZN2at6native29vectorized_elementwise_kernelILi8EZZZNS0_61_GLOBAL__N__b29612f4_23_ActivationMishKernel_cu_9e10b42f_310020mish_backward_kernelERNS_14TensorIteratorEENKUlvE_clEvENKUlvE0_clEvEUlffE_St5arrayIPcLm3EEEEviT0_T1_ --------------------------
	.section	.nv.constant0._ZN2at6native29vectorized_elementwise_kernelILi8EZZZNS0_61_GLOBAL__N__b29612f4_23_ActivationMishKernel_cu_9e10b42f_310020mish_backward_kernelERNS_14TensorIteratorEENKUlvE_clEvENKUlvE0_clEvEUlffE_St5arrayIPcLm3EEEEviT0_T1_,"a",@progbits
	.sectionflags	@""
	.align	4
.nv.constant0._ZN2at6native29vectorized_elementwise_kernelILi8EZZZNS0_61_GLOBAL__N__b29612f4_23_ActivationMishKernel_cu_9e10b42f_310020mish_backward_kernelERNS_14TensorIteratorEENKUlvE_clEvENKUlvE0_clEvEUlffE_St5arrayIPcLm3EEEEviT0_T1_:
	.zero		928


//--------------------- .nv.constant0._ZN2at6native18elementwise_kernelILi128ELi4EZNS0_15gpu_kernel_implIZZZNS0_61_GLOBAL__N__b29612f4_23_ActivationMishKernel_cu_9e10b42f_310020mish_backward_kernelERNS_14TensorIteratorEENKUlvE_clEvENKUlvE_clEvEUlddE_EEvRNS_18TensorIteratorBaseERKT_EUliE_EEviT1_ --------------------------
	.section	.nv.constant0._ZN2at6native18elementwise_kernelILi128ELi4EZNS0_15gpu_kernel_implIZZZNS0_61_GLOBAL__N__b29612f4_23_ActivationMishKernel_cu_9e10b42f_310020mish_backward_kernelERNS_14TensorIteratorEENKUlvE_clEvENKUlvE_clEvEUlddE_EEvRNS_18TensorIteratorBaseERKT_EUliE_EEviT1_,"a",@progbits
	.sectionflags	@""
	.align	4
.nv.constant0._ZN2at6native18elementwise_kernelILi128ELi4EZNS0_15gpu_kernel_implIZZZNS0_61_GLOBAL__N__b29612f4_23_ActivationMishKernel_cu_9e10b42f_310020mish_backward_kernelERNS_14TensorIteratorEENKUlvE_clEvENKUlvE_clEvEUlddE_EEvRNS_18TensorIteratorBaseERKT_EUliE_EEviT1_:
	.zero		1552


//--------------------- .nv.constant0._ZN2at6native27unrolled_elementwise_kernelIZZZNS0_61_GLOBAL__N__b29612f4_23_ActivationMishKernel_cu_9e10b42f_310020mish_backward_kernelERNS_14TensorIteratorEENKUlvE_clEvENKUlvE_clEvEUlddE_St5arrayIPcLm3EELi4E23TrivialOffsetCalculatorILi2EjESB_ILi1EjENS0_6memory12LoadWithCastILi2EEENSE_13StoreWithCastILi1EEEEEviT_T0_T2_T3_T4_T5_ --------------------------
	.section	.nv.constant0._ZN2at6native27unrolled_elementwise_kernelIZZZNS0_61_GLOBAL__N__b29612f4_23_ActivationMishKernel_cu_9e10b42f_310020mish_backward_kernelERNS_14TensorIteratorEENKUlvE_clEvENKUlvE_clEvEUlddE_St5arrayIPcLm3EELi4E23TrivialOffsetCalculatorILi2EjESB_ILi1EjENS0_6memory12LoadWithCastILi2EEENSE_13StoreWithCastILi1EEEEEviT_T0_T2_T3_T4_T5_,"a",@progbits
	.sectionflags	@""
	.align	4
.nv.constant0._ZN2at6native27unrolled_elementwise_kernelIZZZNS0_61_GLOBAL__N__b29612f4_23_ActivationMishKernel_cu_9e10b42f_310020mish_backward_kernelERNS_14TensorIteratorEENKUlvE_clEvENKUlvE_clEvEUlddE_St5arrayIPcLm3EELi4E23TrivialOffsetCalculatorILi2EjESB_ILi1EjENS0_6memory12LoadWithCastILi2EEENSE_13StoreWithCastILi1EEEEEviT_T0_T2_T3_T4_T5_:
	.zero		952


//--------------------- .nv.constant0._ZN2at6native18elementwise_kernelILi128ELi2EZNS0_22gpu_kernel_impl_nocastIZZZNS0_61_GLOBAL__N__b29612f4_23_ActivationMishKernel_cu_9e10b42f_310020mish_backward_kernelERNS_14TensorIteratorEENKUlvE_clEvENKUlvE_clEvEUlddE_EEvRNS_18TensorIteratorBaseERKT_EUliE_EEviT1_ --------------------------
	.section	.nv.constant0._ZN2at6native18elementwise_kernelILi128ELi2EZNS0_22gpu_kernel_impl_nocastIZZZNS0_61_GLOBAL__N__b29612f4_23_ActivationMishKernel_cu_9e10b42f_310020mish_backward_kernelERNS_14TensorIteratorEENKUlvE_clEvENKUlvE_clEvEUlddE_EEvRNS_18TensorIteratorBaseERKT_EUliE_EEviT1_,"a",@progbits
	.sectionflags	@""
	.align	4
.nv.constant0._ZN2at6native18elementwise_kernelILi128ELi2EZNS0_22gpu_kernel_impl_nocastIZZZNS0_61_GLOBAL__N__b29612f4_23_ActivationMishKernel_cu_9e10b42f_310020mish_backward_kernelERNS_14TensorIteratorEENKUlvE_clEvENKUlvE_clEvEUlddE_EEvRNS_18TensorIteratorBaseERKT_EUliE_EEviT1_:
	.zero		1552


//--------------------- .nv.constant0._ZN2at6native27unrolled_elementwise_kernelIZZZNS0_61_GLOBAL__N__b29612f4_23_ActivationMishKernel_cu_9e10b42f_310020mish_backward_kernelERNS_14TensorIteratorEENKUlvE_clEvENKUlvE_clEvEUlddE_St5arrayIPcLm3EELi4E23TrivialOffsetCalculatorILi2EjESB_ILi1EjENS0_6memory15LoadWithoutCastENSE_16StoreWithoutCastEEEviT_T0_T2_T3_T4_T5_ --------------------------
	.section	.nv.constant0._ZN2at6native27unrolled_elementwise_kernelIZZZNS0_61_GLOBAL__N__b29612f4_23_ActivationMishKernel_cu_9e10b42f_310020mish_backward_kernelERNS_14TensorIteratorEENKUlvE_clEvENKUlvE_clEvEUlddE_St5arrayIPcLm3EELi4E23TrivialOffsetCalculatorILi2EjESB_ILi1EjENS0_6memory15LoadWithoutCastENSE_16StoreWithoutCastEEEviT_T0_T2_T3_T4_T5_,"a",@progbits
	.sectionflags	@""
	.align	4
.nv.constant0._ZN2at6native27unrolled_elementwise_kernelIZZZNS0_61_GLOBAL__N__b29612f4_23_ActivationMishKernel_cu_9e10b42f_310020mish_backward_kernelERNS_14TensorIteratorEENKUlvE_clEvENKUlvE_clEvEUlddE_St5arrayIPcLm3EELi4E23TrivialOffsetCalculatorILi2EjESB_ILi1EjENS0_6memory15LoadWithoutCastENSE_16StoreWithoutCastEEEviT_T0_T2_T3_T4_T5_:
	.zero		932


//--------------------- .nv.constant0._ZN2at6native29vectorized_elementwise_kernelILi2EZZZNS0_61_GLOBAL__N__b29612f4_23_ActivationMishKernel_cu_9e10b42f_310020mish_backward_kernelERNS_14TensorIteratorEENKUlvE_clEvENKUlvE_clEvEUlddE_St5arrayIPcLm3EEEEviT0_T1_ --------------------------
	.section	.nv.constant0._ZN2at6native29vectorized_elementwise_kernelILi2EZZZNS0_61_GLOBAL__N__b29612f4_23_ActivationMishKernel_cu_9e10b42f_310020mish_backward_kernelERNS_14TensorIteratorEENKUlvE_clEvENKUlvE_clEvEUlddE_St5arrayIPcLm3EEEEviT0_T1_,"a",@progbits
	.sectionflags	@""
	.align	4
.nv.constant0._ZN2at6native29vectorized_elementwise_kernelILi2EZZZNS0_61_GLOBAL__N__b29612f4_23_ActivationMishKernel_cu_9e10b42f_310020mish_backward_kernelERNS_14TensorIteratorEENKUlvE_clEvENKUlvE_clEvEUlddE_St5arrayIPcLm3EEEEviT0_T1_:
	.zero		928


//--------------------- .nv.constant0._ZN2at6native29vectorized_elementwise_kernelILi4EZZZNS0_61_GLOBAL__N__b29612f4_23_ActivationMishKernel_cu_9e10b42f_310020mish_backward_kernelERNS_14TensorIteratorEENKUlvE_clEvENKUlvE_clEvEUlddE_St5arrayIPcLm3EEEEviT0_T1_ --------------------------
	.section	.nv.constant0._ZN2at6native29vectorized_elementwise_kernelILi4EZZZNS0_61_GLOBAL__N__b29612f4_23_ActivationMishKernel_cu_9e10b42f_310020mish_backward_kernelERNS_14TensorIteratorEENKUlvE_clEvENKUlvE_clEvEUlddE_St5arrayIPcLm3EEEEviT0_T1_,"a",@progbits
	.sectionflags	@""
	.align	4
.nv.constant0._ZN2at6native29vectorized_elementwise_kernelILi4EZZZNS0_61_GLOBAL__N__b29612f4_23_ActivationMishKernel_cu_9e10b42f_310020mish_backward_kernelERNS_14TensorIteratorEENKUlvE_clEvENKUlvE_clEvEUlddE_St5arrayIPcLm3EEEEviT0_T1_:
	.zero		928


//--------------------- .nv.constant0._ZN2at6native29vectorized_elementwise_kernelILi8EZZZNS0_61_GLOBAL__N__b29612f4_23_ActivationMishKernel_cu_9e10b42f_310020mish_backward_kernelERNS_14TensorIteratorEENKUlvE_clEvENKUlvE_clEvEUlddE_St5arrayIPcLm3EEEEviT0_T1_ --------------------------
	.section	.nv.constant0._ZN2at6native29vectorized_elementwise_kernelILi8EZZZNS0_61_GLOBAL__N__b29612f4_23_ActivationMishKernel_cu_9e10b42f_310020mish_backward_kernelERNS_14TensorIteratorEENKUlvE_clEvENKUlvE_clEvEUlddE_St5arrayIPcLm3EEEEviT0_T1_,"a",@progbits
	.sectionflags	@""
	.align	4
.nv.constant0._ZN2at6native29vectorized_elementwise_kernelILi8EZZZNS0_61_GLOBAL__N__b29612f4_23_ActivationMishKernel_cu_9e10b42f_310020mish_backward_kernelERNS_14TensorIteratorEENKUlvE_clEvENKUlvE_clEvEUlddE_St5arrayIPcLm3EEEEviT0_T1_:
	.zero		928


//--------------------- .nv.constant0._ZN2at6native18elementwise_kernelILi128ELi4EZNS0_15gpu_kernel_implIZZZNS0_61_GLOBAL__N__b29612f4_23_ActivationMishKernel_cu_9e10b42f_310011mish_kernelERNS_18TensorIteratorBaseEENKUlvE_clEvENKUlvE2_clEvEUlN3c108BFloat16EE_EEvS5_RKT_EUliE_EEviT1_ --------------------------
	.section	.nv.constant0._ZN2at6native18elementwise_kernelILi128ELi4EZNS0_15gpu_kernel_implIZZZNS0_61_GLOBAL__N__b29612f4_23_ActivationMishKernel_cu_9e10b42f_310011mish_kernelERNS_18TensorIteratorBaseEENKUlvE_clEvENKUlvE2_clEvEUlN3c108BFloat16EE_EEvS5_RKT_EUliE_EEviT1_,"a",@progbits
	.sectionflags	@""
	.align	4
.nv.constant0._ZN2at6native18elementwise_kernelILi128ELi4EZNS0_15gpu_kernel_implIZZZNS0_61_GLOBAL__N__b29612f4_23_ActivationMishKernel_cu_9e10b42f_310011mish_kernelERNS_18TensorIteratorBaseEENKUlvE_clEvENKUlvE2_clEvEUlN3c108BFloat16EE_EEvS5_RKT_EUliE_EEviT1_:
	.zero		1440


//--------------------- .nv.constant0._ZN2at6native27unrolled_elementwise_kernelIZZZNS0_61_GLOBAL__N__b29612f4_23_ActivationMishKernel_cu_9e10b42f_310011mish_kernelERNS_18TensorIteratorBaseEENKUlvE_clEvENKUlvE2_clEvEUlN3c108BFloat16EE_St5arrayIPcLm2EELi4E23TrivialOffsetCalculatorILi1EjESE_NS0_6memory12LoadWithCastILi1EEENSF_13StoreWithCastILi1EEEEEviT_T0_T2_T3_T4_T5_ --------------------------
	.section	.nv.constant0._ZN2at6native27unrolled_elementwise_kernelIZZZNS0_61_GLOBAL__N__b29612f4_23_ActivationMishKernel_cu_9e10b42f_310011mish_kernelERNS_18TensorIteratorBaseEENKUlvE_clEvENKUlvE2_clEvEUlN3c108BFloat16EE_St5arrayIPcLm2EELi4E23TrivialOffsetCalculatorILi1EjESE_NS0_6memory12LoadWithCastILi1EEENSF_13StoreWithCastILi1EEEEEviT_T0_T2_T3_T4_T5_,"a",@progbits
	.sectionflags	@""
	.align	4
.nv.constant0._ZN2at6native27unrolled_elementwise_kernelIZZZNS0_61_GLOBAL__N__b29612f4_23_ActivationMishKernel_cu_9e10b42f_310011mish_kernelERNS_18TensorIteratorBaseEENKUlvE_clEvENKUlvE2_clEvEUlN3c108BFloat16EE_St5arrayIPcLm2EELi4E23TrivialOffsetCalculatorILi1EjESE_NS0_6memory12LoadWithCastILi1EEENSF_13StoreWithCastILi1EEEEEviT_T0_T2_T3_T4_T5_:
	.zero		940


//--------------------- .nv.constant0._ZN2at6native18elementwise_kernelILi128ELi4EZNS0_22gpu_kernel_impl_nocastIZZZNS0_61_GLOBAL__N__b29612f4_23_ActivationMishKernel_cu_9e10b42f_310011mish_kernelERNS_18TensorIteratorBaseEENKUlvE_clEvENKUlvE2_clEvEUlN3c108BFloat16EE_EEvS5_RKT_EUliE_EEviT1_ --------------------------
	.section	.nv.constant0._ZN2at6native18elementwise_kernelILi128ELi4EZNS0_22gpu_kernel_impl_nocastIZZZNS0_61_GLOBAL__N__b29612f4_23_ActivationMishKernel_cu_9e10b42f_310011mish_kernelERNS_18TensorIteratorBaseEENKUlvE_clEvENKUlvE2_clEvEUlN3c108BFloat16EE_EEvS5_RKT_EUliE_EEviT1_,"a",@progbits
	.sectionflags	@""
	.align	4
.nv.constant0._ZN2at6native18elementwise_kernelILi128ELi4EZNS0_22gpu_kernel_impl_nocastIZZZNS0_61_GLOBAL__N__b29612f4_23_ActivationMishKernel_cu_9e10b42f_310011mish_kernelERNS_18TensorIteratorBaseEENKUlvE_clEvENKUlvE2_clEvEUlN3c108BFloat16EE_EEvS5_RKT_EUliE_EEviT1_:
	.zero		1440


//--------------------- .nv.constant0._ZN2at6native27unrolled_elementwise_kernelIZZZNS0_61_GLOBAL__N__b29612f4_23_ActivationMishKernel_cu_9e10b42f_310011mish_kernelERNS_18TensorIteratorBaseEENKUlvE_clEvENKUlvE2_clEvEUlN3c108BFloat16EE_St5arrayIPcLm2EELi4E23TrivialOffsetCalculatorILi1EjESE_NS0_6memory15LoadWithoutCastENSF_16StoreWithoutCastEEEviT_T0_T2_T3_T4_T5_ --------------------------
	.section	.nv.constant0._ZN2at6native27unrolled_elementwise_kernelIZZZNS0_61_GLOBAL__N__b29612f4_23_ActivationMishKernel_cu_9e10b42f_310011mish_kernelERNS_18TensorIteratorBaseEENKUlvE_clEvENKUlvE2_clEvEUlN3c108BFloat16EE_St5arrayIPcLm2EELi4E23TrivialOffsetCalculatorILi1EjESE_NS0_6memory15LoadWithoutCastENSF_16StoreWithoutCastEEEviT_T0_T2_T3_T4_T5_,"a",@progbits
	.sectionflags	@""
	.align	4
.nv.constant0._ZN2at6native27unrolled_elementwise_kernelIZZZNS0_61_GLOBAL__N__b29612f4_23_ActivationMishKernel_cu_9e10b42f_310011mish_kernelERNS_18TensorIteratorBaseEENKUlvE_clEvENKUlvE2_clEvEUlN3c108BFloat16EE_St5arrayIPcLm2EELi4E23TrivialOffsetCalculatorILi1EjESE_NS0_6memory15LoadWithoutCastENSF_16StoreWithoutCastEEEviT_T0_T2_T3_T4_T5_:
	.zero		924


//--------------------- .nv.constant0._ZN2at6native29vectorized_elementwise_kernelILi2EZZZNS0_61_GLOBAL__N__b29612f4_23_ActivationMishKernel_cu_9e10b42f_310011mish_kernelERNS_18TensorIteratorBaseEENKUlvE_clEvENKUlvE2_clEvEUlN3c108BFloat16EE_St5arrayIPcLm2EEEEviT0_T1_ --------------------------
	.section	.nv.constant0._ZN2at6native29vectorized_elementwise_kernelILi2EZZZNS0_61_GLOBAL__N__b29612f4_23_ActivationMishKernel_cu_9e10b42f_310011mish_kernelERNS_18TensorIteratorBaseEENKUlvE_clEvENKUlvE2_clEvEUlN3c108BFloat16EE_St5arrayIPcLm2EEEEviT0_T1_,"a",@progbits
	.sectionflags	@""
	.align	4
.nv.constant0._ZN2at6native29vectorized_elementwise_kernelILi2EZZZNS0_61_GLOBAL__N__b29612f4_23_ActivationMishKernel_cu_9e10b42f_310011mish_kernelERNS_18TensorIteratorBaseEENKUlvE_clEvENKUlvE2_clEvEUlN3c108BFloat16EE_St5arrayIPcLm2EEEEviT0_T1_:
	.zero		920


//--------------------- .nv.constant0._ZN2at6native29vectorized_elementwise_kernelILi4EZZZNS0_61_GLOBAL__N__b29612f4_23_ActivationMishKernel_cu_9e10b42f_310011mish_kernelERNS_18TensorIteratorBaseEENKUlvE_clEvENKUlvE2_clEvEUlN3c108BFloat16EE_St5arrayIPcLm2EEEEviT0_T1_ --------------------------
	.section	.nv.constant0._ZN2at6native29vectorized_elementwise_kernelILi4EZZZNS0_61_GLOBAL__N__b29612f4_23_ActivationMishKernel_cu_9e10b42f_310011mish_kernelERNS_18TensorIteratorBaseEENKUlvE_clEvENKUlvE2_clEvEUlN3c108BFloat16EE_St5arrayIPcLm2EEEEviT0_T1_,"a",@progbits
	.sectionflags	@""
	.align	4
.nv.constant0._ZN2at6native29vectorized_elementwise_kernelILi4EZZZNS0_61_GLOBAL__N__b29612f4_23_ActivationMishKernel_cu_9e10b42f_310011mish_kernelERNS_18TensorIteratorBaseEENKUlvE_clEvENKUlvE2_clEvEUlN3c108BFloat16EE_St5arrayIPcLm2EEEEviT0_T1_:
	.zero		920


//--------------------- .nv.constant0._ZN2at6native29vectorized_elementwise_kernelILi8EZZZNS0_61_GLOBAL__N__b29612f4_23_ActivationMishKernel_cu_9e10b42f_310011mish_kernelERNS_18TensorIteratorBaseEENKUlvE_clEvENKUlvE2_clEvEUlN3c108BFloat16EE_St5arrayIPcLm2EEEEviT0_T1_ --------------------------
	.section	.nv.constant0._ZN2at6native29vectorized_elementwise_kernelILi8EZZZNS0_61_GLOBAL__N__b29612f4_23_ActivationMishKernel_cu_9e10b42f_310011mish_kernelERNS_18TensorIteratorBaseEENKUlvE_clEvENKUlvE2_clEvEUlN3c108BFloat16EE_St5arrayIPcLm2EEEEviT0_T1_,"a",@progbits
	.sectionflags	@""
	.align	4
.nv.constant0._ZN2at6native29vectorized_elementwise_kernelILi8EZZZNS0_61_GLOBAL__N__b29612f4_23_ActivationMishKernel_cu_9e10b42f_310011mish_kernelERNS_18TensorIteratorBaseEENKUlvE_clEvENKUlvE2_clEvEUlN3c108BFloat16EE_St5arrayIPcLm2EEEEviT0_T1_:
	.zero		920


//--------------------- .nv.constant0._ZN2at6native18elementwise_kernelILi128ELi4EZNS0_15gpu_kernel_implIZZZNS0_61_GLOBAL__N__b29612f4_23_ActivationMishKernel_cu_9e10b42f_310011mish_kernelERNS_18TensorIteratorBaseEENKUlvE_clEvENKUlvE1_clEvEUlN3c104HalfEE_EEvS5_RKT_EUliE_EEviT1_ --------------------------
	.section	.nv.constant0._ZN2at6native18elementwise_kernelILi128ELi4EZNS0_15gpu_kernel_implIZZZNS0_61_GLOBAL__N__b29612f4_23_ActivationMishKernel_cu_9e10b42f_310011mish_kernelERNS_18TensorIteratorBaseEENKUlvE_clEvENKUlvE1_clEvEUlN3c104HalfEE_EEvS5_RKT_EUliE_EEviT1_,"a",@progbits
	.sectionflags	@""
	.align	4
.nv.constant0._ZN2at6native18elementwise_kernelILi128ELi4EZNS0_15gpu_kernel_implIZZZNS0_61_GLOBAL__N__b29612f4_23_ActivationMishKernel_cu_9e10b42f_310011mish_kernelERNS_18TensorIteratorBaseEENKUlvE_clEvENKUlvE1_clEvEUlN3c104HalfEE_EEvS5_RKT_EUliE_EEviT1_:
	.zero		1440


//--------------------- .nv.constant0._ZN2at6native27unrolled_elementwise_kernelIZZZNS0_61_GLOBAL__N__b29612f4_23_ActivationMishKernel_cu_9e10b42f_310011mish_kernelERNS_18TensorIteratorBaseEENKUlvE_clEvENKUlvE1_clEvEUlN3c104HalfEE_St5arrayIPcLm2EELi4E23TrivialOffsetCalculatorILi1EjESE_NS0_6memory12LoadWithCastILi1EEENSF_13StoreWithCastILi1EEEEEviT_T0_T2_T3_T4_T5_ --------------------------
	.section	.nv.constant0._ZN2at6native27unrolled_elementwise_kernelIZZZNS0_61_GLOBAL__N__b29612f4_23_ActivationMishKernel_cu_9e10b42f_310011mish_kernelERNS_18TensorIteratorBaseEENKUlvE_clEvENKUlvE1_clEvEUlN3c104HalfEE_St5arrayIPcLm2EELi4E23TrivialOffsetCalculatorILi1EjESE_NS0_6memory12LoadWithCastILi1EEENSF_13StoreWithCastILi1EEEEEviT_T0_T2_T3_T4_T5_,"a",@progbits
	.sectionflags	@""
	.align	4
.nv.constant0._ZN2at6native27unrolled_elementwise_kernelIZZZNS0_61_GLOBAL__N__b29612f4_23_ActivationMishKernel_cu_9e10b42f_310011mish_kernelERNS_18TensorIteratorBaseEENKUlvE_clEvENKUlvE1_clEvEUlN3c104HalfEE_St5arrayIPcLm2EELi4E23TrivialOffsetCalculatorILi1EjESE_NS0_6memory12LoadWithCastILi1EEENSF_13StoreWithCastILi1EEEEEviT_T0_T2_T3_T4_T5_:
	.zero		940


//--------------------- .nv.constant0._ZN2at6native18elementwise_kernelILi128ELi4EZNS0_22gpu_kernel_impl_nocastIZZZNS0_61_GLOBAL__N__b29612f4_23_ActivationMishKernel_cu_9e10b42f_310011mish_kernelERNS_18TensorIteratorBaseEENKUlvE_clEvENKUlvE1_clEvEUlN3c104HalfEE_EEvS5_RKT_EUliE_EEviT1_ --------------------------
	.section	.nv.constant0._ZN2at6native18elementwise_kernelILi128ELi4EZNS0_22gpu_kernel_impl_nocastIZZZNS0_61_GLOBAL__N__b29612f4_23_ActivationMishKernel_cu_9e10b42f_310011mish_kernelERNS_18TensorIteratorBaseEENKUlvE_clEvENKUlvE1_clEvEUlN3c104HalfEE_EEvS5_RKT_EUliE_EEviT1_,"a",@progbits
	.sectionflags	@""
	.align	4
.nv.constant0._ZN2at6native18elementwise_kernelILi128ELi4EZNS0_22gpu_kernel_impl_nocastIZZZNS0_61_GLOBAL__N__b29612f4_23_ActivationMishKernel_cu_9e10b42f_310011mish_kernelERNS_18TensorIteratorBaseEENKUlvE_clEvENKUlvE1_clEvEUlN3c104HalfEE_EEvS5_RKT_EUliE_EEviT1_:
	.zero		1440


//--------------------- .nv.constant0._ZN2at6native27unrolled_elementwise_kernelIZZZNS0_61_GLOBAL__N__b29612f4_23_ActivationMishKernel_cu_9e10b42f_310011mish_kernelERNS_18TensorIteratorBaseEENKUlvE_clEvENKUlvE1_clEvEUlN3c104HalfEE_St5arrayIPcLm2EELi4E23TrivialOffsetCalculatorILi1EjESE_NS0_6memory15LoadWithoutCastENSF_16StoreWithoutCastEEEviT_T0_T2_T3_T4_T5_ --------------------------
	.section	.nv.constant0._ZN2at6native27unrolled_elementwise_kernelIZZZNS0_61_GLOBAL__N__b29612f4_23_ActivationMishKernel_cu_9e10b42f_310011mish_kernelERNS_18TensorIteratorBaseEENKUlvE_clEvENKUlvE1_clEvEUlN3c104HalfEE_St5arrayIPcLm2EELi4E23TrivialOffsetCalculatorILi1EjESE_NS0_6memory15LoadWithoutCastENSF_16StoreWithoutCastEEEviT_T0_T2_T3_T4_T5_,"a",@progbits
	.sectionflags	@""
	.align	4
.nv.constant0._ZN2at6native27unrolled_elementwise_kernelIZZZNS0_61_GLOBAL__N__b29612f4_23_ActivationMishKernel_cu_9e10b42f_310011mish_kernelERNS_18TensorIteratorBaseEENKUlvE_clEvENKUlvE1_clEvEUlN3c104HalfEE_St5arrayIPcLm2EELi4E23TrivialOffsetCalculatorILi1EjESE_NS0_6memory15LoadWithoutCastENSF_16StoreWithoutCastEEEviT_T0_T2_T3_T4_T5_:
	.zero		924


//--------------------- .nv.constant0._ZN2at6native29vectorized_elementwise_kernelILi2EZZZNS0_61_GLOBAL__N__b29612f4_23_ActivationMishKernel_cu_9e10b42f_310011mish_kernelERNS_18TensorIteratorBaseEENKUlvE_clEvENKUlvE1_clEvEUlN3c104HalfEE_St5arrayIPcLm2EEEEviT0_T1_ --------------------------
	.section	.nv.constant0._ZN2at6native29vectorized_elementwise_kernelILi2EZZZNS0_61_GLOBAL__N__b29612f4_23_ActivationMishKernel_cu_9e10b42f_310011mish_kernelERNS_18TensorIteratorBaseEENKUlvE_clEvENKUlvE1_clEvEUlN3c104HalfEE_St5arrayIPcLm2EEEEviT0_T1_,"a",@progbits
	.sectionflags	@""
	.align	4
.nv.constant0._ZN2at6native29vectorized_elementwise_kernelILi2EZZZNS0_61_GLOBAL__N__b29612f4_23_ActivationMishKernel_cu_9e10b42f_310011mish_kernelERNS_18TensorIteratorBaseEENKUlvE_clEvENKUlvE1_clEvEUlN3c104HalfEE_St5arrayIPcLm2EEEEviT0_T1_:
	.zero		920


//--------------------- .nv.constant0._ZN2at6native29vectorized_elementwise_kernelILi4EZZZNS0_61_GLOBAL__N__b29612f4_23_ActivationMishKernel_cu_9e10b42f_310011mish_kernelERNS_18TensorIteratorBaseEENKUlvE_clEvENKUlvE1_clEvEUlN3c104HalfEE_St5arrayIPcLm2EEEEviT0_T1_ --------------------------
	.section	.nv.constant0._ZN2at6native29vectorized_elementwise_kernelILi4EZZZNS0_61_GLOBAL__N__b29612f4_23_ActivationMishKernel_cu_9e10b42f_310011mish_kernelERNS_18TensorIteratorBaseEENKUlvE_clEvENKUlvE1_clEvEUlN3c104HalfEE_St5arrayIPcLm2EEEEviT0_T1_,"a",@progbits
	.sectionflags	@""
	.align	4
.nv.constant0._ZN2at6native29vectorized_elementwise_kernelILi4EZZZNS0_61_GLOBAL__N__b29612f4_23_ActivationMishKernel_cu_9e10b42f_310011mish_kernelERNS_18TensorIteratorBaseEENKUlvE_clEvENKUlvE1_clEvEUlN3c104HalfEE_St5arrayIPcLm2EEEEviT0_T1_:
	.zero		920


//--------------------- .nv.constant0._ZN2at6native29vectorized_elementwise_kernelILi8EZZZNS0_61_GLOBAL__N__b29612f4_23_ActivationMishKernel_cu_9e10b42f_310011mish_kernelERNS_18TensorIteratorBaseEENKUlvE_clEvENKUlvE1_clEvEUlN3c104HalfEE_St5arrayIPcLm2EEEEviT0_T1_ --------------------------
	.section	.nv.constant0._ZN2at6native29vectorized_elementwise_kernelILi8EZZZNS0_61_GLOBAL__N__b29612f4_23_ActivationMishKernel_cu_9e10b42f_310011mish_kernelERNS_18TensorIteratorBaseEENKUlvE_clEvENKUlvE1_clEvEUlN3c104HalfEE_St5arrayIPcLm2EEEEviT0_T1_,"a",@progbits
	.sectionflags	@""
	.align	4
.nv.constant0._ZN2at6native29vectorized_elementwise_kernelILi8EZZZNS0_61_GLOBAL__N__b29612f4_23_ActivationMishKernel_cu_9e10b42f_310011mish_kernelERNS_18TensorIteratorBaseEENKUlvE_clEvENKUlvE1_clEvEUlN3c104HalfEE_St5arrayIPcLm2EEEEviT0_T1_:
	.zero		920


//--------------------- .nv.constant0._ZN2at6native18elementwise_kernelILi128ELi4EZNS0_15gpu_kernel_implIZZZNS0_61_GLOBAL__N__b29612f4_23_ActivationMishKernel_cu_9e10b42f_310011mish_kernelERNS_18TensorIteratorBaseEENKUlvE_clEvENKUlvE0_clEvEUlfE_EEvS5_RKT_EUliE_EEviT1_ --------------------------
	.section	.nv.constant0._ZN2at6native18elementwise_kernelILi128ELi4EZNS0_15gpu_kernel_implIZZZNS0_61_GLOBAL__N__b29612f4_23_ActivationMishKernel_cu_9e10b42f_310011mish_kernelERNS_18TensorIteratorBaseEENKUlvE_clEvENKUlvE0_clEvEUlfE_EEvS5_RKT_EUliE_EEviT1_,"a",@progbits
	.sectionflags	@""
	.align	4
.nv.constant0._ZN2at6native18elementwise_kernelILi128ELi4EZNS0_15gpu_kernel_implIZZZNS0_61_GLOBAL__N__b29612f4_23_ActivationMishKernel_cu_9e10b42f_310011mish_kernelERNS_18TensorIteratorBaseEENKUlvE_clEvENKUlvE0_clEvEUlfE_EEvS5_RKT_EUliE_EEviT1_:
	.zero		1440


//--------------------- .nv.constant0._ZN2at6native27unrolled_elementwise_kernelIZZZNS0_61_GLOBAL__N__b29612f4_23_ActivationMishKernel_cu_9e10b42f_310011mish_kernelERNS_18TensorIteratorBaseEENKUlvE_clEvENKUlvE0_clEvEUlfE_St5arrayIPcLm2EELi4E23TrivialOffsetCalculatorILi1EjESC_NS0_6memory12LoadWithCastILi1EEENSD_13StoreWithCastILi1EEEEEviT_T0_T2_T3_T4_T5_ --------------------------
	.section	.nv.constant0._ZN2at6native27unrolled_elementwise_kernelIZZZNS0_61_GLOBAL__N__b29612f4_23_ActivationMishKernel_cu_9e10b42f_310011mish_kernelERNS_18TensorIteratorBaseEENKUlvE_clEvENKUlvE0_clEvEUlfE_St5arrayIPcLm2EELi4E23TrivialOffsetCalculatorILi1EjESC_NS0_6memory12LoadWithCastILi1EEENSD_13StoreWithCastILi1EEEEEviT_T0_T2_T3_T4_T5_,"a",@progbits
	.sectionflags	@""
	.align	4
.nv.constant0._ZN2at6native27unrolled_elementwise_kernelIZZZNS0_61_GLOBAL__N__b29612f4_23_ActivationMishKernel_cu_9e10b42f_310011mish_kernelERNS_18TensorIteratorBaseEENKUlvE_clEvENKUlvE0_clEvEUlfE_St5arrayIPcLm2EELi4E23TrivialOffsetCalculatorILi1EjESC_NS0_6memory12LoadWithCastILi1EEENSD_13StoreWithCastILi1EEEEEviT_T0_T2_T3_T4_T5_:
	.zero		940


//--------------------- .nv.constant0._ZN2at6native18elementwise_kernelILi128ELi2EZNS0_22gpu_kernel_impl_nocastIZZZNS0_61_GLOBAL__N__b29612f4_23_ActivationMishKernel_cu_9e10b42f_310011mish_kernelERNS_18TensorIteratorBaseEENKUlvE_clEvENKUlvE0_clEvEUlfE_EEvS5_RKT_EUliE_EEviT1_ --------------------------
	.section	.nv.constant0._ZN2at6native18elementwise_kernelILi128ELi2EZNS0_22gpu_kernel_impl_nocastIZZZNS0_61_GLOBAL__N__b29612f4_23_ActivationMishKernel_cu_9e10b42f_310011mish_kernelERNS_18TensorIteratorBaseEENKUlvE_clEvENKUlvE0_clEvEUlfE_EEvS5_RKT_EUliE_EEviT1_,"a",@progbits
	.sectionflags	@""
	.align	4
.nv.constant0._ZN2at6native18elementwise_kernelILi128ELi2EZNS0_22gpu_kernel_impl_nocastIZZZNS0_61_GLOBAL__N__b29612f4_23_ActivationMishKernel_cu_9e10b42f_310011mish_kernelERNS_18TensorIteratorBaseEENKUlvE_clEvENKUlvE0_clEvEUlfE_EEvS5_RKT_EUliE_EEviT1_:
	.zero		1440


//--------------------- .nv.constant0._ZN2at6native27unrolled_elementwise_kernelIZZZNS0_61_GLOBAL__N__b29612f4_23_ActivationMishKernel_cu_9e10b42f_310011mish_kernelERNS_18TensorIteratorBaseEENKUlvE_clEvENKUlvE0_clEvEUlfE_St5arrayIPcLm2EELi4E23TrivialOffsetCalculatorILi1EjESC_NS0_6memory15LoadWithoutCastENSD_16StoreWithoutCastEEEviT_T0_T2_T3_T4_T5_ --------------------------
	.section	.nv.constant0._ZN2at6native27unrolled_elementwise_kernelIZZZNS0_61_GLOBAL__N__b29612f4_23_ActivationMishKernel_cu_9e10b42f_310011mish_kernelERNS_18TensorIteratorBaseEENKUlvE_clEvENKUlvE0_clEvEUlfE_St5arrayIPcLm2EELi4E23TrivialOffsetCalculatorILi1EjESC_NS0_6memory15LoadWithoutCastENSD_16StoreWithoutCastEEEviT_T0_T2_T3_T4_T5_,"a",@progbits
	.sectionflags	@""
	.align	4
.nv.constant0._ZN2at6native27unrolled_elementwise_kernelIZZZNS0_61_GLOBAL__N__b29612f4_23_ActivationMishKernel_cu_9e10b42f_310011mish_kernelERNS_18TensorIteratorBaseEENKUlvE_clEvENKUlvE0_clEvEUlfE_St5arrayIPcLm2EELi4E23TrivialOffsetCalculatorILi1EjESC_NS0_6memory15LoadWithoutCastENSD_16StoreWithoutCastEEEviT_T0_T2_T3_T4_T5_:
	.zero		924


//--------------------- .nv.constant0._ZN2at6native29vectorized_elementwise_kernelILi2EZZZNS0_61_GLOBAL__N__b29612f4_23_ActivationMishKernel_cu_9e10b42f_310011mish_kernelERNS_18TensorIteratorBaseEENKUlvE_clEvENKUlvE0_clEvEUlfE_St5arrayIPcLm2EEEEviT0_T1_ --------------------------
	.section	.nv.constant0._ZN2at6native29vectorized_elementwise_kernelILi2EZZZNS0_61_GLOBAL__N__b29612f4_23_ActivationMishKernel_cu_9e10b42f_310011mish_kernelERNS_18TensorIteratorBaseEENKUlvE_clEvENKUlvE0_clEvEUlfE_St5arrayIPcLm2EEEEviT0_T1_,"a",@progbits
	.sectionflags	@""
	.align	4
.nv.constant0._ZN2at6native29vectorized_elementwise_kernelILi2EZZZNS0_61_GLOBAL__N__b29612f4_23_ActivationMishKernel_cu_9e10b42f_310011mish_kernelERNS_18TensorIteratorBaseEENKUlvE_clEvENKUlvE0_clEvEUlfE_St5arrayIPcLm2EEEEviT0_T1_:
	.zero		920


//--------------------- .nv.constant0._ZN2at6native29vectorized_elementwise_kernelILi4EZZZNS0_61_GLOBAL__N__b29612f4_23_ActivationMishKernel_cu_9e10b42f_310011mish_kernelERNS_18TensorIteratorBaseEENKUlvE_clEvENKUlvE0_clEvEUlfE_St5arrayIPcLm2EEEEviT0_T1_ --------------------------
	.section	.nv.constant0._ZN2at6native29vectorized_elementwise_kernelILi4EZZZNS0_61_GLOBAL__N__b29612f4_23_ActivationMishKernel_cu_9e10b42f_310011mish_kernelERNS_18TensorIteratorBaseEENKUlvE_clEvENKUlvE0_clEvEUlfE_St5arrayIPcLm2EEEEviT0_T1_,"a",@progbits
	.sectionflags	@""
	.align	4
.nv.constant0._ZN2at6native29vectorized_elementwise_kernelILi4EZZZNS0_61_GLOBAL__N__b29612f4_23_ActivationMishKernel_cu_9e10b42f_310011mish_kernelERNS_18TensorIteratorBaseEENKUlvE_clEvENKUlvE0_clEvEUlfE_St5arrayIPcLm2EEEEviT0_T1_:
	.zero		920


//--------------------- .nv.constant0._ZN2at6native29vectorized_elementwise_kernelILi8EZZZNS0_61_GLOBAL__N__b29612f4_23_ActivationMishKernel_cu_9e10b42f_310011mish_kernelERNS_18TensorIteratorBaseEENKUlvE_clEvENKUlvE0_clEvEUlfE_St5arrayIPcLm2EEEEviT0_T1_ --------------------------
	.section	.nv.constant0._ZN2at6native29vectorized_elementwise_kernelILi8EZZZNS0_61_GLOBAL__N__b29612f4_23_ActivationMishKernel_cu_9e10b42f_310011mish_kernelERNS_18TensorIteratorBaseEENKUlvE_clEvENKUlvE0_clEvEUlfE_St5arrayIPcLm2EEEEviT0_T1_,"a",@progbits
	.sectionflags	@""
	.align	4
.nv.constant0._ZN2at6native29vectorized_elementwise_kernelILi8EZZZNS0_61_GLOBAL__N__b29612f4_23_ActivationMishKernel_cu_9e10b42f_310011mish_kernelERNS_18TensorIteratorBaseEENKUlvE_clEvENKUlvE0_clEvEUlfE_St5arrayIPcLm2EEEEviT0_T1_:
	.zero		920


//--------------------- .nv.constant0._ZN2at6native18elementwise_kernelILi128ELi4EZNS0_15gpu_kernel_implIZZZNS0_61_GLOBAL__N__b29612f4_23_ActivationMishKernel_cu_9e10b42f_310011mish_kernelERNS_18TensorIteratorBaseEENKUlvE_clEvENKUlvE_clEvEUldE_EEvS5_RKT_EUliE_EEviT1_ --------------------------
	.section	.nv.constant0._ZN2at6native18elementwise_kernelILi128ELi4EZNS0_15gpu_kernel_implIZZZNS0_61_GLOBAL__N__b29612f4_23_ActivationMishKernel_cu_9e10b42f_310011mish_kernelERNS_18TensorIteratorBaseEENKUlvE_clEvENKUlvE_clEvEUldE_EEvS5_RKT_EUliE_EEviT1_,"a",@progbits
	.sectionflags	@""
	.align	4
.nv.constant0._ZN2at6native18elementwise_kernelILi128ELi4EZNS0_15gpu_kernel_implIZZZNS0_61_GLOBAL__N__b29612f4_23_ActivationMishKernel_cu_9e10b42f_310011mish_kernelERNS_18TensorIteratorBaseEENKUlvE_clEvENKUlvE_clEvEUldE_EEvS5_RKT_EUliE_EEviT1_:
	.zero		1440


//--------------------- .nv.constant0._ZN2at6native27unrolled_elementwise_kernelIZZZNS0_61_GLOBAL__N__b29612f4_23_ActivationMishKernel_cu_9e10b42f_310011mish_kernelERNS_18TensorIteratorBaseEENKUlvE_clEvENKUlvE_clEvEUldE_St5arrayIPcLm2EELi4E23TrivialOffsetCalculatorILi1EjESC_NS0_6memory12LoadWithCastILi1EEENSD_13StoreWithCastILi1EEEEEviT_T0_T2_T3_T4_T5_ --------------------------
	.section	.nv.constant0._ZN2at6native27unrolled_elementwise_kernelIZZZNS0_61_GLOBAL__N__b29612f4_23_ActivationMishKernel_cu_9e10b42f_310011mish_kernelERNS_18TensorIteratorBaseEENKUlvE_clEvENKUlvE_clEvEUldE_St5arrayIPcLm2EELi4E23TrivialOffsetCalculatorILi1EjESC_NS0_6memory12LoadWithCastILi1EEENSD_13StoreWithCastILi1EEEEEviT_T0_T2_T3_T4_T5_,"a",@progbits
	.sectionflags	@""
	.align	4
.nv.constant0._ZN2at6native27unrolled_elementwise_kernelIZZZNS0_61_GLOBAL__N__b29612f4_23_ActivationMishKernel_cu_9e10b42f_310011mish_kernelERNS_18TensorIteratorBaseEENKUlvE_clEvENKUlvE_clEvEUldE_St5arrayIPcLm2EELi4E23TrivialOffsetCalculatorILi1EjESC_NS0_6memory12LoadWithCastILi1EEENSD_13StoreWithCastILi1EEEEEviT_T0_T2_T3_T4_T5_:
	.zero		940


//--------------------- .nv.constant0._ZN2at6native18elementwise_kernelILi128ELi2EZNS0_22gpu_kernel_impl_nocastIZZZNS0_61_GLOBAL__N__b29612f4_23_ActivationMishKernel_cu_9e10b42f_310011mish_kernelERNS_18TensorIteratorBaseEENKUlvE_clEvENKUlvE_clEvEUldE_EEvS5_RKT_EUliE_EEviT1_ --------------------------
	.section	.nv.constant0._ZN2at6native18elementwise_kernelILi128ELi2EZNS0_22gpu_kernel_impl_nocastIZZZNS0_61_GLOBAL__N__b29612f4_23_ActivationMishKernel_cu_9e10b42f_310011mish_kernelERNS_18TensorIteratorBaseEENKUlvE_clEvENKUlvE_clEvEUldE_EEvS5_RKT_EUliE_EEviT1_,"a",@progbits
	.sectionflags	@""
	.align	4
.nv.constant0._ZN2at6native18elementwise_kernelILi128ELi2EZNS0_22gpu_kernel_impl_nocastIZZZNS0_61_GLOBAL__N__b29612f4_23_ActivationMishKernel_cu_9e10b42f_310011mish_kernelERNS_18TensorIteratorBaseEENKUlvE_clEvENKUlvE_clEvEUldE_EEvS5_RKT_EUliE_EEviT1_:
	.zero		1440


//--------------------- .nv.constant0._ZN2at6native27unrolled_elementwise_kernelIZZZNS0_61_GLOBAL__N__b29612f4_23_ActivationMishKernel_cu_9e10b42f_310011mish_kernelERNS_18TensorIteratorBaseEENKUlvE_clEvENKUlvE_clEvEUldE_St5arrayIPcLm2EELi4E23TrivialOffsetCalculatorILi1EjESC_NS0_6memory15LoadWithoutCastENSD_16StoreWithoutCastEEEviT_T0_T2_T3_T4_T5_ --------------------------
	.section	.nv.constant0._ZN2at6native27unrolled_elementwise_kernelIZZZNS0_61_GLOBAL__N__b29612f4_23_ActivationMishKernel_cu_9e10b42f_310011mish_kernelERNS_18TensorIteratorBaseEENKUlvE_clEvENKUlvE_clEvEUldE_St5arrayIPcLm2EELi4E23TrivialOffsetCalculatorILi1EjESC_NS0_6memory15LoadWithoutCastENSD_16StoreWithoutCastEEEviT_T0_T2_T3_T4_T5_,"a",@progbits
	.sectionflags	@""
	.align	4
.nv.constant0._ZN2at6native27unrolled_elementwise_kernelIZZZNS0_61_GLOBAL__N__b29612f4_23_ActivationMishKernel_cu_9e10b42f_310011mish_kernelERNS_18TensorIteratorBaseEENKUlvE_clEvENKUlvE_clEvEUldE_St5arrayIPcLm2EELi4E23TrivialOffsetCalculatorILi1EjESC_NS0_6memory15LoadWithoutCastENSD_16StoreWithoutCastEEEviT_T0_T2_T3_T4_T5_:
	.zero		924


//--------------------- .nv.constant0._ZN2at6native29vectorized_elementwise_kernelILi2EZZZNS0_61_GLOBAL__N__b29612f4_23_ActivationMishKernel_cu_9e10b42f_310011mish_kernelERNS_18TensorIteratorBaseEENKUlvE_clEvENKUlvE_clEvEUldE_St5arrayIPcLm2EEEEviT0_T1_ --------------------------
	.section	.nv.constant0._ZN2at6native29vectorized_elementwise_kernelILi2EZZZNS0_61_GLOBAL__N__b29612f4_23_ActivationMishKernel_cu_9e10b42f_310011mish_kernelERNS_18TensorIteratorBaseEENKUlvE_clEvENKUlvE_clEvEUldE_St5arrayIPcLm2EEEEviT0_T1_,"a",@progbits
	.sectionflags	@""
	.align	4
.nv.constant0._ZN2at6native29vectorized_elementwise_kernelILi2EZZZNS0_61_GLOBAL__N__b29612f4_23_ActivationMishKernel_cu_9e10b42f_310011mish_kernelERNS_18TensorIteratorBaseEENKUlvE_clEvENKUlvE_clEvEUldE_St5arrayIPcLm2EEEEviT0_T1_:
	.zero		920


//--------------------- .nv.constant0._ZN2at6native29vectorized_elementwise_kernelILi4EZZZNS0_61_GLOBAL__N__b29612f4_23_ActivationMishKernel_cu_9e10b42f_310011mish_kernelERNS_18TensorIteratorBaseEENKUlvE_clEvENKUlvE_clEvEUldE_St5arrayIPcLm2EEEEviT0_T1_ --------------------------
	.section	.nv.constant0._ZN2at6native29vectorized_elementwise_kernelILi4EZZZNS0_61_GLOBAL__N__b29612f4_23_ActivationMishKernel_cu_9e10b42f_310011mish_kernelERNS_18TensorIteratorBaseEENKUlvE_clEvENKUlvE_clEvEUldE_St5arrayIPcLm2EEEEviT0_T1_,"a",@progbits
	.sectionflags	@""
	.align	4
.nv.constant0._ZN2at6native29vectorized_elementwise_kernelILi4EZZZNS0_61_GLOBAL__N__b29612f4_23_ActivationMishKernel_cu_9e10b42f_310011mish_kernelERNS_18TensorIteratorBaseEENKUlvE_clEvENKUlvE_clEvEUldE_St5arrayIPcLm2EEEEviT0_T1_:
	.zero		920


//--------------------- .nv.constant0._ZN2at6native29vectorized_elementwise_kernelILi8EZZZNS0_61_GLOBAL__N__b29612f4_23_ActivationMishKernel_cu_9e10b42f_310011mish_kernelERNS_18TensorIteratorBaseEENKUlvE_clEvENKUlvE_clEvEUldE_St5arrayIPcLm2EEEEviT0_T1_ --------------------------
	.section	.nv.constant0._ZN2at6native29vectorized_elementwise_kernelILi8EZZZNS0_61_GLOBAL__N__b29612f4_23_ActivationMishKernel_cu_9e10b42f_310011mish_kernelERNS_18TensorIteratorBaseEENKUlvE_clEvENKUlvE_clEvEUldE_St5arrayIPcLm2EEEEviT0_T1_,"a",@progbits
	.sectionflags	@""
	.align	4
.nv.constant0._ZN2at6native29vectorized_elementwise_kernelILi8EZZZNS0_61_GLOBAL__N__b29612f4_23_ActivationMishKernel_cu_9e10b42f_310011mish_kernelERNS_18TensorIteratorBaseEENKUlvE_clEvENKUlvE_clEvEUldE_St5arrayIPcLm2EEEEviT0_T1_:
	.zero		920


//--------------------- SYMBOLS --------------------------

	.type		.nv.reservedSmem.offset0,@object
	.size		.nv.reservedSmem.offset0,0x4
	.type		__assertfail,@function
